//
// Generated by NVIDIA NVVM Compiler
//
// Compiler Build ID: CL-36424714
// Cuda compilation tools, release 13.0, V13.0.88
// Based on NVVM 20.0.0
//

.version 9.0
.target sm_100
.address_size 64

	// .globl	_ZN3cub18CUB_300001_SM_10006detail11EmptyKernelIvEEvv
// _ZZN3cub18CUB_300001_SM_10006detail10radix_sort31DeviceRadixSortSingleTileKernelINS1_5radix10policy_hubIiNS0_8NullTypeEyE10Policy1000ELNS0_9SortOrderE0EiS6_yNS1_21identity_decomposer_tEEEvPKT1_PSB_PKT2_PSF_T3_iiT4_E12temp_storage has been demoted
// _ZZN3cub18CUB_300001_SM_10006detail10radix_sort30DeviceRadixSortHistogramKernelINS1_5radix10policy_hubIiNS0_8NullTypeEyE10Policy1000ELNS0_9SortOrderE0EiyNS1_21identity_decomposer_tEEEvPT2_PKT1_SB_iiT3_E12temp_storage has been demoted
// _ZZN3cub18CUB_300001_SM_10006detail10radix_sort33DeviceRadixSortExclusiveSumKernelINS1_5radix10policy_hubIiNS0_8NullTypeEyE10Policy1000EyEEvPT0_E12temp_storage has been demoted
// _ZZN3cub18CUB_300001_SM_10006detail10radix_sort29DeviceRadixSortOnesweepKernelINS1_5radix10policy_hubIiNS0_8NullTypeEyE10Policy1000ELNS0_9SortOrderE0EiS6_yiiNS1_21identity_decomposer_tEEEvPT5_SC_PT3_PKSD_PT1_PKSH_PT2_PKSL_T4_iiT6_E1s has been demoted
.global .align 1 .b8 _ZN34_INTERNAL_359e6b29_4_k_cu_1b39e34d4cuda3std3__45__cpo5beginE[1];
.global .align 1 .b8 _ZN34_INTERNAL_359e6b29_4_k_cu_1b39e34d4cuda3std3__45__cpo3endE[1];
.global .align 1 .b8 _ZN34_INTERNAL_359e6b29_4_k_cu_1b39e34d4cuda3std3__45__cpo6cbeginE[1];
.global .align 1 .b8 _ZN34_INTERNAL_359e6b29_4_k_cu_1b39e34d4cuda3std3__45__cpo4cendE[1];
.global .align 1 .b8 _ZN34_INTERNAL_359e6b29_4_k_cu_1b39e34d4cuda3std3__45__cpo6rbeginE[1];
.global .align 1 .b8 _ZN34_INTERNAL_359e6b29_4_k_cu_1b39e34d4cuda3std3__45__cpo4rendE[1];
.global .align 1 .b8 _ZN34_INTERNAL_359e6b29_4_k_cu_1b39e34d4cuda3std3__45__cpo7crbeginE[1];
.global .align 1 .b8 _ZN34_INTERNAL_359e6b29_4_k_cu_1b39e34d4cuda3std3__45__cpo5crendE[1];
.global .align 1 .b8 _ZN34_INTERNAL_359e6b29_4_k_cu_1b39e34d4cuda3std3__436_GLOBAL__N__359e6b29_4_k_cu_1b39e34d6ignoreE[1];
.global .align 1 .b8 _ZN34_INTERNAL_359e6b29_4_k_cu_1b39e34d4cuda3std3__419piecewise_constructE[1];
.global .align 1 .b8 _ZN34_INTERNAL_359e6b29_4_k_cu_1b39e34d4cuda3std3__48in_placeE[1];
.global .align 1 .b8 _ZN34_INTERNAL_359e6b29_4_k_cu_1b39e34d4cuda3std3__420unreachable_sentinelE[1];
.global .align 1 .b8 _ZN34_INTERNAL_359e6b29_4_k_cu_1b39e34d4cuda3std3__47nulloptE[1];
.global .align 1 .b8 _ZN34_INTERNAL_359e6b29_4_k_cu_1b39e34d4cuda3std3__48unexpectE[1];
.global .align 1 .b8 _ZN34_INTERNAL_359e6b29_4_k_cu_1b39e34d4cuda3std6ranges3__45__cpo4swapE[1];
.global .align 1 .b8 _ZN34_INTERNAL_359e6b29_4_k_cu_1b39e34d4cuda3std6ranges3__45__cpo9iter_moveE[1];
.global .align 1 .b8 _ZN34_INTERNAL_359e6b29_4_k_cu_1b39e34d4cuda3std6ranges3__45__cpo5beginE[1];
.global .align 1 .b8 _ZN34_INTERNAL_359e6b29_4_k_cu_1b39e34d4cuda3std6ranges3__45__cpo3endE[1];
.global .align 1 .b8 _ZN34_INTERNAL_359e6b29_4_k_cu_1b39e34d4cuda3std6ranges3__45__cpo6cbeginE[1];
.global .align 1 .b8 _ZN34_INTERNAL_359e6b29_4_k_cu_1b39e34d4cuda3std6ranges3__45__cpo4cendE[1];
.global .align 1 .b8 _ZN34_INTERNAL_359e6b29_4_k_cu_1b39e34d4cuda3std6ranges3__45__cpo7advanceE[1];
.global .align 1 .b8 _ZN34_INTERNAL_359e6b29_4_k_cu_1b39e34d4cuda3std6ranges3__45__cpo9iter_swapE[1];
.global .align 1 .b8 _ZN34_INTERNAL_359e6b29_4_k_cu_1b39e34d4cuda3std6ranges3__45__cpo4nextE[1];
.global .align 1 .b8 _ZN34_INTERNAL_359e6b29_4_k_cu_1b39e34d4cuda3std6ranges3__45__cpo4prevE[1];
.global .align 1 .b8 _ZN34_INTERNAL_359e6b29_4_k_cu_1b39e34d4cuda3std6ranges3__45__cpo4dataE[1];
.global .align 1 .b8 _ZN34_INTERNAL_359e6b29_4_k_cu_1b39e34d4cuda3std6ranges3__45__cpo5cdataE[1];
.global .align 1 .b8 _ZN34_INTERNAL_359e6b29_4_k_cu_1b39e34d4cuda3std6ranges3__45__cpo4sizeE[1];
.global .align 1 .b8 _ZN34_INTERNAL_359e6b29_4_k_cu_1b39e34d4cuda3std6ranges3__45__cpo5ssizeE[1];
.global .align 1 .b8 _ZN34_INTERNAL_359e6b29_4_k_cu_1b39e34d4cuda3std6ranges3__45__cpo8distanceE[1];
.global .align 1 .b8 _ZN34_INTERNAL_359e6b29_4_k_cu_1b39e34d6thrust24THRUST_300001_SM_1000_NS8cuda_cub3parE[1];
.global .align 1 .b8 _ZN34_INTERNAL_359e6b29_4_k_cu_1b39e34d6thrust24THRUST_300001_SM_1000_NS8cuda_cub10par_nosyncE[1];
.global .align 1 .b8 _ZN34_INTERNAL_359e6b29_4_k_cu_1b39e34d6thrust24THRUST_300001_SM_1000_NS6system6detail10sequential3seqE[1];
.global .align 1 .b8 _ZN34_INTERNAL_359e6b29_4_k_cu_1b39e34d6thrust24THRUST_300001_SM_1000_NS6system3cpp3parE[1];
.global .align 1 .b8 _ZN34_INTERNAL_359e6b29_4_k_cu_1b39e34d6thrust24THRUST_300001_SM_1000_NS12placeholders2_1E[1];
.global .align 1 .b8 _ZN34_INTERNAL_359e6b29_4_k_cu_1b39e34d6thrust24THRUST_300001_SM_1000_NS12placeholders2_2E[1];
.global .align 1 .b8 _ZN34_INTERNAL_359e6b29_4_k_cu_1b39e34d6thrust24THRUST_300001_SM_1000_NS12placeholders2_3E[1];
.global .align 1 .b8 _ZN34_INTERNAL_359e6b29_4_k_cu_1b39e34d6thrust24THRUST_300001_SM_1000_NS12placeholders2_4E[1];
.global .align 1 .b8 _ZN34_INTERNAL_359e6b29_4_k_cu_1b39e34d6thrust24THRUST_300001_SM_1000_NS12placeholders2_5E[1];
.global .align 1 .b8 _ZN34_INTERNAL_359e6b29_4_k_cu_1b39e34d6thrust24THRUST_300001_SM_1000_NS12placeholders2_6E[1];
.global .align 1 .b8 _ZN34_INTERNAL_359e6b29_4_k_cu_1b39e34d6thrust24THRUST_300001_SM_1000_NS12placeholders2_7E[1];
.global .align 1 .b8 _ZN34_INTERNAL_359e6b29_4_k_cu_1b39e34d6thrust24THRUST_300001_SM_1000_NS12placeholders2_8E[1];
.global .align 1 .b8 _ZN34_INTERNAL_359e6b29_4_k_cu_1b39e34d6thrust24THRUST_300001_SM_1000_NS12placeholders2_9E[1];
.global .align 1 .b8 _ZN34_INTERNAL_359e6b29_4_k_cu_1b39e34d6thrust24THRUST_300001_SM_1000_NS12placeholders3_10E[1];
.global .align 1 .b8 _ZN34_INTERNAL_359e6b29_4_k_cu_1b39e34d6thrust24THRUST_300001_SM_1000_NS3seqE[1];
.global .align 1 .b8 _ZN34_INTERNAL_359e6b29_4_k_cu_1b39e34d6thrust24THRUST_300001_SM_1000_NS6deviceE[1];

.visible .entry _ZN3cub18CUB_300001_SM_10006detail11EmptyKernelIvEEvv()
{


	ret;

}
	// .globl	_ZN3cub18CUB_300001_SM_10006detail8for_each13static_kernelINS2_12policy_hub_t12policy_500_tElN6thrust24THRUST_300001_SM_1000_NS8cuda_cub20__uninitialized_copy7functorINS7_6detail15normal_iteratorINS7_10device_ptrIiEEEENS7_7pointerIiNS8_3tagENS7_11use_defaultESI_EEEEEEvT0_T1_
.visible .entry _ZN3cub18CUB_300001_SM_10006detail8for_each13static_kernelINS2_12policy_hub_t12policy_500_tElN6thrust24THRUST_300001_SM_1000_NS8cuda_cub20__uninitialized_copy7functorINS7_6detail15normal_iteratorINS7_10device_ptrIiEEEENS7_7pointerIiNS8_3tagENS7_11use_defaultESI_EEEEEEvT0_T1_(
	.param .u64 _ZN3cub18CUB_300001_SM_10006detail8for_each13static_kernelINS2_12policy_hub_t12policy_500_tElN6thrust24THRUST_300001_SM_1000_NS8cuda_cub20__uninitialized_copy7functorINS7_6detail15normal_iteratorINS7_10device_ptrIiEEEENS7_7pointerIiNS8_3tagENS7_11use_defaultESI_EEEEEEvT0_T1__param_0,
	.param .align 8 .b8 _ZN3cub18CUB_300001_SM_10006detail8for_each13static_kernelINS2_12policy_hub_t12policy_500_tElN6thrust24THRUST_300001_SM_1000_NS8cuda_cub20__uninitialized_copy7functorINS7_6detail15normal_iteratorINS7_10device_ptrIiEEEENS7_7pointerIiNS8_3tagENS7_11use_defaultESI_EEEEEEvT0_T1__param_1[16]
)
.maxntid 256
{
	.reg .pred 	%p<4>;
	.reg .b32 	%r<10>;
	.reg .b64 	%rd<26>;

	ld.param.u64 	%rd8, [_ZN3cub18CUB_300001_SM_10006detail8for_each13static_kernelINS2_12policy_hub_t12policy_500_tElN6thrust24THRUST_300001_SM_1000_NS8cuda_cub20__uninitialized_copy7functorINS7_6detail15normal_iteratorINS7_10device_ptrIiEEEENS7_7pointerIiNS8_3tagENS7_11use_defaultESI_EEEEEEvT0_T1__param_1+8];
	ld.param.u64 	%rd7, [_ZN3cub18CUB_300001_SM_10006detail8for_each13static_kernelINS2_12policy_hub_t12policy_500_tElN6thrust24THRUST_300001_SM_1000_NS8cuda_cub20__uninitialized_copy7functorINS7_6detail15normal_iteratorINS7_10device_ptrIiEEEENS7_7pointerIiNS8_3tagENS7_11use_defaultESI_EEEEEEvT0_T1__param_1];
	ld.param.u64 	%rd9, [_ZN3cub18CUB_300001_SM_10006detail8for_each13static_kernelINS2_12policy_hub_t12policy_500_tElN6thrust24THRUST_300001_SM_1000_NS8cuda_cub20__uninitialized_copy7functorINS7_6detail15normal_iteratorINS7_10device_ptrIiEEEENS7_7pointerIiNS8_3tagENS7_11use_defaultESI_EEEEEEvT0_T1__param_0];
	mov.u32 	%r1, %ctaid.x;
	mul.wide.u32 	%rd1, %r1, 512;
	sub.s64 	%rd2, %rd9, %rd1;
	setp.lt.s64 	%p1, %rd2, 512;
	@%p1 bra 	$L__BB1_2;
	mov.u32 	%r7, %tid.x;
	cvta.to.global.u64 	%rd19, %rd8;
	cvta.to.global.u64 	%rd20, %rd7;
	cvt.u64.u32 	%rd21, %r7;
	add.s64 	%rd22, %rd1, %rd21;
	shl.b64 	%rd23, %rd22, 2;
	add.s64 	%rd24, %rd20, %rd23;
	add.s64 	%rd25, %rd19, %rd23;
	ld.global.u32 	%r8, [%rd24];
	st.global.u32 	[%rd25], %r8;
	ld.global.u32 	%r9, [%rd24+1024];
	st.global.u32 	[%rd25+1024], %r9;
	bra.uni 	$L__BB1_6;
$L__BB1_2:
	cvta.to.global.u64 	%rd3, %rd7;
	cvta.to.global.u64 	%rd4, %rd8;
	mov.u32 	%r2, %tid.x;
	cvt.s64.s32 	%rd5, %rd2;
	cvt.u64.u32 	%rd6, %r2;
	setp.le.s64 	%p2, %rd5, %rd6;
	@%p2 bra 	$L__BB1_4;
	add.s64 	%rd10, %rd1, %rd6;
	shl.b64 	%rd11, %rd10, 2;
	add.s64 	%rd12, %rd3, %rd11;
	add.s64 	%rd13, %rd4, %rd11;
	ld.global.u32 	%r3, [%rd12];
	st.global.u32 	[%rd13], %r3;
$L__BB1_4:
	cvt.u32.u64 	%r4, %rd6;
	add.s32 	%r5, %r4, 256;
	cvt.u64.u32 	%rd14, %r5;
	setp.le.s64 	%p3, %rd5, %rd14;
	@%p3 bra 	$L__BB1_6;
	add.s64 	%rd15, %rd1, %rd6;
	shl.b64 	%rd16, %rd15, 2;
	add.s64 	%rd17, %rd3, %rd16;
	add.s64 	%rd18, %rd4, %rd16;
	ld.global.u32 	%r6, [%rd17+1024];
	st.global.u32 	[%rd18+1024], %r6;
$L__BB1_6:
	ret;

}
	// .globl	_ZN3cub18CUB_300001_SM_10006detail10radix_sort31DeviceRadixSortSingleTileKernelINS1_5radix10policy_hubIiNS0_8NullTypeEyE10Policy1000ELNS0_9SortOrderE0EiS6_yNS1_21identity_decomposer_tEEEvPKT1_PSB_PKT2_PSF_T3_iiT4_
.visible .entry _ZN3cub18CUB_300001_SM_10006detail10radix_sort31DeviceRadixSortSingleTileKernelINS1_5radix10policy_hubIiNS0_8NullTypeEyE10Policy1000ELNS0_9SortOrderE0EiS6_yNS1_21identity_decomposer_tEEEvPKT1_PSB_PKT2_PSF_T3_iiT4_(
	.param .u64 .ptr .align 1 _ZN3cub18CUB_300001_SM_10006detail10radix_sort31DeviceRadixSortSingleTileKernelINS1_5radix10policy_hubIiNS0_8NullTypeEyE10Policy1000ELNS0_9SortOrderE0EiS6_yNS1_21identity_decomposer_tEEEvPKT1_PSB_PKT2_PSF_T3_iiT4__param_0,
	.param .u64 .ptr .align 1 _ZN3cub18CUB_300001_SM_10006detail10radix_sort31DeviceRadixSortSingleTileKernelINS1_5radix10policy_hubIiNS0_8NullTypeEyE10Policy1000ELNS0_9SortOrderE0EiS6_yNS1_21identity_decomposer_tEEEvPKT1_PSB_PKT2_PSF_T3_iiT4__param_1,
	.param .u64 .ptr .align 1 _ZN3cub18CUB_300001_SM_10006detail10radix_sort31DeviceRadixSortSingleTileKernelINS1_5radix10policy_hubIiNS0_8NullTypeEyE10Policy1000ELNS0_9SortOrderE0EiS6_yNS1_21identity_decomposer_tEEEvPKT1_PSB_PKT2_PSF_T3_iiT4__param_2,
	.param .u64 .ptr .align 1 _ZN3cub18CUB_300001_SM_10006detail10radix_sort31DeviceRadixSortSingleTileKernelINS1_5radix10policy_hubIiNS0_8NullTypeEyE10Policy1000ELNS0_9SortOrderE0EiS6_yNS1_21identity_decomposer_tEEEvPKT1_PSB_PKT2_PSF_T3_iiT4__param_3,
	.param .u64 _ZN3cub18CUB_300001_SM_10006detail10radix_sort31DeviceRadixSortSingleTileKernelINS1_5radix10policy_hubIiNS0_8NullTypeEyE10Policy1000ELNS0_9SortOrderE0EiS6_yNS1_21identity_decomposer_tEEEvPKT1_PSB_PKT2_PSF_T3_iiT4__param_4,
	.param .u32 _ZN3cub18CUB_300001_SM_10006detail10radix_sort31DeviceRadixSortSingleTileKernelINS1_5radix10policy_hubIiNS0_8NullTypeEyE10Policy1000ELNS0_9SortOrderE0EiS6_yNS1_21identity_decomposer_tEEEvPKT1_PSB_PKT2_PSF_T3_iiT4__param_5,
	.param .u32 _ZN3cub18CUB_300001_SM_10006detail10radix_sort31DeviceRadixSortSingleTileKernelINS1_5radix10policy_hubIiNS0_8NullTypeEyE10Policy1000ELNS0_9SortOrderE0EiS6_yNS1_21identity_decomposer_tEEEvPKT1_PSB_PKT2_PSF_T3_iiT4__param_6,
	.param .align 1 .b8 _ZN3cub18CUB_300001_SM_10006detail10radix_sort31DeviceRadixSortSingleTileKernelINS1_5radix10policy_hubIiNS0_8NullTypeEyE10Policy1000ELNS0_9SortOrderE0EiS6_yNS1_21identity_decomposer_tEEEvPKT1_PSB_PKT2_PSF_T3_iiT4__param_7[1]
)
.maxntid 256
.minnctapersm 1
{
	.reg .pred 	%p<52>;
	.reg .b16 	%rs<39>;
	.reg .b32 	%r<744>;
	.reg .b64 	%rd<29>;
	// demoted variable
	.shared .align 16 .b8 _ZZN3cub18CUB_300001_SM_10006detail10radix_sort31DeviceRadixSortSingleTileKernelINS1_5radix10policy_hubIiNS0_8NullTypeEyE10Policy1000ELNS0_9SortOrderE0EiS6_yNS1_21identity_decomposer_tEEEvPKT1_PSB_PKT2_PSF_T3_iiT4_E12temp_storage[33856];
	ld.param.u64 	%rd5, [_ZN3cub18CUB_300001_SM_10006detail10radix_sort31DeviceRadixSortSingleTileKernelINS1_5radix10policy_hubIiNS0_8NullTypeEyE10Policy1000ELNS0_9SortOrderE0EiS6_yNS1_21identity_decomposer_tEEEvPKT1_PSB_PKT2_PSF_T3_iiT4__param_0];
	ld.param.u64 	%rd3, [_ZN3cub18CUB_300001_SM_10006detail10radix_sort31DeviceRadixSortSingleTileKernelINS1_5radix10policy_hubIiNS0_8NullTypeEyE10Policy1000ELNS0_9SortOrderE0EiS6_yNS1_21identity_decomposer_tEEEvPKT1_PSB_PKT2_PSF_T3_iiT4__param_1];
	ld.param.u64 	%rd4, [_ZN3cub18CUB_300001_SM_10006detail10radix_sort31DeviceRadixSortSingleTileKernelINS1_5radix10policy_hubIiNS0_8NullTypeEyE10Policy1000ELNS0_9SortOrderE0EiS6_yNS1_21identity_decomposer_tEEEvPKT1_PSB_PKT2_PSF_T3_iiT4__param_4];
	ld.param.u32 	%r189, [_ZN3cub18CUB_300001_SM_10006detail10radix_sort31DeviceRadixSortSingleTileKernelINS1_5radix10policy_hubIiNS0_8NullTypeEyE10Policy1000ELNS0_9SortOrderE0EiS6_yNS1_21identity_decomposer_tEEEvPKT1_PSB_PKT2_PSF_T3_iiT4__param_5];
	ld.param.u32 	%r190, [_ZN3cub18CUB_300001_SM_10006detail10radix_sort31DeviceRadixSortSingleTileKernelINS1_5radix10policy_hubIiNS0_8NullTypeEyE10Policy1000ELNS0_9SortOrderE0EiS6_yNS1_21identity_decomposer_tEEEvPKT1_PSB_PKT2_PSF_T3_iiT4__param_6];
	cvta.to.global.u64 	%rd6, %rd5;
	cvt.u32.u64 	%r1, %rd4;
	mov.u32 	%r2, %tid.x;
	mul.lo.s32 	%r3, %r2, 19;
	setp.ge.s32 	%p1, %r3, %r1;
	mul.wide.u32 	%rd7, %r3, 4;
	add.s64 	%rd1, %rd6, %rd7;
	mov.b32 	%r741, -1;
	@%p1 bra 	$L__BB2_2;
	ld.global.u32 	%r192, [%rd1];
	xor.b32  	%r741, %r192, -2147483648;
$L__BB2_2:
	add.s32 	%r194, %r3, 1;
	setp.ge.s32 	%p2, %r194, %r1;
	mov.b32 	%r740, -1;
	@%p2 bra 	$L__BB2_4;
	ld.global.u32 	%r195, [%rd1+4];
	xor.b32  	%r740, %r195, -2147483648;
$L__BB2_4:
	add.s32 	%r197, %r3, 2;
	setp.ge.s32 	%p3, %r197, %r1;
	mov.b32 	%r739, -1;
	@%p3 bra 	$L__BB2_6;
	ld.global.u32 	%r198, [%rd1+8];
	xor.b32  	%r739, %r198, -2147483648;
$L__BB2_6:
	add.s32 	%r200, %r3, 3;
	setp.ge.s32 	%p4, %r200, %r1;
	mov.b32 	%r738, -1;
	@%p4 bra 	$L__BB2_8;
	ld.global.u32 	%r201, [%rd1+12];
	xor.b32  	%r738, %r201, -2147483648;
$L__BB2_8:
	add.s32 	%r203, %r3, 4;
	setp.ge.s32 	%p5, %r203, %r1;
	mov.b32 	%r737, -1;
	@%p5 bra 	$L__BB2_10;
	ld.global.u32 	%r204, [%rd1+16];
	xor.b32  	%r737, %r204, -2147483648;
$L__BB2_10:
	add.s32 	%r206, %r3, 5;
	setp.ge.s32 	%p6, %r206, %r1;
	mov.b32 	%r736, -1;
	@%p6 bra 	$L__BB2_12;
	ld.global.u32 	%r207, [%rd1+20];
	xor.b32  	%r736, %r207, -2147483648;
$L__BB2_12:
	add.s32 	%r209, %r3, 6;
	setp.ge.s32 	%p7, %r209, %r1;
	mov.b32 	%r735, -1;
	@%p7 bra 	$L__BB2_14;
	ld.global.u32 	%r210, [%rd1+24];
	xor.b32  	%r735, %r210, -2147483648;
$L__BB2_14:
	add.s32 	%r212, %r3, 7;
	setp.ge.s32 	%p8, %r212, %r1;
	mov.b32 	%r734, -1;
	@%p8 bra 	$L__BB2_16;
	ld.global.u32 	%r213, [%rd1+28];
	xor.b32  	%r734, %r213, -2147483648;
$L__BB2_16:
	add.s32 	%r215, %r3, 8;
	setp.ge.s32 	%p9, %r215, %r1;
	mov.b32 	%r733, -1;
	@%p9 bra 	$L__BB2_18;
	ld.global.u32 	%r216, [%rd1+32];
	xor.b32  	%r733, %r216, -2147483648;
$L__BB2_18:
	add.s32 	%r218, %r3, 9;
	setp.ge.s32 	%p10, %r218, %r1;
	mov.b32 	%r732, -1;
	@%p10 bra 	$L__BB2_20;
	ld.global.u32 	%r219, [%rd1+36];
	xor.b32  	%r732, %r219, -2147483648;
$L__BB2_20:
	add.s32 	%r221, %r3, 10;
	setp.ge.s32 	%p11, %r221, %r1;
	mov.b32 	%r731, -1;
	@%p11 bra 	$L__BB2_22;
	ld.global.u32 	%r222, [%rd1+40];
	xor.b32  	%r731, %r222, -2147483648;
$L__BB2_22:
	add.s32 	%r224, %r3, 11;
	setp.ge.s32 	%p12, %r224, %r1;
	mov.b32 	%r730, -1;
	@%p12 bra 	$L__BB2_24;
	ld.global.u32 	%r225, [%rd1+44];
	xor.b32  	%r730, %r225, -2147483648;
$L__BB2_24:
	add.s32 	%r227, %r3, 12;
	setp.ge.s32 	%p13, %r227, %r1;
	mov.b32 	%r729, -1;
	@%p13 bra 	$L__BB2_26;
	ld.global.u32 	%r228, [%rd1+48];
	xor.b32  	%r729, %r228, -2147483648;
$L__BB2_26:
	add.s32 	%r230, %r3, 13;
	setp.ge.s32 	%p14, %r230, %r1;
	mov.b32 	%r728, -1;
	@%p14 bra 	$L__BB2_28;
	ld.global.u32 	%r231, [%rd1+52];
	xor.b32  	%r728, %r231, -2147483648;
$L__BB2_28:
	add.s32 	%r233, %r3, 14;
	setp.ge.s32 	%p15, %r233, %r1;
	mov.b32 	%r727, -1;
	@%p15 bra 	$L__BB2_30;
	ld.global.u32 	%r234, [%rd1+56];
	xor.b32  	%r727, %r234, -2147483648;
$L__BB2_30:
	add.s32 	%r236, %r3, 15;
	setp.ge.s32 	%p16, %r236, %r1;
	mov.b32 	%r726, -1;
	@%p16 bra 	$L__BB2_32;
	ld.global.u32 	%r237, [%rd1+60];
	xor.b32  	%r726, %r237, -2147483648;
$L__BB2_32:
	add.s32 	%r239, %r3, 16;
	setp.ge.s32 	%p17, %r239, %r1;
	mov.b32 	%r725, -1;
	@%p17 bra 	$L__BB2_34;
	ld.global.u32 	%r240, [%rd1+64];
	xor.b32  	%r725, %r240, -2147483648;
$L__BB2_34:
	add.s32 	%r242, %r3, 17;
	setp.ge.s32 	%p18, %r242, %r1;
	mov.b32 	%r724, -1;
	@%p18 bra 	$L__BB2_36;
	ld.global.u32 	%r243, [%rd1+68];
	xor.b32  	%r724, %r243, -2147483648;
$L__BB2_36:
	add.s32 	%r245, %r3, 18;
	setp.ge.s32 	%p19, %r245, %r1;
	mov.b32 	%r723, -1;
	@%p19 bra 	$L__BB2_38;
	ld.global.u32 	%r246, [%rd1+72];
	xor.b32  	%r723, %r246, -2147483648;
$L__BB2_38:
	bar.sync 	0;
	shr.u32 	%r42, %r2, 5;
	shl.b32 	%r248, %r2, 2;
	mov.u32 	%r249, _ZZN3cub18CUB_300001_SM_10006detail10radix_sort31DeviceRadixSortSingleTileKernelINS1_5radix10policy_hubIiNS0_8NullTypeEyE10Policy1000ELNS0_9SortOrderE0EiS6_yNS1_21identity_decomposer_tEEEvPKT1_PSB_PKT2_PSF_T3_iiT4_E12temp_storage;
	add.s32 	%r43, %r249, %r248;
	shl.b32 	%r250, %r2, 7;
	add.s32 	%r44, %r43, %r250;
	shl.b32 	%r251, %r42, 2;
	add.s32 	%r252, %r249, %r251;
	add.s32 	%r45, %r252, 33792;
	mad.lo.s32 	%r46, %r2, -56, %r44;
	add.s32 	%r722, %r189, 6;
	sub.s32 	%r721, %r190, %r189;
$L__BB2_39:
	add.s32 	%r312, %r722, -6;
	min.s32 	%r255, %r721, 6;
	mov.b32 	%r341, 0;
	st.shared.u32 	[%r43], %r341;
	st.shared.u32 	[%r43+1024], %r341;
	st.shared.u32 	[%r43+2048], %r341;
	st.shared.u32 	[%r43+3072], %r341;
	st.shared.u32 	[%r43+4096], %r341;
	st.shared.u32 	[%r43+5120], %r341;
	st.shared.u32 	[%r43+6144], %r341;
	st.shared.u32 	[%r43+7168], %r341;
	st.shared.u32 	[%r43+8192], %r341;
	st.shared.u32 	[%r43+9216], %r341;
	st.shared.u32 	[%r43+10240], %r341;
	st.shared.u32 	[%r43+11264], %r341;
	st.shared.u32 	[%r43+12288], %r341;
	st.shared.u32 	[%r43+13312], %r341;
	st.shared.u32 	[%r43+14336], %r341;
	st.shared.u32 	[%r43+15360], %r341;
	st.shared.u32 	[%r43+16384], %r341;
	st.shared.u32 	[%r43+17408], %r341;
	st.shared.u32 	[%r43+18432], %r341;
	st.shared.u32 	[%r43+19456], %r341;
	st.shared.u32 	[%r43+20480], %r341;
	st.shared.u32 	[%r43+21504], %r341;
	st.shared.u32 	[%r43+22528], %r341;
	st.shared.u32 	[%r43+23552], %r341;
	st.shared.u32 	[%r43+24576], %r341;
	st.shared.u32 	[%r43+25600], %r341;
	st.shared.u32 	[%r43+26624], %r341;
	st.shared.u32 	[%r43+27648], %r341;
	st.shared.u32 	[%r43+28672], %r341;
	st.shared.u32 	[%r43+29696], %r341;
	st.shared.u32 	[%r43+30720], %r341;
	st.shared.u32 	[%r43+31744], %r341;
	st.shared.u32 	[%r43+32768], %r341;
	// begin inline asm
	bmsk.clamp.b32 %r253, %r341, %r255;
	// end inline asm
	// begin inline asm
	shr.b32 %r256, %r741, %r312;
	// end inline asm
	and.b32  	%r344, %r253, %r256;
	shl.b32 	%r345, %r344, 10;
	and.b32  	%r346, %r345, 31744;
	add.s32 	%r347, %r43, %r346;
	shr.u32 	%r348, %r344, 4;
	and.b32  	%r349, %r348, 268435454;
	add.s32 	%r71, %r347, %r349;
	ld.shared.u16 	%rs1, [%r71];
	add.s16 	%rs20, %rs1, 1;
	st.shared.u16 	[%r71], %rs20;
	// begin inline asm
	shr.b32 %r259, %r740, %r312;
	// end inline asm
	and.b32  	%r350, %r253, %r259;
	shl.b32 	%r351, %r350, 10;
	and.b32  	%r352, %r351, 31744;
	add.s32 	%r353, %r43, %r352;
	shr.u32 	%r354, %r350, 4;
	and.b32  	%r355, %r354, 268435454;
	add.s32 	%r72, %r353, %r355;
	ld.shared.u16 	%rs2, [%r72];
	add.s16 	%rs21, %rs2, 1;
	st.shared.u16 	[%r72], %rs21;
	// begin inline asm
	shr.b32 %r262, %r739, %r312;
	// end inline asm
	and.b32  	%r356, %r253, %r262;
	shl.b32 	%r357, %r356, 10;
	and.b32  	%r358, %r357, 31744;
	add.s32 	%r359, %r43, %r358;
	shr.u32 	%r360, %r356, 4;
	and.b32  	%r361, %r360, 268435454;
	add.s32 	%r73, %r359, %r361;
	ld.shared.u16 	%rs3, [%r73];
	add.s16 	%rs22, %rs3, 1;
	st.shared.u16 	[%r73], %rs22;
	// begin inline asm
	shr.b32 %r265, %r738, %r312;
	// end inline asm
	and.b32  	%r362, %r253, %r265;
	shl.b32 	%r363, %r362, 10;
	and.b32  	%r364, %r363, 31744;
	add.s32 	%r365, %r43, %r364;
	shr.u32 	%r366, %r362, 4;
	and.b32  	%r367, %r366, 268435454;
	add.s32 	%r74, %r365, %r367;
	ld.shared.u16 	%rs4, [%r74];
	add.s16 	%rs23, %rs4, 1;
	st.shared.u16 	[%r74], %rs23;
	// begin inline asm
	shr.b32 %r268, %r737, %r312;
	// end inline asm
	and.b32  	%r368, %r253, %r268;
	shl.b32 	%r369, %r368, 10;
	and.b32  	%r370, %r369, 31744;
	add.s32 	%r371, %r43, %r370;
	shr.u32 	%r372, %r368, 4;
	and.b32  	%r373, %r372, 268435454;
	add.s32 	%r75, %r371, %r373;
	ld.shared.u16 	%rs5, [%r75];
	add.s16 	%rs24, %rs5, 1;
	st.shared.u16 	[%r75], %rs24;
	// begin inline asm
	shr.b32 %r271, %r736, %r312;
	// end inline asm
	and.b32  	%r374, %r253, %r271;
	shl.b32 	%r375, %r374, 10;
	and.b32  	%r376, %r375, 31744;
	add.s32 	%r377, %r43, %r376;
	shr.u32 	%r378, %r374, 4;
	and.b32  	%r379, %r378, 268435454;
	add.s32 	%r76, %r377, %r379;
	ld.shared.u16 	%rs6, [%r76];
	add.s16 	%rs25, %rs6, 1;
	st.shared.u16 	[%r76], %rs25;
	// begin inline asm
	shr.b32 %r274, %r735, %r312;
	// end inline asm
	and.b32  	%r380, %r253, %r274;
	shl.b32 	%r381, %r380, 10;
	and.b32  	%r382, %r381, 31744;
	add.s32 	%r383, %r43, %r382;
	shr.u32 	%r384, %r380, 4;
	and.b32  	%r385, %r384, 268435454;
	add.s32 	%r77, %r383, %r385;
	ld.shared.u16 	%rs7, [%r77];
	add.s16 	%rs26, %rs7, 1;
	st.shared.u16 	[%r77], %rs26;
	// begin inline asm
	shr.b32 %r277, %r734, %r312;
	// end inline asm
	and.b32  	%r386, %r253, %r277;
	shl.b32 	%r387, %r386, 10;
	and.b32  	%r388, %r387, 31744;
	add.s32 	%r389, %r43, %r388;
	shr.u32 	%r390, %r386, 4;
	and.b32  	%r391, %r390, 268435454;
	add.s32 	%r78, %r389, %r391;
	ld.shared.u16 	%rs8, [%r78];
	add.s16 	%rs27, %rs8, 1;
	st.shared.u16 	[%r78], %rs27;
	// begin inline asm
	shr.b32 %r280, %r733, %r312;
	// end inline asm
	and.b32  	%r392, %r253, %r280;
	shl.b32 	%r393, %r392, 10;
	and.b32  	%r394, %r393, 31744;
	add.s32 	%r395, %r43, %r394;
	shr.u32 	%r396, %r392, 4;
	and.b32  	%r397, %r396, 268435454;
	add.s32 	%r79, %r395, %r397;
	ld.shared.u16 	%rs9, [%r79];
	add.s16 	%rs28, %rs9, 1;
	st.shared.u16 	[%r79], %rs28;
	// begin inline asm
	shr.b32 %r283, %r732, %r312;
	// end inline asm
	and.b32  	%r398, %r253, %r283;
	shl.b32 	%r399, %r398, 10;
	and.b32  	%r400, %r399, 31744;
	add.s32 	%r401, %r43, %r400;
	shr.u32 	%r402, %r398, 4;
	and.b32  	%r403, %r402, 268435454;
	add.s32 	%r80, %r401, %r403;
	ld.shared.u16 	%rs10, [%r80];
	add.s16 	%rs29, %rs10, 1;
	st.shared.u16 	[%r80], %rs29;
	// begin inline asm
	shr.b32 %r286, %r731, %r312;
	// end inline asm
	and.b32  	%r404, %r253, %r286;
	shl.b32 	%r405, %r404, 10;
	and.b32  	%r406, %r405, 31744;
	add.s32 	%r407, %r43, %r406;
	shr.u32 	%r408, %r404, 4;
	and.b32  	%r409, %r408, 268435454;
	add.s32 	%r81, %r407, %r409;
	ld.shared.u16 	%rs11, [%r81];
	add.s16 	%rs30, %rs11, 1;
	st.shared.u16 	[%r81], %rs30;
	// begin inline asm
	shr.b32 %r289, %r730, %r312;
	// end inline asm
	and.b32  	%r410, %r253, %r289;
	shl.b32 	%r411, %r410, 10;
	and.b32  	%r412, %r411, 31744;
	add.s32 	%r413, %r43, %r412;
	shr.u32 	%r414, %r410, 4;
	and.b32  	%r415, %r414, 268435454;
	add.s32 	%r82, %r413, %r415;
	ld.shared.u16 	%rs12, [%r82];
	add.s16 	%rs31, %rs12, 1;
	st.shared.u16 	[%r82], %rs31;
	// begin inline asm
	shr.b32 %r292, %r729, %r312;
	// end inline asm
	and.b32  	%r416, %r253, %r292;
	shl.b32 	%r417, %r416, 10;
	and.b32  	%r418, %r417, 31744;
	add.s32 	%r419, %r43, %r418;
	shr.u32 	%r420, %r416, 4;
	and.b32  	%r421, %r420, 268435454;
	add.s32 	%r83, %r419, %r421;
	ld.shared.u16 	%rs13, [%r83];
	add.s16 	%rs32, %rs13, 1;
	st.shared.u16 	[%r83], %rs32;
	// begin inline asm
	shr.b32 %r295, %r728, %r312;
	// end inline asm
	and.b32  	%r422, %r253, %r295;
	shl.b32 	%r423, %r422, 10;
	and.b32  	%r424, %r423, 31744;
	add.s32 	%r425, %r43, %r424;
	shr.u32 	%r426, %r422, 4;
	and.b32  	%r427, %r426, 268435454;
	add.s32 	%r84, %r425, %r427;
	ld.shared.u16 	%rs14, [%r84];
	add.s16 	%rs33, %rs14, 1;
	st.shared.u16 	[%r84], %rs33;
	// begin inline asm
	shr.b32 %r298, %r727, %r312;
	// end inline asm
	and.b32  	%r428, %r253, %r298;
	shl.b32 	%r429, %r428, 10;
	and.b32  	%r430, %r429, 31744;
	add.s32 	%r431, %r43, %r430;
	shr.u32 	%r432, %r428, 4;
	and.b32  	%r433, %r432, 268435454;
	add.s32 	%r85, %r431, %r433;
	ld.shared.u16 	%rs15, [%r85];
	add.s16 	%rs34, %rs15, 1;
	st.shared.u16 	[%r85], %rs34;
	// begin inline asm
	shr.b32 %r301, %r726, %r312;
	// end inline asm
	and.b32  	%r434, %r253, %r301;
	shl.b32 	%r435, %r434, 10;
	and.b32  	%r436, %r435, 31744;
	add.s32 	%r437, %r43, %r436;
	shr.u32 	%r438, %r434, 4;
	and.b32  	%r439, %r438, 268435454;
	add.s32 	%r86, %r437, %r439;
	ld.shared.u16 	%rs16, [%r86];
	add.s16 	%rs35, %rs16, 1;
	st.shared.u16 	[%r86], %rs35;
	// begin inline asm
	shr.b32 %r304, %r725, %r312;
	// end inline asm
	and.b32  	%r440, %r253, %r304;
	shl.b32 	%r441, %r440, 10;
	and.b32  	%r442, %r441, 31744;
	add.s32 	%r443, %r43, %r442;
	shr.u32 	%r444, %r440, 4;
	and.b32  	%r445, %r444, 268435454;
	add.s32 	%r87, %r443, %r445;
	ld.shared.u16 	%rs17, [%r87];
	add.s16 	%rs36, %rs17, 1;
	st.shared.u16 	[%r87], %rs36;
	// begin inline asm
	shr.b32 %r307, %r724, %r312;
	// end inline asm
	and.b32  	%r446, %r253, %r307;
	shl.b32 	%r447, %r446, 10;
	and.b32  	%r448, %r447, 31744;
	add.s32 	%r449, %r43, %r448;
	shr.u32 	%r450, %r446, 4;
	and.b32  	%r451, %r450, 268435454;
	add.s32 	%r88, %r449, %r451;
	ld.shared.u16 	%rs18, [%r88];
	add.s16 	%rs37, %rs18, 1;
	st.shared.u16 	[%r88], %rs37;
	// begin inline asm
	shr.b32 %r310, %r723, %r312;
	// end inline asm
	and.b32  	%r452, %r253, %r310;
	shl.b32 	%r453, %r452, 10;
	and.b32  	%r454, %r453, 31744;
	add.s32 	%r455, %r43, %r454;
	shr.u32 	%r456, %r452, 4;
	and.b32  	%r457, %r456, 268435454;
	add.s32 	%r89, %r455, %r457;
	ld.shared.u16 	%rs19, [%r89];
	add.s16 	%rs38, %rs19, 1;
	st.shared.u16 	[%r89], %rs38;
	bar.sync 	0;
	ld.shared.u32 	%r90, [%r44];
	ld.shared.u32 	%r458, [%r44+4];
	ld.shared.u32 	%r459, [%r44+8];
	ld.shared.u32 	%r460, [%r44+12];
	ld.shared.u32 	%r461, [%r44+16];
	ld.shared.u32 	%r462, [%r44+20];
	ld.shared.u32 	%r463, [%r44+24];
	ld.shared.u32 	%r464, [%r44+28];
	ld.shared.u32 	%r465, [%r44+32];
	ld.shared.u32 	%r466, [%r44+36];
	ld.shared.u32 	%r467, [%r44+40];
	ld.shared.u32 	%r468, [%r44+44];
	ld.shared.u32 	%r469, [%r44+48];
	ld.shared.u32 	%r470, [%r44+52];
	ld.shared.u32 	%r471, [%r44+56];
	ld.shared.u32 	%r472, [%r44+60];
	ld.shared.u32 	%r473, [%r44+64];
	ld.shared.u32 	%r474, [%r44+68];
	ld.shared.u32 	%r475, [%r44+72];
	ld.shared.u32 	%r476, [%r44+76];
	ld.shared.u32 	%r477, [%r44+80];
	ld.shared.u32 	%r478, [%r44+84];
	ld.shared.u32 	%r479, [%r44+88];
	ld.shared.u32 	%r480, [%r44+92];
	ld.shared.u32 	%r481, [%r44+96];
	ld.shared.u32 	%r482, [%r44+100];
	ld.shared.u32 	%r483, [%r44+104];
	ld.shared.u32 	%r484, [%r44+108];
	ld.shared.u32 	%r485, [%r44+112];
	ld.shared.u32 	%r486, [%r44+116];
	ld.shared.u32 	%r487, [%r44+120];
	ld.shared.u32 	%r488, [%r44+124];
	ld.shared.u32 	%r489, [%r44+128];
	add.s32 	%r91, %r458, %r90;
	add.s32 	%r92, %r459, %r91;
	add.s32 	%r93, %r460, %r92;
	add.s32 	%r94, %r461, %r93;
	add.s32 	%r95, %r462, %r94;
	add.s32 	%r96, %r463, %r95;
	add.s32 	%r97, %r464, %r96;
	add.s32 	%r98, %r465, %r97;
	add.s32 	%r99, %r466, %r98;
	add.s32 	%r100, %r467, %r99;
	add.s32 	%r101, %r468, %r100;
	add.s32 	%r102, %r469, %r101;
	add.s32 	%r103, %r470, %r102;
	add.s32 	%r104, %r471, %r103;
	add.s32 	%r105, %r472, %r104;
	add.s32 	%r106, %r473, %r105;
	add.s32 	%r107, %r474, %r106;
	add.s32 	%r108, %r475, %r107;
	add.s32 	%r109, %r476, %r108;
	add.s32 	%r110, %r477, %r109;
	add.s32 	%r111, %r478, %r110;
	add.s32 	%r112, %r479, %r111;
	add.s32 	%r113, %r480, %r112;
	add.s32 	%r114, %r481, %r113;
	add.s32 	%r115, %r482, %r114;
	add.s32 	%r116, %r483, %r115;
	add.s32 	%r117, %r484, %r116;
	add.s32 	%r118, %r485, %r117;
	add.s32 	%r119, %r486, %r118;
	add.s32 	%r120, %r487, %r119;
	add.s32 	%r121, %r488, %r120;
	add.s32 	%r318, %r489, %r121;
	// begin inline asm
	mov.u32 %r313, %laneid;
	// end inline asm
	mov.b32 	%r316, 1;
	mov.b32 	%r343, -1;
	// begin inline asm
	{  .reg .u32 r0;  .reg .pred p;  shfl.sync.up.b32 r0|p, %r318, %r316, %r341, %r343;  @p add.u32 r0, r0, %r318;  mov.u32 %r314, r0;}
	// end inline asm
	mov.b32 	%r322, 2;
	// begin inline asm
	{  .reg .u32 r0;  .reg .pred p;  shfl.sync.up.b32 r0|p, %r314, %r322, %r341, %r343;  @p add.u32 r0, r0, %r314;  mov.u32 %r320, r0;}
	// end inline asm
	mov.b32 	%r328, 4;
	// begin inline asm
	{  .reg .u32 r0;  .reg .pred p;  shfl.sync.up.b32 r0|p, %r320, %r328, %r341, %r343;  @p add.u32 r0, r0, %r320;  mov.u32 %r326, r0;}
	// end inline asm
	mov.b32 	%r334, 8;
	// begin inline asm
	{  .reg .u32 r0;  .reg .pred p;  shfl.sync.up.b32 r0|p, %r326, %r334, %r341, %r343;  @p add.u32 r0, r0, %r326;  mov.u32 %r332, r0;}
	// end inline asm
	mov.b32 	%r340, 16;
	// begin inline asm
	{  .reg .u32 r0;  .reg .pred p;  shfl.sync.up.b32 r0|p, %r332, %r340, %r341, %r343;  @p add.u32 r0, r0, %r332;  mov.u32 %r338, r0;}
	// end inline asm
	setp.ne.s32 	%p20, %r313, 31;
	@%p20 bra 	$L__BB2_41;
	st.shared.u32 	[%r45], %r338;
$L__BB2_41:
	sub.s32 	%r490, %r338, %r318;
	setp.gt.u32 	%p21, %r2, 31;
	setp.eq.s32 	%p22, %r42, 7;
	setp.eq.s32 	%p23, %r42, 6;
	setp.eq.s32 	%p24, %r42, 5;
	setp.eq.s32 	%p25, %r42, 4;
	setp.eq.s32 	%p26, %r42, 3;
	setp.eq.s32 	%p27, %r42, 2;
	setp.eq.s32 	%p28, %r42, 1;
	bar.sync 	0;
	ld.shared.v4.u32 	{%r491, %r492, %r493, %r494}, [_ZZN3cub18CUB_300001_SM_10006detail10radix_sort31DeviceRadixSortSingleTileKernelINS1_5radix10policy_hubIiNS0_8NullTypeEyE10Policy1000ELNS0_9SortOrderE0EiS6_yNS1_21identity_decomposer_tEEEvPKT1_PSB_PKT2_PSF_T3_iiT4_E12temp_storage+33792];
	selp.b32 	%r495, %r491, %r742, %p28;
	add.s32 	%r496, %r492, %r491;
	selp.b32 	%r497, %r496, %r495, %p27;
	add.s32 	%r498, %r496, %r493;
	selp.b32 	%r499, %r498, %r497, %p26;
	add.s32 	%r500, %r498, %r494;
	selp.b32 	%r501, %r500, %r499, %p25;
	ld.shared.v4.u32 	{%r502, %r503, %r504, %r505}, [_ZZN3cub18CUB_300001_SM_10006detail10radix_sort31DeviceRadixSortSingleTileKernelINS1_5radix10policy_hubIiNS0_8NullTypeEyE10Policy1000ELNS0_9SortOrderE0EiS6_yNS1_21identity_decomposer_tEEEvPKT1_PSB_PKT2_PSF_T3_iiT4_E12temp_storage+33808];
	add.s32 	%r506, %r500, %r502;
	selp.b32 	%r507, %r506, %r501, %p24;
	add.s32 	%r508, %r506, %r503;
	selp.b32 	%r509, %r508, %r507, %p23;
	add.s32 	%r510, %r508, %r504;
	selp.b32 	%r742, %r510, %r509, %p22;
	add.s32 	%r126, %r510, %r505;
	setp.ne.s32 	%p29, %r313, 0;
	selp.b32 	%r511, %r490, 0, %p29;
	add.s32 	%r512, %r742, %r511;
	or.pred  	%p30, %p21, %p29;
	selp.b32 	%r743, %r512, %r490, %p21;
	@%p30 bra 	$L__BB2_43;
	shl.b32 	%r743, %r126, 16;
	st.shared.u32 	[_ZZN3cub18CUB_300001_SM_10006detail10radix_sort31DeviceRadixSortSingleTileKernelINS1_5radix10policy_hubIiNS0_8NullTypeEyE10Policy1000ELNS0_9SortOrderE0EiS6_yNS1_21identity_decomposer_tEEEvPKT1_PSB_PKT2_PSF_T3_iiT4_E12temp_storage+33832], %r743;
$L__BB2_43:
	setp.eq.s32 	%p31, %r2, 0;
	bar.sync 	0;
	ld.shared.u32 	%r513, [_ZZN3cub18CUB_300001_SM_10006detail10radix_sort31DeviceRadixSortSingleTileKernelINS1_5radix10policy_hubIiNS0_8NullTypeEyE10Policy1000ELNS0_9SortOrderE0EiS6_yNS1_21identity_decomposer_tEEEvPKT1_PSB_PKT2_PSF_T3_iiT4_E12temp_storage+33832];
	selp.b32 	%r514, 0, %r513, %p31;
	add.s32 	%r515, %r743, %r514;
	add.s32 	%r516, %r90, %r515;
	add.s32 	%r517, %r91, %r515;
	add.s32 	%r518, %r92, %r515;
	add.s32 	%r519, %r93, %r515;
	add.s32 	%r520, %r94, %r515;
	add.s32 	%r521, %r95, %r515;
	add.s32 	%r522, %r96, %r515;
	add.s32 	%r523, %r97, %r515;
	add.s32 	%r524, %r98, %r515;
	add.s32 	%r525, %r99, %r515;
	add.s32 	%r526, %r100, %r515;
	add.s32 	%r527, %r101, %r515;
	add.s32 	%r528, %r102, %r515;
	add.s32 	%r529, %r103, %r515;
	add.s32 	%r530, %r104, %r515;
	add.s32 	%r531, %r105, %r515;
	add.s32 	%r532, %r106, %r515;
	add.s32 	%r533, %r107, %r515;
	add.s32 	%r534, %r108, %r515;
	add.s32 	%r535, %r109, %r515;
	add.s32 	%r536, %r110, %r515;
	add.s32 	%r537, %r111, %r515;
	add.s32 	%r538, %r112, %r515;
	add.s32 	%r539, %r113, %r515;
	add.s32 	%r540, %r114, %r515;
	add.s32 	%r541, %r115, %r515;
	add.s32 	%r542, %r116, %r515;
	add.s32 	%r543, %r117, %r515;
	add.s32 	%r544, %r118, %r515;
	add.s32 	%r545, %r119, %r515;
	add.s32 	%r546, %r120, %r515;
	add.s32 	%r547, %r121, %r515;
	st.shared.u32 	[%r44], %r515;
	st.shared.u32 	[%r44+4], %r516;
	st.shared.u32 	[%r44+8], %r517;
	st.shared.u32 	[%r44+12], %r518;
	st.shared.u32 	[%r44+16], %r519;
	st.shared.u32 	[%r44+20], %r520;
	st.shared.u32 	[%r44+24], %r521;
	st.shared.u32 	[%r44+28], %r522;
	st.shared.u32 	[%r44+32], %r523;
	st.shared.u32 	[%r44+36], %r524;
	st.shared.u32 	[%r44+40], %r525;
	st.shared.u32 	[%r44+44], %r526;
	st.shared.u32 	[%r44+48], %r527;
	st.shared.u32 	[%r44+52], %r528;
	st.shared.u32 	[%r44+56], %r529;
	st.shared.u32 	[%r44+60], %r530;
	st.shared.u32 	[%r44+64], %r531;
	st.shared.u32 	[%r44+68], %r532;
	st.shared.u32 	[%r44+72], %r533;
	st.shared.u32 	[%r44+76], %r534;
	st.shared.u32 	[%r44+80], %r535;
	st.shared.u32 	[%r44+84], %r536;
	st.shared.u32 	[%r44+88], %r537;
	st.shared.u32 	[%r44+92], %r538;
	st.shared.u32 	[%r44+96], %r539;
	st.shared.u32 	[%r44+100], %r540;
	st.shared.u32 	[%r44+104], %r541;
	st.shared.u32 	[%r44+108], %r542;
	st.shared.u32 	[%r44+112], %r543;
	st.shared.u32 	[%r44+116], %r544;
	st.shared.u32 	[%r44+120], %r545;
	st.shared.u32 	[%r44+124], %r546;
	st.shared.u32 	[%r44+128], %r547;
	bar.sync 	0;
	cvt.u32.u16 	%r548, %rs1;
	ld.shared.u16 	%r549, [%r71];
	add.s32 	%r130, %r549, %r548;
	cvt.u32.u16 	%r550, %rs2;
	ld.shared.u16 	%r551, [%r72];
	add.s32 	%r131, %r551, %r550;
	cvt.u32.u16 	%r552, %rs3;
	ld.shared.u16 	%r553, [%r73];
	add.s32 	%r132, %r553, %r552;
	cvt.u32.u16 	%r554, %rs4;
	ld.shared.u16 	%r555, [%r74];
	add.s32 	%r133, %r555, %r554;
	cvt.u32.u16 	%r556, %rs5;
	ld.shared.u16 	%r557, [%r75];
	add.s32 	%r134, %r557, %r556;
	cvt.u32.u16 	%r558, %rs6;
	ld.shared.u16 	%r559, [%r76];
	add.s32 	%r135, %r559, %r558;
	cvt.u32.u16 	%r560, %rs7;
	ld.shared.u16 	%r561, [%r77];
	add.s32 	%r136, %r561, %r560;
	cvt.u32.u16 	%r562, %rs8;
	ld.shared.u16 	%r563, [%r78];
	add.s32 	%r137, %r563, %r562;
	cvt.u32.u16 	%r564, %rs9;
	ld.shared.u16 	%r565, [%r79];
	add.s32 	%r138, %r565, %r564;
	cvt.u32.u16 	%r566, %rs10;
	ld.shared.u16 	%r567, [%r80];
	add.s32 	%r139, %r567, %r566;
	cvt.u32.u16 	%r568, %rs11;
	ld.shared.u16 	%r569, [%r81];
	add.s32 	%r140, %r569, %r568;
	cvt.u32.u16 	%r570, %rs12;
	ld.shared.u16 	%r571, [%r82];
	add.s32 	%r141, %r571, %r570;
	cvt.u32.u16 	%r572, %rs13;
	ld.shared.u16 	%r573, [%r83];
	add.s32 	%r142, %r573, %r572;
	cvt.u32.u16 	%r574, %rs14;
	ld.shared.u16 	%r575, [%r84];
	add.s32 	%r143, %r575, %r574;
	cvt.u32.u16 	%r576, %rs15;
	ld.shared.u16 	%r577, [%r85];
	add.s32 	%r144, %r577, %r576;
	cvt.u32.u16 	%r578, %rs16;
	ld.shared.u16 	%r579, [%r86];
	add.s32 	%r145, %r579, %r578;
	cvt.u32.u16 	%r580, %rs17;
	ld.shared.u16 	%r581, [%r87];
	add.s32 	%r146, %r581, %r580;
	cvt.u32.u16 	%r582, %rs18;
	ld.shared.u16 	%r583, [%r88];
	add.s32 	%r147, %r583, %r582;
	cvt.u32.u16 	%r584, %rs19;
	ld.shared.u16 	%r585, [%r89];
	add.s32 	%r148, %r585, %r584;
	bar.sync 	0;
	setp.lt.s32 	%p32, %r722, %r190;
	@%p32 bra 	$L__BB2_83;
	cvt.u64.u32 	%rd8, %r2;
	shl.b32 	%r586, %r130, 2;
	mov.u32 	%r587, _ZZN3cub18CUB_300001_SM_10006detail10radix_sort31DeviceRadixSortSingleTileKernelINS1_5radix10policy_hubIiNS0_8NullTypeEyE10Policy1000ELNS0_9SortOrderE0EiS6_yNS1_21identity_decomposer_tEEEvPKT1_PSB_PKT2_PSF_T3_iiT4_E12temp_storage;
	add.s32 	%r588, %r587, %r586;
	st.shared.u32 	[%r588], %r741;
	shl.b32 	%r589, %r131, 2;
	add.s32 	%r590, %r587, %r589;
	st.shared.u32 	[%r590], %r740;
	shl.b32 	%r591, %r132, 2;
	add.s32 	%r592, %r587, %r591;
	st.shared.u32 	[%r592], %r739;
	shl.b32 	%r593, %r133, 2;
	add.s32 	%r594, %r587, %r593;
	st.shared.u32 	[%r594], %r738;
	shl.b32 	%r595, %r134, 2;
	add.s32 	%r596, %r587, %r595;
	st.shared.u32 	[%r596], %r737;
	shl.b32 	%r597, %r135, 2;
	add.s32 	%r598, %r587, %r597;
	st.shared.u32 	[%r598], %r736;
	shl.b32 	%r599, %r136, 2;
	add.s32 	%r600, %r587, %r599;
	st.shared.u32 	[%r600], %r735;
	shl.b32 	%r601, %r137, 2;
	add.s32 	%r602, %r587, %r601;
	st.shared.u32 	[%r602], %r734;
	shl.b32 	%r603, %r138, 2;
	add.s32 	%r604, %r587, %r603;
	st.shared.u32 	[%r604], %r733;
	shl.b32 	%r605, %r139, 2;
	add.s32 	%r606, %r587, %r605;
	st.shared.u32 	[%r606], %r732;
	shl.b32 	%r607, %r140, 2;
	add.s32 	%r608, %r587, %r607;
	st.shared.u32 	[%r608], %r731;
	shl.b32 	%r609, %r141, 2;
	add.s32 	%r610, %r587, %r609;
	st.shared.u32 	[%r610], %r730;
	shl.b32 	%r611, %r142, 2;
	add.s32 	%r612, %r587, %r611;
	st.shared.u32 	[%r612], %r729;
	shl.b32 	%r613, %r143, 2;
	add.s32 	%r614, %r587, %r613;
	st.shared.u32 	[%r614], %r728;
	shl.b32 	%r615, %r144, 2;
	add.s32 	%r616, %r587, %r615;
	st.shared.u32 	[%r616], %r727;
	shl.b32 	%r617, %r145, 2;
	add.s32 	%r618, %r587, %r617;
	st.shared.u32 	[%r618], %r726;
	shl.b32 	%r619, %r146, 2;
	add.s32 	%r620, %r587, %r619;
	st.shared.u32 	[%r620], %r725;
	shl.b32 	%r621, %r147, 2;
	add.s32 	%r622, %r587, %r621;
	st.shared.u32 	[%r622], %r724;
	shl.b32 	%r623, %r148, 2;
	add.s32 	%r624, %r587, %r623;
	st.shared.u32 	[%r624], %r723;
	bar.sync 	0;
	mad.lo.s32 	%r149, %r2, -72, %r46;
	ld.shared.u32 	%r150, [%r149+1024];
	ld.shared.u32 	%r151, [%r149+2048];
	ld.shared.u32 	%r152, [%r149+3072];
	ld.shared.u32 	%r153, [%r149+4096];
	ld.shared.u32 	%r154, [%r149+5120];
	ld.shared.u32 	%r155, [%r149+6144];
	ld.shared.u32 	%r156, [%r149+7168];
	ld.shared.u32 	%r157, [%r149+8192];
	ld.shared.u32 	%r158, [%r149+9216];
	ld.shared.u32 	%r159, [%r149+10240];
	ld.shared.u32 	%r160, [%r149+11264];
	ld.shared.u32 	%r161, [%r149+12288];
	ld.shared.u32 	%r162, [%r149+13312];
	ld.shared.u32 	%r163, [%r149+14336];
	ld.shared.u32 	%r164, [%r149+15360];
	ld.shared.u32 	%r165, [%r149+16384];
	ld.shared.u32 	%r166, [%r149+17408];
	ld.shared.u32 	%r167, [%r149+18432];
	setp.gt.u64 	%p33, %rd4, %rd8;
	cvta.to.global.u64 	%rd9, %rd3;
	mul.wide.u32 	%rd10, %r2, 4;
	add.s64 	%rd2, %rd9, %rd10;
	@%p33 bra 	$L__BB2_45;
	bra.uni 	$L__BB2_46;
$L__BB2_45:
	ld.shared.u32 	%r625, [%r149];
	xor.b32  	%r626, %r625, -2147483648;
	st.global.u32 	[%rd2], %r626;
$L__BB2_46:
	add.s32 	%r627, %r2, 256;
	cvt.u64.u32 	%rd11, %r627;
	setp.le.u64 	%p34, %rd4, %rd11;
	@%p34 bra 	$L__BB2_48;
	xor.b32  	%r628, %r150, -2147483648;
	st.global.u32 	[%rd2+1024], %r628;
$L__BB2_48:
	add.s32 	%r629, %r2, 512;
	cvt.u64.u32 	%rd12, %r629;
	setp.le.u64 	%p35, %rd4, %rd12;
	@%p35 bra 	$L__BB2_50;
	xor.b32  	%r630, %r151, -2147483648;
	st.global.u32 	[%rd2+2048], %r630;
$L__BB2_50:
	add.s32 	%r631, %r2, 768;
	cvt.u64.u32 	%rd13, %r631;
	setp.le.u64 	%p36, %rd4, %rd13;
	@%p36 bra 	$L__BB2_52;
	xor.b32  	%r632, %r152, -2147483648;
	st.global.u32 	[%rd2+3072], %r632;
$L__BB2_52:
	or.b32  	%r633, %r2, 1024;
	cvt.u64.u32 	%rd14, %r633;
	setp.le.u64 	%p37, %rd4, %rd14;
	@%p37 bra 	$L__BB2_54;
	xor.b32  	%r634, %r153, -2147483648;
	st.global.u32 	[%rd2+4096], %r634;
$L__BB2_54:
	add.s32 	%r635, %r2, 1280;
	cvt.u64.u32 	%rd15, %r635;
	setp.le.u64 	%p38, %rd4, %rd15;
	@%p38 bra 	$L__BB2_56;
	xor.b32  	%r636, %r154, -2147483648;
	st.global.u32 	[%rd2+5120], %r636;
$L__BB2_56:
	add.s32 	%r637, %r2, 1536;
	cvt.u64.u32 	%rd16, %r637;
	setp.le.u64 	%p39, %rd4, %rd16;
	@%p39 bra 	$L__BB2_58;
	xor.b32  	%r638, %r155, -2147483648;
	st.global.u32 	[%rd2+6144], %r638;
$L__BB2_58:
	add.s32 	%r639, %r2, 1792;
	cvt.u64.u32 	%rd17, %r639;
	setp.le.u64 	%p40, %rd4, %rd17;
	@%p40 bra 	$L__BB2_60;
	xor.b32  	%r640, %r156, -2147483648;
	st.global.u32 	[%rd2+7168], %r640;
$L__BB2_60:
	or.b32  	%r641, %r2, 2048;
	cvt.u64.u32 	%rd18, %r641;
	setp.le.u64 	%p41, %rd4, %rd18;
	@%p41 bra 	$L__BB2_62;
	xor.b32  	%r642, %r157, -2147483648;
	st.global.u32 	[%rd2+8192], %r642;
$L__BB2_62:
	add.s32 	%r643, %r2, 2304;
	cvt.u64.u32 	%rd19, %r643;
	setp.le.u64 	%p42, %rd4, %rd19;
	@%p42 bra 	$L__BB2_64;
	xor.b32  	%r644, %r158, -2147483648;
	st.global.u32 	[%rd2+9216], %r644;
$L__BB2_64:
	add.s32 	%r645, %r2, 2560;
	cvt.u64.u32 	%rd20, %r645;
	setp.le.u64 	%p43, %rd4, %rd20;
	@%p43 bra 	$L__BB2_66;
	xor.b32  	%r646, %r159, -2147483648;
	st.global.u32 	[%rd2+10240], %r646;
$L__BB2_66:
	add.s32 	%r647, %r2, 2816;
	cvt.u64.u32 	%rd21, %r647;
	setp.le.u64 	%p44, %rd4, %rd21;
	@%p44 bra 	$L__BB2_68;
	xor.b32  	%r648, %r160, -2147483648;
	st.global.u32 	[%rd2+11264], %r648;
$L__BB2_68:
	or.b32  	%r649, %r2, 3072;
	cvt.u64.u32 	%rd22, %r649;
	setp.le.u64 	%p45, %rd4, %rd22;
	@%p45 bra 	$L__BB2_70;
	xor.b32  	%r650, %r161, -2147483648;
	st.global.u32 	[%rd2+12288], %r650;
$L__BB2_70:
	add.s32 	%r651, %r2, 3328;
	cvt.u64.u32 	%rd23, %r651;
	setp.le.u64 	%p46, %rd4, %rd23;
	@%p46 bra 	$L__BB2_72;
	xor.b32  	%r652, %r162, -2147483648;
	st.global.u32 	[%rd2+13312], %r652;
$L__BB2_72:
	add.s32 	%r653, %r2, 3584;
	cvt.u64.u32 	%rd24, %r653;
	setp.le.u64 	%p47, %rd4, %rd24;
	@%p47 bra 	$L__BB2_74;
	xor.b32  	%r654, %r163, -2147483648;
	st.global.u32 	[%rd2+14336], %r654;
$L__BB2_74:
	add.s32 	%r655, %r2, 3840;
	cvt.u64.u32 	%rd25, %r655;
	setp.le.u64 	%p48, %rd4, %rd25;
	@%p48 bra 	$L__BB2_76;
	xor.b32  	%r656, %r164, -2147483648;
	st.global.u32 	[%rd2+15360], %r656;
$L__BB2_76:
	or.b32  	%r657, %r2, 4096;
	cvt.u64.u32 	%rd26, %r657;
	setp.le.u64 	%p49, %rd4, %rd26;
	@%p49 bra 	$L__BB2_78;
	xor.b32  	%r658, %r165, -2147483648;
	st.global.u32 	[%rd2+16384], %r658;
$L__BB2_78:
	add.s32 	%r659, %r2, 4352;
	cvt.u64.u32 	%rd27, %r659;
	setp.le.u64 	%p50, %rd4, %rd27;
	@%p50 bra 	$L__BB2_80;
	xor.b32  	%r660, %r166, -2147483648;
	st.global.u32 	[%rd2+17408], %r660;
$L__BB2_80:
	add.s32 	%r661, %r2, 4608;
	cvt.u64.u32 	%rd28, %r661;
	setp.le.u64 	%p51, %rd4, %rd28;
	@%p51 bra 	$L__BB2_82;
	xor.b32  	%r662, %r167, -2147483648;
	st.global.u32 	[%rd2+18432], %r662;
$L__BB2_82:
	ret;
$L__BB2_83:
	shl.b32 	%r663, %r130, 2;
	mov.u32 	%r664, _ZZN3cub18CUB_300001_SM_10006detail10radix_sort31DeviceRadixSortSingleTileKernelINS1_5radix10policy_hubIiNS0_8NullTypeEyE10Policy1000ELNS0_9SortOrderE0EiS6_yNS1_21identity_decomposer_tEEEvPKT1_PSB_PKT2_PSF_T3_iiT4_E12temp_storage;
	add.s32 	%r665, %r664, %r663;
	st.shared.u32 	[%r665], %r741;
	shl.b32 	%r666, %r131, 2;
	add.s32 	%r667, %r664, %r666;
	st.shared.u32 	[%r667], %r740;
	shl.b32 	%r668, %r132, 2;
	add.s32 	%r669, %r664, %r668;
	st.shared.u32 	[%r669], %r739;
	shl.b32 	%r670, %r133, 2;
	add.s32 	%r671, %r664, %r670;
	st.shared.u32 	[%r671], %r738;
	shl.b32 	%r672, %r134, 2;
	add.s32 	%r673, %r664, %r672;
	st.shared.u32 	[%r673], %r737;
	shl.b32 	%r674, %r135, 2;
	add.s32 	%r675, %r664, %r674;
	st.shared.u32 	[%r675], %r736;
	shl.b32 	%r676, %r136, 2;
	add.s32 	%r677, %r664, %r676;
	st.shared.u32 	[%r677], %r735;
	shl.b32 	%r678, %r137, 2;
	add.s32 	%r679, %r664, %r678;
	st.shared.u32 	[%r679], %r734;
	shl.b32 	%r680, %r138, 2;
	add.s32 	%r681, %r664, %r680;
	st.shared.u32 	[%r681], %r733;
	shl.b32 	%r682, %r139, 2;
	add.s32 	%r683, %r664, %r682;
	st.shared.u32 	[%r683], %r732;
	shl.b32 	%r684, %r140, 2;
	add.s32 	%r685, %r664, %r684;
	st.shared.u32 	[%r685], %r731;
	shl.b32 	%r686, %r141, 2;
	add.s32 	%r687, %r664, %r686;
	st.shared.u32 	[%r687], %r730;
	shl.b32 	%r688, %r142, 2;
	add.s32 	%r689, %r664, %r688;
	st.shared.u32 	[%r689], %r729;
	shl.b32 	%r690, %r143, 2;
	add.s32 	%r691, %r664, %r690;
	st.shared.u32 	[%r691], %r728;
	shl.b32 	%r692, %r144, 2;
	add.s32 	%r693, %r664, %r692;
	st.shared.u32 	[%r693], %r727;
	shl.b32 	%r694, %r145, 2;
	add.s32 	%r695, %r664, %r694;
	st.shared.u32 	[%r695], %r726;
	shl.b32 	%r696, %r146, 2;
	add.s32 	%r697, %r664, %r696;
	st.shared.u32 	[%r697], %r725;
	shl.b32 	%r698, %r147, 2;
	add.s32 	%r699, %r664, %r698;
	st.shared.u32 	[%r699], %r724;
	shl.b32 	%r700, %r148, 2;
	add.s32 	%r701, %r664, %r700;
	st.shared.u32 	[%r701], %r723;
	bar.sync 	0;
	ld.shared.u32 	%r741, [%r46];
	ld.shared.u32 	%r740, [%r46+4];
	ld.shared.u32 	%r739, [%r46+8];
	ld.shared.u32 	%r738, [%r46+12];
	ld.shared.u32 	%r737, [%r46+16];
	ld.shared.u32 	%r736, [%r46+20];
	ld.shared.u32 	%r735, [%r46+24];
	ld.shared.u32 	%r734, [%r46+28];
	ld.shared.u32 	%r733, [%r46+32];
	ld.shared.u32 	%r732, [%r46+36];
	ld.shared.u32 	%r731, [%r46+40];
	ld.shared.u32 	%r730, [%r46+44];
	ld.shared.u32 	%r729, [%r46+48];
	ld.shared.u32 	%r728, [%r46+52];
	ld.shared.u32 	%r727, [%r46+56];
	ld.shared.u32 	%r726, [%r46+60];
	ld.shared.u32 	%r725, [%r46+64];
	ld.shared.u32 	%r724, [%r46+68];
	ld.shared.u32 	%r723, [%r46+72];
	bar.sync 	0;
	add.s32 	%r722, %r722, 6;
	add.s32 	%r721, %r721, -6;
	bra.uni 	$L__BB2_39;

}
	// .globl	_ZN3cub18CUB_300001_SM_10006detail10radix_sort30DeviceRadixSortHistogramKernelINS1_5radix10policy_hubIiNS0_8NullTypeEyE10Policy1000ELNS0_9SortOrderE0EiyNS1_21identity_decomposer_tEEEvPT2_PKT1_SB_iiT3_
.visible .entry _ZN3cub18CUB_300001_SM_10006detail10radix_sort30DeviceRadixSortHistogramKernelINS1_5radix10policy_hubIiNS0_8NullTypeEyE10Policy1000ELNS0_9SortOrderE0EiyNS1_21identity_decomposer_tEEEvPT2_PKT1_SB_iiT3_(
	.param .u64 .ptr .align 1 _ZN3cub18CUB_300001_SM_10006detail10radix_sort30DeviceRadixSortHistogramKernelINS1_5radix10policy_hubIiNS0_8NullTypeEyE10Policy1000ELNS0_9SortOrderE0EiyNS1_21identity_decomposer_tEEEvPT2_PKT1_SB_iiT3__param_0,
	.param .u64 .ptr .align 1 _ZN3cub18CUB_300001_SM_10006detail10radix_sort30DeviceRadixSortHistogramKernelINS1_5radix10policy_hubIiNS0_8NullTypeEyE10Policy1000ELNS0_9SortOrderE0EiyNS1_21identity_decomposer_tEEEvPT2_PKT1_SB_iiT3__param_1,
	.param .u64 _ZN3cub18CUB_300001_SM_10006detail10radix_sort30DeviceRadixSortHistogramKernelINS1_5radix10policy_hubIiNS0_8NullTypeEyE10Policy1000ELNS0_9SortOrderE0EiyNS1_21identity_decomposer_tEEEvPT2_PKT1_SB_iiT3__param_2,
	.param .u32 _ZN3cub18CUB_300001_SM_10006detail10radix_sort30DeviceRadixSortHistogramKernelINS1_5radix10policy_hubIiNS0_8NullTypeEyE10Policy1000ELNS0_9SortOrderE0EiyNS1_21identity_decomposer_tEEEvPT2_PKT1_SB_iiT3__param_3,
	.param .u32 _ZN3cub18CUB_300001_SM_10006detail10radix_sort30DeviceRadixSortHistogramKernelINS1_5radix10policy_hubIiNS0_8NullTypeEyE10Policy1000ELNS0_9SortOrderE0EiyNS1_21identity_decomposer_tEEEvPT2_PKT1_SB_iiT3__param_4,
	.param .align 1 .b8 _ZN3cub18CUB_300001_SM_10006detail10radix_sort30DeviceRadixSortHistogramKernelINS1_5radix10policy_hubIiNS0_8NullTypeEyE10Policy1000ELNS0_9SortOrderE0EiyNS1_21identity_decomposer_tEEEvPT2_PKT1_SB_iiT3__param_5[1]
)
.maxntid 128
{
	.reg .pred 	%p<91>;
	.reg .b32 	%r<486>;
	.reg .b64 	%rd<137>;
	// demoted variable
	.shared .align 4 .b8 _ZZN3cub18CUB_300001_SM_10006detail10radix_sort30DeviceRadixSortHistogramKernelINS1_5radix10policy_hubIiNS0_8NullTypeEyE10Policy1000ELNS0_9SortOrderE0EiyNS1_21identity_decomposer_tEEEvPT2_PKT1_SB_iiT3_E12temp_storage[4096];
	ld.param.u64 	%rd18, [_ZN3cub18CUB_300001_SM_10006detail10radix_sort30DeviceRadixSortHistogramKernelINS1_5radix10policy_hubIiNS0_8NullTypeEyE10Policy1000ELNS0_9SortOrderE0EiyNS1_21identity_decomposer_tEEEvPT2_PKT1_SB_iiT3__param_0];
	ld.param.u64 	%rd19, [_ZN3cub18CUB_300001_SM_10006detail10radix_sort30DeviceRadixSortHistogramKernelINS1_5radix10policy_hubIiNS0_8NullTypeEyE10Policy1000ELNS0_9SortOrderE0EiyNS1_21identity_decomposer_tEEEvPT2_PKT1_SB_iiT3__param_1];
	ld.param.u64 	%rd17, [_ZN3cub18CUB_300001_SM_10006detail10radix_sort30DeviceRadixSortHistogramKernelINS1_5radix10policy_hubIiNS0_8NullTypeEyE10Policy1000ELNS0_9SortOrderE0EiyNS1_21identity_decomposer_tEEEvPT2_PKT1_SB_iiT3__param_2];
	ld.param.u32 	%r174, [_ZN3cub18CUB_300001_SM_10006detail10radix_sort30DeviceRadixSortHistogramKernelINS1_5radix10policy_hubIiNS0_8NullTypeEyE10Policy1000ELNS0_9SortOrderE0EiyNS1_21identity_decomposer_tEEEvPT2_PKT1_SB_iiT3__param_3];
	ld.param.u32 	%r175, [_ZN3cub18CUB_300001_SM_10006detail10radix_sort30DeviceRadixSortHistogramKernelINS1_5radix10policy_hubIiNS0_8NullTypeEyE10Policy1000ELNS0_9SortOrderE0EiyNS1_21identity_decomposer_tEEEvPT2_PKT1_SB_iiT3__param_4];
	cvta.to.global.u64 	%rd1, %rd19;
	cvta.to.global.u64 	%rd2, %rd18;
	setp.eq.s64 	%p2, %rd17, 0;
	@%p2 bra 	$L__BB3_153;
	sub.s32 	%r176, %r175, %r174;
	add.s32 	%r177, %r176, 7;
	shr.s32 	%r178, %r177, 31;
	shr.u32 	%r179, %r178, 29;
	add.s32 	%r180, %r177, %r179;
	shr.s32 	%r181, %r180, 3;
	mov.u32 	%r182, %tid.x;
	setp.gt.u32 	%p3, %r182, 255;
	setp.lt.s32 	%p4, %r177, 8;
	mov.u32 	%r183, %ctaid.x;
	shl.b32 	%r184, %r183, 11;
	cvt.u64.u32 	%rd3, %r184;
	mov.u32 	%r185, %nctaid.x;
	shl.b32 	%r186, %r185, 11;
	cvt.u64.u32 	%rd4, %r186;
	add.s32 	%r1, %r181, -1;
	and.b32  	%r2, %r181, 15;
	and.b32  	%r3, %r181, 7;
	add.s32 	%r4, %r3, -1;
	and.b32  	%r5, %r181, 3;
	or.pred  	%p1, %p3, %p4;
	shl.b32 	%r187, %r182, 2;
	mov.u32 	%r188, _ZZN3cub18CUB_300001_SM_10006detail10radix_sort30DeviceRadixSortHistogramKernelINS1_5radix10policy_hubIiNS0_8NullTypeEyE10Policy1000ELNS0_9SortOrderE0EiyNS1_21identity_decomposer_tEEEvPT2_PKT1_SB_iiT3_E12temp_storage;
	add.s32 	%r6, %r188, %r187;
	and.b32  	%r7, %r181, 268435440;
	cvt.u64.u32 	%rd5, %r182;
	add.s32 	%r8, %r182, 128;
	add.s32 	%r9, %r182, 256;
	add.s32 	%r10, %r182, 384;
	add.s32 	%r11, %r182, 512;
	add.s32 	%r12, %r182, 640;
	add.s32 	%r13, %r182, 768;
	or.b32  	%r14, %r182, 1024;
	add.s32 	%r15, %r182, 1920;
	and.b32  	%r16, %r181, 268435448;
	and.b32  	%r17, %r181, 1;
	neg.s32 	%r18, %r7;
	add.s32 	%r19, %r6, 8192;
	add.s64 	%rd21, %rd17, -1;
	shr.u64 	%rd22, %rd21, 30;
	add.s64 	%rd23, %rd22, 1;
	min.u64 	%rd6, %rd23, %rd17;
	mov.b64 	%rd135, 0;
$L__BB3_2:
	@%p1 bra 	$L__BB3_30;
	setp.lt.u32 	%p5, %r1, 15;
	mov.b32 	%r439, 0;
	@%p5 bra 	$L__BB3_6;
	mov.u32 	%r436, %r19;
	mov.u32 	%r437, %r18;
$L__BB3_5:
	.pragma "nounroll";
	mov.b32 	%r190, 0;
	st.shared.u32 	[%r436+-8192], %r190;
	st.shared.u32 	[%r436+-7168], %r190;
	st.shared.u32 	[%r436+-6144], %r190;
	st.shared.u32 	[%r436+-5120], %r190;
	st.shared.u32 	[%r436+-4096], %r190;
	st.shared.u32 	[%r436+-3072], %r190;
	st.shared.u32 	[%r436+-2048], %r190;
	st.shared.u32 	[%r436+-1024], %r190;
	st.shared.u32 	[%r436], %r190;
	st.shared.u32 	[%r436+1024], %r190;
	st.shared.u32 	[%r436+2048], %r190;
	st.shared.u32 	[%r436+3072], %r190;
	st.shared.u32 	[%r436+4096], %r190;
	st.shared.u32 	[%r436+5120], %r190;
	st.shared.u32 	[%r436+6144], %r190;
	st.shared.u32 	[%r436+7168], %r190;
	add.s32 	%r437, %r437, 16;
	add.s32 	%r436, %r436, 16384;
	setp.ne.s32 	%p6, %r437, 0;
	mov.u32 	%r439, %r7;
	@%p6 bra 	$L__BB3_5;
$L__BB3_6:
	add.s32 	%r25, %r2, -1;
	setp.eq.s32 	%p7, %r2, 0;
	@%p7 bra 	$L__BB3_16;
	setp.lt.u32 	%p8, %r25, 7;
	@%p8 bra 	$L__BB3_9;
	shl.b32 	%r191, %r439, 10;
	add.s32 	%r192, %r6, %r191;
	mov.b32 	%r193, 0;
	st.shared.u32 	[%r192], %r193;
	st.shared.u32 	[%r192+1024], %r193;
	st.shared.u32 	[%r192+2048], %r193;
	st.shared.u32 	[%r192+3072], %r193;
	st.shared.u32 	[%r192+4096], %r193;
	st.shared.u32 	[%r192+5120], %r193;
	st.shared.u32 	[%r192+6144], %r193;
	st.shared.u32 	[%r192+7168], %r193;
	add.s32 	%r439, %r439, 8;
$L__BB3_9:
	setp.eq.s32 	%p9, %r3, 0;
	@%p9 bra 	$L__BB3_16;
	setp.lt.u32 	%p10, %r4, 3;
	@%p10 bra 	$L__BB3_12;
	shl.b32 	%r194, %r439, 10;
	add.s32 	%r195, %r6, %r194;
	mov.b32 	%r196, 0;
	st.shared.u32 	[%r195], %r196;
	st.shared.u32 	[%r195+1024], %r196;
	st.shared.u32 	[%r195+2048], %r196;
	st.shared.u32 	[%r195+3072], %r196;
	add.s32 	%r439, %r439, 4;
$L__BB3_12:
	setp.eq.s32 	%p11, %r5, 0;
	@%p11 bra 	$L__BB3_16;
	setp.eq.s32 	%p12, %r5, 1;
	shl.b32 	%r197, %r439, 10;
	add.s32 	%r30, %r6, %r197;
	mov.b32 	%r198, 0;
	st.shared.u32 	[%r30], %r198;
	@%p12 bra 	$L__BB3_16;
	setp.eq.s32 	%p13, %r5, 2;
	mov.b32 	%r199, 0;
	st.shared.u32 	[%r30+1024], %r199;
	@%p13 bra 	$L__BB3_16;
	mov.b32 	%r200, 0;
	st.shared.u32 	[%r30+2048], %r200;
$L__BB3_16:
	cvt.u32.u64 	%r201, %rd5;
	setp.gt.u32 	%p14, %r201, 127;
	@%p14 bra 	$L__BB3_30;
	setp.lt.u32 	%p15, %r1, 15;
	mov.b32 	%r443, 0;
	@%p15 bra 	$L__BB3_20;
	mov.b32 	%r441, 0;
$L__BB3_19:
	.pragma "nounroll";
	shl.b32 	%r204, %r441, 10;
	add.s32 	%r205, %r6, %r204;
	mov.b32 	%r206, 0;
	st.shared.u32 	[%r205+512], %r206;
	st.shared.u32 	[%r205+1536], %r206;
	st.shared.u32 	[%r205+2560], %r206;
	st.shared.u32 	[%r205+3584], %r206;
	st.shared.u32 	[%r205+4608], %r206;
	st.shared.u32 	[%r205+5632], %r206;
	st.shared.u32 	[%r205+6656], %r206;
	st.shared.u32 	[%r205+7680], %r206;
	st.shared.u32 	[%r205+8704], %r206;
	st.shared.u32 	[%r205+9728], %r206;
	st.shared.u32 	[%r205+10752], %r206;
	st.shared.u32 	[%r205+11776], %r206;
	st.shared.u32 	[%r205+12800], %r206;
	st.shared.u32 	[%r205+13824], %r206;
	st.shared.u32 	[%r205+14848], %r206;
	st.shared.u32 	[%r205+15872], %r206;
	add.s32 	%r441, %r441, 16;
	setp.ne.s32 	%p16, %r441, %r7;
	mov.u32 	%r443, %r7;
	@%p16 bra 	$L__BB3_19;
$L__BB3_20:
	setp.eq.s32 	%p17, %r2, 0;
	@%p17 bra 	$L__BB3_30;
	setp.lt.u32 	%p18, %r25, 7;
	@%p18 bra 	$L__BB3_23;
	shl.b32 	%r207, %r443, 10;
	add.s32 	%r208, %r6, %r207;
	mov.b32 	%r209, 0;
	st.shared.u32 	[%r208+512], %r209;
	st.shared.u32 	[%r208+1536], %r209;
	st.shared.u32 	[%r208+2560], %r209;
	st.shared.u32 	[%r208+3584], %r209;
	st.shared.u32 	[%r208+4608], %r209;
	st.shared.u32 	[%r208+5632], %r209;
	st.shared.u32 	[%r208+6656], %r209;
	st.shared.u32 	[%r208+7680], %r209;
	add.s32 	%r443, %r443, 8;
$L__BB3_23:
	setp.eq.s32 	%p19, %r3, 0;
	@%p19 bra 	$L__BB3_30;
	setp.lt.u32 	%p20, %r4, 3;
	@%p20 bra 	$L__BB3_26;
	shl.b32 	%r210, %r443, 10;
	add.s32 	%r211, %r6, %r210;
	mov.b32 	%r212, 0;
	st.shared.u32 	[%r211+512], %r212;
	st.shared.u32 	[%r211+1536], %r212;
	st.shared.u32 	[%r211+2560], %r212;
	st.shared.u32 	[%r211+3584], %r212;
	add.s32 	%r443, %r443, 4;
$L__BB3_26:
	setp.eq.s32 	%p21, %r5, 0;
	@%p21 bra 	$L__BB3_30;
	setp.eq.s32 	%p22, %r5, 1;
	shl.b32 	%r213, %r443, 10;
	add.s32 	%r38, %r6, %r213;
	mov.b32 	%r214, 0;
	st.shared.u32 	[%r38+512], %r214;
	@%p22 bra 	$L__BB3_30;
	setp.eq.s32 	%p23, %r5, 2;
	mov.b32 	%r215, 0;
	st.shared.u32 	[%r38+1536], %r215;
	@%p23 bra 	$L__BB3_30;
	mov.b32 	%r216, 0;
	st.shared.u32 	[%r38+2560], %r216;
$L__BB3_30:
	bar.sync 	0;
	bar.sync 	0;
	shl.b64 	%rd8, %rd135, 30;
	sub.s64 	%rd24, %rd17, %rd8;
	min.u64 	%rd9, %rd24, 1073741824;
	setp.le.u64 	%p24, %rd9, %rd3;
	@%p24 bra 	$L__BB3_70;
	mov.u64 	%rd136, %rd3;
$L__BB3_32:
	add.s64 	%rd11, %rd136, %rd8;
	sub.s64 	%rd12, %rd17, %rd11;
	setp.lt.u64 	%p25, %rd12, 2048;
	@%p25 bra 	$L__BB3_34;
	add.s64 	%rd27, %rd11, %rd5;
	shl.b64 	%rd28, %rd27, 2;
	add.s64 	%rd29, %rd1, %rd28;
	ld.global.u32 	%r475, [%rd29];
	ld.global.u32 	%r474, [%rd29+512];
	ld.global.u32 	%r473, [%rd29+1024];
	ld.global.u32 	%r472, [%rd29+1536];
	ld.global.u32 	%r471, [%rd29+2048];
	ld.global.u32 	%r470, [%rd29+2560];
	ld.global.u32 	%r469, [%rd29+3072];
	ld.global.u32 	%r468, [%rd29+3584];
	ld.global.u32 	%r467, [%rd29+4096];
	ld.global.u32 	%r466, [%rd29+4608];
	ld.global.u32 	%r465, [%rd29+5120];
	ld.global.u32 	%r464, [%rd29+5632];
	ld.global.u32 	%r463, [%rd29+6144];
	ld.global.u32 	%r462, [%rd29+6656];
	ld.global.u32 	%r461, [%rd29+7168];
	ld.global.u32 	%r460, [%rd29+7680];
	bra.uni 	$L__BB3_66;
$L__BB3_34:
	cvt.u32.u64 	%r218, %rd5;
	cvt.u32.u64 	%r55, %rd12;
	setp.ge.s32 	%p26, %r218, %r55;
	add.s64 	%rd25, %rd11, %rd5;
	shl.b64 	%rd26, %rd25, 2;
	add.s64 	%rd13, %rd1, %rd26;
	mov.b32 	%r475, 2147483647;
	@%p26 bra 	$L__BB3_36;
	ld.global.u32 	%r475, [%rd13];
$L__BB3_36:
	setp.ge.s32 	%p27, %r8, %r55;
	mov.b32 	%r474, 2147483647;
	@%p27 bra 	$L__BB3_38;
	ld.global.u32 	%r474, [%rd13+512];
$L__BB3_38:
	setp.ge.s32 	%p28, %r9, %r55;
	mov.b32 	%r473, 2147483647;
	@%p28 bra 	$L__BB3_40;
	ld.global.u32 	%r473, [%rd13+1024];
$L__BB3_40:
	setp.ge.s32 	%p29, %r10, %r55;
	mov.b32 	%r472, 2147483647;
	@%p29 bra 	$L__BB3_42;
	ld.global.u32 	%r472, [%rd13+1536];
$L__BB3_42:
	setp.ge.s32 	%p30, %r11, %r55;
	mov.b32 	%r471, 2147483647;
	@%p30 bra 	$L__BB3_44;
	ld.global.u32 	%r471, [%rd13+2048];
$L__BB3_44:
	setp.ge.s32 	%p31, %r12, %r55;
	mov.b32 	%r470, 2147483647;
	@%p31 bra 	$L__BB3_46;
	ld.global.u32 	%r470, [%rd13+2560];
$L__BB3_46:
	setp.ge.s32 	%p32, %r13, %r55;
	mov.b32 	%r469, 2147483647;
	@%p32 bra 	$L__BB3_48;
	ld.global.u32 	%r469, [%rd13+3072];
$L__BB3_48:
	mov.u32 	%r226, %tid.x;
	add.s32 	%r227, %r226, 896;
	setp.ge.s32 	%p33, %r227, %r55;
	mov.b32 	%r468, 2147483647;
	@%p33 bra 	$L__BB3_50;
	ld.global.u32 	%r468, [%rd13+3584];
$L__BB3_50:
	setp.ge.s32 	%p34, %r14, %r55;
	mov.b32 	%r467, 2147483647;
	@%p34 bra 	$L__BB3_52;
	ld.global.u32 	%r467, [%rd13+4096];
$L__BB3_52:
	add.s32 	%r231, %r226, 1152;
	setp.ge.s32 	%p35, %r231, %r55;
	mov.b32 	%r466, 2147483647;
	@%p35 bra 	$L__BB3_54;
	ld.global.u32 	%r466, [%rd13+4608];
$L__BB3_54:
	add.s32 	%r234, %r226, 1280;
	setp.ge.s32 	%p36, %r234, %r55;
	mov.b32 	%r465, 2147483647;
	@%p36 bra 	$L__BB3_56;
	ld.global.u32 	%r465, [%rd13+5120];
$L__BB3_56:
	add.s32 	%r237, %r226, 1408;
	setp.ge.s32 	%p37, %r237, %r55;
	mov.b32 	%r464, 2147483647;
	@%p37 bra 	$L__BB3_58;
	ld.global.u32 	%r464, [%rd13+5632];
$L__BB3_58:
	add.s32 	%r240, %r226, 1536;
	setp.ge.s32 	%p38, %r240, %r55;
	mov.b32 	%r463, 2147483647;
	@%p38 bra 	$L__BB3_60;
	ld.global.u32 	%r463, [%rd13+6144];
$L__BB3_60:
	add.s32 	%r243, %r226, 1664;
	setp.ge.s32 	%p39, %r243, %r55;
	mov.b32 	%r462, 2147483647;
	@%p39 bra 	$L__BB3_62;
	ld.global.u32 	%r462, [%rd13+6656];
$L__BB3_62:
	add.s32 	%r246, %r226, 1792;
	setp.ge.s32 	%p40, %r246, %r55;
	mov.b32 	%r461, 2147483647;
	@%p40 bra 	$L__BB3_64;
	ld.global.u32 	%r461, [%rd13+7168];
$L__BB3_64:
	setp.ge.s32 	%p41, %r15, %r55;
	mov.b32 	%r460, 2147483647;
	@%p41 bra 	$L__BB3_66;
	ld.global.u32 	%r460, [%rd13+7680];
$L__BB3_66:
	setp.le.s32 	%p42, %r175, %r174;
	@%p42 bra 	$L__BB3_69;
	xor.b32  	%r103, %r460, -2147483648;
	xor.b32  	%r104, %r461, -2147483648;
	xor.b32  	%r105, %r462, -2147483648;
	xor.b32  	%r106, %r463, -2147483648;
	xor.b32  	%r107, %r464, -2147483648;
	xor.b32  	%r108, %r465, -2147483648;
	xor.b32  	%r109, %r466, -2147483648;
	xor.b32  	%r110, %r467, -2147483648;
	xor.b32  	%r111, %r468, -2147483648;
	xor.b32  	%r112, %r469, -2147483648;
	xor.b32  	%r113, %r470, -2147483648;
	xor.b32  	%r114, %r471, -2147483648;
	xor.b32  	%r115, %r472, -2147483648;
	xor.b32  	%r116, %r473, -2147483648;
	xor.b32  	%r117, %r474, -2147483648;
	xor.b32  	%r118, %r475, -2147483648;
	mov.b32 	%r476, 0;
	mov.u32 	%r477, %r174;
$L__BB3_68:
	sub.s32 	%r249, %r175, %r477;
	shl.b32 	%r250, %r476, 10;
	mov.u32 	%r251, _ZZN3cub18CUB_300001_SM_10006detail10radix_sort30DeviceRadixSortHistogramKernelINS1_5radix10policy_hubIiNS0_8NullTypeEyE10Policy1000ELNS0_9SortOrderE0EiyNS1_21identity_decomposer_tEEEvPT2_PKT1_SB_iiT3_E12temp_storage;
	add.s32 	%r252, %r251, %r250;
	min.s32 	%r253, %r249, 8;
	mov.b32 	%r254, -1;
	shl.b32 	%r255, %r254, %r253;
	not.b32 	%r256, %r255;
	shr.u32 	%r257, %r118, %r477;
	and.b32  	%r258, %r257, %r256;
	shl.b32 	%r259, %r258, 2;
	add.s32 	%r260, %r252, %r259;
	atom.shared.add.u32 	%r261, [%r260], 1;
	shr.u32 	%r262, %r117, %r477;
	and.b32  	%r263, %r262, %r256;
	shl.b32 	%r264, %r263, 2;
	add.s32 	%r265, %r252, %r264;
	atom.shared.add.u32 	%r266, [%r265], 1;
	shr.u32 	%r267, %r116, %r477;
	and.b32  	%r268, %r267, %r256;
	shl.b32 	%r269, %r268, 2;
	add.s32 	%r270, %r252, %r269;
	atom.shared.add.u32 	%r271, [%r270], 1;
	shr.u32 	%r272, %r115, %r477;
	and.b32  	%r273, %r272, %r256;
	shl.b32 	%r274, %r273, 2;
	add.s32 	%r275, %r252, %r274;
	atom.shared.add.u32 	%r276, [%r275], 1;
	shr.u32 	%r277, %r114, %r477;
	and.b32  	%r278, %r277, %r256;
	shl.b32 	%r279, %r278, 2;
	add.s32 	%r280, %r252, %r279;
	atom.shared.add.u32 	%r281, [%r280], 1;
	shr.u32 	%r282, %r113, %r477;
	and.b32  	%r283, %r282, %r256;
	shl.b32 	%r284, %r283, 2;
	add.s32 	%r285, %r252, %r284;
	atom.shared.add.u32 	%r286, [%r285], 1;
	shr.u32 	%r287, %r112, %r477;
	and.b32  	%r288, %r287, %r256;
	shl.b32 	%r289, %r288, 2;
	add.s32 	%r290, %r252, %r289;
	atom.shared.add.u32 	%r291, [%r290], 1;
	shr.u32 	%r292, %r111, %r477;
	and.b32  	%r293, %r292, %r256;
	shl.b32 	%r294, %r293, 2;
	add.s32 	%r295, %r252, %r294;
	atom.shared.add.u32 	%r296, [%r295], 1;
	shr.u32 	%r297, %r110, %r477;
	and.b32  	%r298, %r297, %r256;
	shl.b32 	%r299, %r298, 2;
	add.s32 	%r300, %r252, %r299;
	atom.shared.add.u32 	%r301, [%r300], 1;
	shr.u32 	%r302, %r109, %r477;
	and.b32  	%r303, %r302, %r256;
	shl.b32 	%r304, %r303, 2;
	add.s32 	%r305, %r252, %r304;
	atom.shared.add.u32 	%r306, [%r305], 1;
	shr.u32 	%r307, %r108, %r477;
	and.b32  	%r308, %r307, %r256;
	shl.b32 	%r309, %r308, 2;
	add.s32 	%r310, %r252, %r309;
	atom.shared.add.u32 	%r311, [%r310], 1;
	shr.u32 	%r312, %r107, %r477;
	and.b32  	%r313, %r312, %r256;
	shl.b32 	%r314, %r313, 2;
	add.s32 	%r315, %r252, %r314;
	atom.shared.add.u32 	%r316, [%r315], 1;
	shr.u32 	%r317, %r106, %r477;
	and.b32  	%r318, %r317, %r256;
	shl.b32 	%r319, %r318, 2;
	add.s32 	%r320, %r252, %r319;
	atom.shared.add.u32 	%r321, [%r320], 1;
	shr.u32 	%r322, %r105, %r477;
	and.b32  	%r323, %r322, %r256;
	shl.b32 	%r324, %r323, 2;
	add.s32 	%r325, %r252, %r324;
	atom.shared.add.u32 	%r326, [%r325], 1;
	shr.u32 	%r327, %r104, %r477;
	and.b32  	%r328, %r327, %r256;
	shl.b32 	%r329, %r328, 2;
	add.s32 	%r330, %r252, %r329;
	atom.shared.add.u32 	%r331, [%r330], 1;
	shr.u32 	%r332, %r103, %r477;
	and.b32  	%r333, %r332, %r256;
	shl.b32 	%r334, %r333, 2;
	add.s32 	%r335, %r252, %r334;
	atom.shared.add.u32 	%r336, [%r335], 1;
	add.s32 	%r477, %r477, 8;
	add.s32 	%r476, %r476, 1;
	setp.lt.s32 	%p43, %r477, %r175;
	@%p43 bra 	$L__BB3_68;
$L__BB3_69:
	add.s64 	%rd136, %rd136, %rd4;
	setp.lt.u64 	%p44, %rd136, %rd9;
	@%p44 bra 	$L__BB3_32;
$L__BB3_70:
	bar.sync 	0;
	@%p1 bra 	$L__BB3_152;
	setp.lt.u32 	%p45, %r1, 7;
	mov.b32 	%r480, 0;
	@%p45 bra 	$L__BB3_90;
	mov.b32 	%r478, 0;
$L__BB3_73:
	.pragma "nounroll";
	shl.b32 	%r339, %r478, 10;
	add.s32 	%r124, %r6, %r339;
	ld.shared.u32 	%r125, [%r124];
	setp.eq.s32 	%p46, %r125, 0;
	@%p46 bra 	$L__BB3_75;
	cvt.u32.u64 	%r340, %rd5;
	shl.b32 	%r341, %r478, 8;
	add.s32 	%r342, %r341, %r340;
	mul.wide.u32 	%rd30, %r342, 8;
	add.s64 	%rd31, %rd2, %rd30;
	cvt.u64.u32 	%rd32, %r125;
	atom.global.add.u64 	%rd33, [%rd31], %rd32;
$L__BB3_75:
	ld.shared.u32 	%r126, [%r124+1024];
	setp.eq.s32 	%p47, %r126, 0;
	@%p47 bra 	$L__BB3_77;
	cvt.u32.u64 	%r343, %rd5;
	shl.b32 	%r344, %r478, 8;
	add.s32 	%r345, %r344, %r343;
	add.s32 	%r346, %r345, 256;
	mul.wide.u32 	%rd34, %r346, 8;
	add.s64 	%rd35, %rd2, %rd34;
	cvt.u64.u32 	%rd36, %r126;
	atom.global.add.u64 	%rd37, [%rd35], %rd36;
$L__BB3_77:
	ld.shared.u32 	%r127, [%r124+2048];
	setp.eq.s32 	%p48, %r127, 0;
	@%p48 bra 	$L__BB3_79;
	cvt.u32.u64 	%r347, %rd5;
	shl.b32 	%r348, %r478, 8;
	add.s32 	%r349, %r348, %r347;
	add.s32 	%r350, %r349, 512;
	mul.wide.u32 	%rd38, %r350, 8;
	add.s64 	%rd39, %rd2, %rd38;
	cvt.u64.u32 	%rd40, %r127;
	atom.global.add.u64 	%rd41, [%rd39], %rd40;
$L__BB3_79:
	ld.shared.u32 	%r128, [%r124+3072];
	setp.eq.s32 	%p49, %r128, 0;
	@%p49 bra 	$L__BB3_81;
	cvt.u32.u64 	%r351, %rd5;
	shl.b32 	%r352, %r478, 8;
	add.s32 	%r353, %r352, %r351;
	add.s32 	%r354, %r353, 768;
	mul.wide.u32 	%rd42, %r354, 8;
	add.s64 	%rd43, %rd2, %rd42;
	cvt.u64.u32 	%rd44, %r128;
	atom.global.add.u64 	%rd45, [%rd43], %rd44;
$L__BB3_81:
	ld.shared.u32 	%r129, [%r124+4096];
	setp.eq.s32 	%p50, %r129, 0;
	@%p50 bra 	$L__BB3_83;
	cvt.u32.u64 	%r355, %rd5;
	shl.b32 	%r356, %r478, 8;
	add.s32 	%r357, %r356, %r355;
	add.s32 	%r358, %r357, 1024;
	mul.wide.u32 	%rd46, %r358, 8;
	add.s64 	%rd47, %rd2, %rd46;
	cvt.u64.u32 	%rd48, %r129;
	atom.global.add.u64 	%rd49, [%rd47], %rd48;
$L__BB3_83:
	ld.shared.u32 	%r130, [%r124+5120];
	setp.eq.s32 	%p51, %r130, 0;
	@%p51 bra 	$L__BB3_85;
	cvt.u32.u64 	%r359, %rd5;
	shl.b32 	%r360, %r478, 8;
	add.s32 	%r361, %r360, %r359;
	add.s32 	%r362, %r361, 1280;
	mul.wide.u32 	%rd50, %r362, 8;
	add.s64 	%rd51, %rd2, %rd50;
	cvt.u64.u32 	%rd52, %r130;
	atom.global.add.u64 	%rd53, [%rd51], %rd52;
$L__BB3_85:
	ld.shared.u32 	%r131, [%r124+6144];
	setp.eq.s32 	%p52, %r131, 0;
	@%p52 bra 	$L__BB3_87;
	cvt.u32.u64 	%r363, %rd5;
	shl.b32 	%r364, %r478, 8;
	add.s32 	%r365, %r364, %r363;
	add.s32 	%r366, %r365, 1536;
	mul.wide.u32 	%rd54, %r366, 8;
	add.s64 	%rd55, %rd2, %rd54;
	cvt.u64.u32 	%rd56, %r131;
	atom.global.add.u64 	%rd57, [%rd55], %rd56;
$L__BB3_87:
	ld.shared.u32 	%r132, [%r124+7168];
	setp.eq.s32 	%p53, %r132, 0;
	@%p53 bra 	$L__BB3_89;
	cvt.u32.u64 	%r367, %rd5;
	shl.b32 	%r368, %r478, 8;
	add.s32 	%r369, %r368, %r367;
	add.s32 	%r370, %r369, 1792;
	mul.wide.u32 	%rd58, %r370, 8;
	add.s64 	%rd59, %rd2, %rd58;
	cvt.u64.u32 	%rd60, %r132;
	atom.global.add.u64 	%rd61, [%rd59], %rd60;
$L__BB3_89:
	add.s32 	%r478, %r478, 8;
	setp.ne.s32 	%p54, %r478, %r16;
	mov.u32 	%r480, %r16;
	@%p54 bra 	$L__BB3_73;
$L__BB3_90:
	add.s32 	%r135, %r5, -1;
	setp.eq.s32 	%p55, %r3, 0;
	@%p55 bra 	$L__BB3_111;
	setp.lt.u32 	%p56, %r4, 3;
	@%p56 bra 	$L__BB3_101;
	shl.b32 	%r371, %r480, 10;
	add.s32 	%r136, %r6, %r371;
	ld.shared.u32 	%r137, [%r136];
	setp.eq.s32 	%p57, %r137, 0;
	@%p57 bra 	$L__BB3_94;
	cvt.u32.u64 	%r372, %rd5;
	shl.b32 	%r373, %r480, 8;
	add.s32 	%r374, %r373, %r372;
	mul.wide.u32 	%rd62, %r374, 8;
	add.s64 	%rd63, %rd2, %rd62;
	cvt.u64.u32 	%rd64, %r137;
	atom.global.add.u64 	%rd65, [%rd63], %rd64;
$L__BB3_94:
	ld.shared.u32 	%r138, [%r136+1024];
	setp.eq.s32 	%p58, %r138, 0;
	@%p58 bra 	$L__BB3_96;
	cvt.u32.u64 	%r375, %rd5;
	shl.b32 	%r376, %r480, 8;
	add.s32 	%r377, %r376, %r375;
	add.s32 	%r378, %r377, 256;
	mul.wide.u32 	%rd66, %r378, 8;
	add.s64 	%rd67, %rd2, %rd66;
	cvt.u64.u32 	%rd68, %r138;
	atom.global.add.u64 	%rd69, [%rd67], %rd68;
$L__BB3_96:
	ld.shared.u32 	%r139, [%r136+2048];
	setp.eq.s32 	%p59, %r139, 0;
	@%p59 bra 	$L__BB3_98;
	cvt.u32.u64 	%r379, %rd5;
	shl.b32 	%r380, %r480, 8;
	add.s32 	%r381, %r380, %r379;
	add.s32 	%r382, %r381, 512;
	mul.wide.u32 	%rd70, %r382, 8;
	add.s64 	%rd71, %rd2, %rd70;
	cvt.u64.u32 	%rd72, %r139;
	atom.global.add.u64 	%rd73, [%rd71], %rd72;
$L__BB3_98:
	ld.shared.u32 	%r140, [%r136+3072];
	setp.eq.s32 	%p60, %r140, 0;
	@%p60 bra 	$L__BB3_100;
	cvt.u32.u64 	%r383, %rd5;
	shl.b32 	%r384, %r480, 8;
	add.s32 	%r385, %r384, %r383;
	add.s32 	%r386, %r385, 768;
	mul.wide.u32 	%rd74, %r386, 8;
	add.s64 	%rd75, %rd2, %rd74;
	cvt.u64.u32 	%rd76, %r140;
	atom.global.add.u64 	%rd77, [%rd75], %rd76;
$L__BB3_100:
	add.s32 	%r480, %r480, 4;
$L__BB3_101:
	setp.eq.s32 	%p61, %r5, 0;
	@%p61 bra 	$L__BB3_111;
	setp.eq.s32 	%p62, %r135, 0;
	@%p62 bra 	$L__BB3_108;
	shl.b32 	%r387, %r480, 10;
	add.s32 	%r143, %r6, %r387;
	ld.shared.u32 	%r144, [%r143];
	setp.eq.s32 	%p63, %r144, 0;
	@%p63 bra 	$L__BB3_105;
	cvt.u32.u64 	%r388, %rd5;
	shl.b32 	%r389, %r480, 8;
	add.s32 	%r390, %r389, %r388;
	mul.wide.u32 	%rd78, %r390, 8;
	add.s64 	%rd79, %rd2, %rd78;
	cvt.u64.u32 	%rd80, %r144;
	atom.global.add.u64 	%rd81, [%rd79], %rd80;
$L__BB3_105:
	ld.shared.u32 	%r145, [%r143+1024];
	setp.eq.s32 	%p64, %r145, 0;
	@%p64 bra 	$L__BB3_107;
	cvt.u32.u64 	%r391, %rd5;
	shl.b32 	%r392, %r480, 8;
	add.s32 	%r393, %r392, %r391;
	add.s32 	%r394, %r393, 256;
	mul.wide.u32 	%rd82, %r394, 8;
	add.s64 	%rd83, %rd2, %rd82;
	cvt.u64.u32 	%rd84, %r145;
	atom.global.add.u64 	%rd85, [%rd83], %rd84;
$L__BB3_107:
	add.s32 	%r480, %r480, 2;
$L__BB3_108:
	setp.eq.s32 	%p65, %r17, 0;
	@%p65 bra 	$L__BB3_111;
	shl.b32 	%r395, %r480, 10;
	add.s32 	%r396, %r6, %r395;
	ld.shared.u32 	%r148, [%r396];
	setp.eq.s32 	%p66, %r148, 0;
	@%p66 bra 	$L__BB3_111;
	cvt.u32.u64 	%r397, %rd5;
	shl.b32 	%r398, %r480, 8;
	add.s32 	%r399, %r398, %r397;
	mul.wide.u32 	%rd86, %r399, 8;
	add.s64 	%rd87, %rd2, %rd86;
	cvt.u64.u32 	%rd88, %r148;
	atom.global.add.u64 	%rd89, [%rd87], %rd88;
$L__BB3_111:
	cvt.u32.u64 	%r400, %rd5;
	setp.gt.u32 	%p67, %r400, 127;
	@%p67 bra 	$L__BB3_152;
	setp.lt.u32 	%p68, %r1, 7;
	mov.b32 	%r484, 0;
	@%p68 bra 	$L__BB3_131;
	mov.b32 	%r482, 0;
$L__BB3_114:
	.pragma "nounroll";
	shl.b32 	%r404, %r482, 10;
	add.s32 	%r150, %r6, %r404;
	ld.shared.u32 	%r151, [%r150+512];
	setp.eq.s32 	%p69, %r151, 0;
	shl.b32 	%r405, %r482, 8;
	add.s32 	%r406, %r405, %r400;
	mul.wide.u32 	%rd90, %r406, 8;
	add.s64 	%rd15, %rd2, %rd90;
	@%p69 bra 	$L__BB3_116;
	cvt.u64.u32 	%rd91, %r151;
	atom.global.add.u64 	%rd92, [%rd15+1024], %rd91;
$L__BB3_116:
	ld.shared.u32 	%r152, [%r150+1536];
	setp.eq.s32 	%p70, %r152, 0;
	@%p70 bra 	$L__BB3_118;
	cvt.u64.u32 	%rd93, %r152;
	atom.global.add.u64 	%rd94, [%rd15+3072], %rd93;
$L__BB3_118:
	ld.shared.u32 	%r153, [%r150+2560];
	setp.eq.s32 	%p71, %r153, 0;
	@%p71 bra 	$L__BB3_120;
	cvt.u64.u32 	%rd95, %r153;
	atom.global.add.u64 	%rd96, [%rd15+5120], %rd95;
$L__BB3_120:
	ld.shared.u32 	%r154, [%r150+3584];
	setp.eq.s32 	%p72, %r154, 0;
	@%p72 bra 	$L__BB3_122;
	cvt.u64.u32 	%rd97, %r154;
	atom.global.add.u64 	%rd98, [%rd15+7168], %rd97;
$L__BB3_122:
	ld.shared.u32 	%r155, [%r150+4608];
	setp.eq.s32 	%p73, %r155, 0;
	@%p73 bra 	$L__BB3_124;
	cvt.u64.u32 	%rd99, %r155;
	atom.global.add.u64 	%rd100, [%rd15+9216], %rd99;
$L__BB3_124:
	ld.shared.u32 	%r156, [%r150+5632];
	setp.eq.s32 	%p74, %r156, 0;
	@%p74 bra 	$L__BB3_126;
	cvt.u64.u32 	%rd101, %r156;
	atom.global.add.u64 	%rd102, [%rd15+11264], %rd101;
$L__BB3_126:
	ld.shared.u32 	%r157, [%r150+6656];
	setp.eq.s32 	%p75, %r157, 0;
	@%p75 bra 	$L__BB3_128;
	cvt.u64.u32 	%rd103, %r157;
	atom.global.add.u64 	%rd104, [%rd15+13312], %rd103;
$L__BB3_128:
	ld.shared.u32 	%r158, [%r150+7680];
	setp.eq.s32 	%p76, %r158, 0;
	@%p76 bra 	$L__BB3_130;
	cvt.u64.u32 	%rd105, %r158;
	atom.global.add.u64 	%rd106, [%rd15+15360], %rd105;
$L__BB3_130:
	add.s32 	%r482, %r482, 8;
	setp.ne.s32 	%p77, %r482, %r16;
	mov.u32 	%r484, %r16;
	@%p77 bra 	$L__BB3_114;
$L__BB3_131:
	setp.eq.s32 	%p78, %r3, 0;
	@%p78 bra 	$L__BB3_152;
	setp.lt.u32 	%p79, %r4, 3;
	@%p79 bra 	$L__BB3_142;
	shl.b32 	%r407, %r484, 10;
	add.s32 	%r161, %r6, %r407;
	ld.shared.u32 	%r162, [%r161+512];
	setp.eq.s32 	%p80, %r162, 0;
	@%p80 bra 	$L__BB3_135;
	shl.b32 	%r409, %r484, 8;
	add.s32 	%r410, %r409, %r400;
	mul.wide.u32 	%rd107, %r410, 8;
	add.s64 	%rd108, %rd2, %rd107;
	cvt.u64.u32 	%rd109, %r162;
	atom.global.add.u64 	%rd110, [%rd108+1024], %rd109;
$L__BB3_135:
	ld.shared.u32 	%r163, [%r161+1536];
	setp.eq.s32 	%p81, %r163, 0;
	@%p81 bra 	$L__BB3_137;
	shl.b32 	%r412, %r484, 8;
	add.s32 	%r413, %r412, %r400;
	add.s32 	%r414, %r413, 256;
	mul.wide.u32 	%rd111, %r414, 8;
	add.s64 	%rd112, %rd2, %rd111;
	cvt.u64.u32 	%rd113, %r163;
	atom.global.add.u64 	%rd114, [%rd112+1024], %rd113;
$L__BB3_137:
	ld.shared.u32 	%r164, [%r161+2560];
	setp.eq.s32 	%p82, %r164, 0;
	@%p82 bra 	$L__BB3_139;
	shl.b32 	%r416, %r484, 8;
	add.s32 	%r417, %r416, %r400;
	add.s32 	%r418, %r417, 512;
	mul.wide.u32 	%rd115, %r418, 8;
	add.s64 	%rd116, %rd2, %rd115;
	cvt.u64.u32 	%rd117, %r164;
	atom.global.add.u64 	%rd118, [%rd116+1024], %rd117;
$L__BB3_139:
	ld.shared.u32 	%r165, [%r161+3584];
	setp.eq.s32 	%p83, %r165, 0;
	@%p83 bra 	$L__BB3_141;
	shl.b32 	%r420, %r484, 8;
	add.s32 	%r421, %r420, %r400;
	add.s32 	%r422, %r421, 768;
	mul.wide.u32 	%rd119, %r422, 8;
	add.s64 	%rd120, %rd2, %rd119;
	cvt.u64.u32 	%rd121, %r165;
	atom.global.add.u64 	%rd122, [%rd120+1024], %rd121;
$L__BB3_141:
	add.s32 	%r484, %r484, 4;
$L__BB3_142:
	setp.eq.s32 	%p84, %r5, 0;
	@%p84 bra 	$L__BB3_152;
	setp.eq.s32 	%p85, %r135, 0;
	@%p85 bra 	$L__BB3_149;
	shl.b32 	%r423, %r484, 10;
	add.s32 	%r168, %r6, %r423;
	ld.shared.u32 	%r169, [%r168+512];
	setp.eq.s32 	%p86, %r169, 0;
	@%p86 bra 	$L__BB3_146;
	shl.b32 	%r425, %r484, 8;
	add.s32 	%r426, %r425, %r400;
	mul.wide.u32 	%rd123, %r426, 8;
	add.s64 	%rd124, %rd2, %rd123;
	cvt.u64.u32 	%rd125, %r169;
	atom.global.add.u64 	%rd126, [%rd124+1024], %rd125;
$L__BB3_146:
	ld.shared.u32 	%r170, [%r168+1536];
	setp.eq.s32 	%p87, %r170, 0;
	@%p87 bra 	$L__BB3_148;
	shl.b32 	%r428, %r484, 8;
	add.s32 	%r429, %r428, %r400;
	add.s32 	%r430, %r429, 256;
	mul.wide.u32 	%rd127, %r430, 8;
	add.s64 	%rd128, %rd2, %rd127;
	cvt.u64.u32 	%rd129, %r170;
	atom.global.add.u64 	%rd130, [%rd128+1024], %rd129;
$L__BB3_148:
	add.s32 	%r484, %r484, 2;
$L__BB3_149:
	setp.eq.s32 	%p88, %r17, 0;
	@%p88 bra 	$L__BB3_152;
	shl.b32 	%r431, %r484, 10;
	add.s32 	%r432, %r6, %r431;
	ld.shared.u32 	%r173, [%r432+512];
	setp.eq.s32 	%p89, %r173, 0;
	@%p89 bra 	$L__BB3_152;
	shl.b32 	%r434, %r484, 8;
	add.s32 	%r435, %r434, %r400;
	mul.wide.u32 	%rd131, %r435, 8;
	add.s64 	%rd132, %rd2, %rd131;
	cvt.u64.u32 	%rd133, %r173;
	atom.global.add.u64 	%rd134, [%rd132+1024], %rd133;
$L__BB3_152:
	bar.sync 	0;
	add.s64 	%rd135, %rd135, 1;
	setp.ne.s64 	%p90, %rd135, %rd6;
	@%p90 bra 	$L__BB3_2;
$L__BB3_153:
	ret;

}
	// .globl	_ZN3cub18CUB_300001_SM_10006detail10radix_sort33DeviceRadixSortExclusiveSumKernelINS1_5radix10policy_hubIiNS0_8NullTypeEyE10Policy1000EyEEvPT0_
.visible .entry _ZN3cub18CUB_300001_SM_10006detail10radix_sort33DeviceRadixSortExclusiveSumKernelINS1_5radix10policy_hubIiNS0_8NullTypeEyE10Policy1000EyEEvPT0_(
	.param .u64 .ptr .align 1 _ZN3cub18CUB_300001_SM_10006detail10radix_sort33DeviceRadixSortExclusiveSumKernelINS1_5radix10policy_hubIiNS0_8NullTypeEyE10Policy1000EyEEvPT0__param_0
)
{
	.reg .pred 	%p<4>;
	.reg .b32 	%r<28>;
	.reg .b64 	%rd<54>;
	// demoted variable
	.shared .align 16 .b8 _ZZN3cub18CUB_300001_SM_10006detail10radix_sort33DeviceRadixSortExclusiveSumKernelINS1_5radix10policy_hubIiNS0_8NullTypeEyE10Policy1000EyEEvPT0_E12temp_storage[2336];
	ld.param.u64 	%rd5, [_ZN3cub18CUB_300001_SM_10006detail10radix_sort33DeviceRadixSortExclusiveSumKernelINS1_5radix10policy_hubIiNS0_8NullTypeEyE10Policy1000EyEEvPT0__param_0];
	cvta.to.global.u64 	%rd6, %rd5;
	mov.u32 	%r3, %ctaid.x;
	shl.b32 	%r4, %r3, 8;
	mov.u32 	%r1, %tid.x;
	setp.gt.u32 	%p1, %r1, 255;
	add.s32 	%r5, %r4, %r1;
	mul.wide.s32 	%rd7, %r5, 8;
	add.s64 	%rd1, %rd6, %rd7;
	@%p1 bra 	$L__BB4_2;
	ld.global.u64 	%rd53, [%rd1];
$L__BB4_2:
	shr.u32 	%r6, %r1, 3;
	add.s32 	%r7, %r6, %r1;
	shl.b32 	%r8, %r7, 3;
	mov.u32 	%r9, _ZZN3cub18CUB_300001_SM_10006detail10radix_sort33DeviceRadixSortExclusiveSumKernelINS1_5radix10policy_hubIiNS0_8NullTypeEyE10Policy1000EyEEvPT0_E12temp_storage;
	add.s32 	%r10, %r9, %r8;
	add.s32 	%r2, %r10, 16;
	st.shared.u64 	[%r10+16], %rd53;
	bar.sync 	0;
	setp.gt.u32 	%p2, %r1, 31;
	@%p2 bra 	$L__BB4_4;
	mad.lo.s32 	%r27, %r1, 72, %r9;
	ld.shared.u64 	%rd23, [%r27+16];
	ld.shared.u64 	%rd24, [%r27+24];
	ld.shared.u64 	%rd25, [%r27+32];
	ld.shared.u64 	%rd26, [%r27+40];
	ld.shared.u64 	%rd27, [%r27+48];
	ld.shared.u64 	%rd28, [%r27+56];
	ld.shared.u64 	%rd29, [%r27+64];
	ld.shared.u64 	%rd30, [%r27+72];
	add.s64 	%rd31, %rd24, %rd23;
	add.s64 	%rd32, %rd31, %rd25;
	add.s64 	%rd33, %rd32, %rd26;
	add.s64 	%rd34, %rd33, %rd27;
	add.s64 	%rd35, %rd34, %rd28;
	add.s64 	%rd36, %rd35, %rd29;
	add.s64 	%rd10, %rd36, %rd30;
	mov.b32 	%r11, 1;
	mov.b32 	%r24, 0;
	mov.b32 	%r25, -1;
	// begin inline asm
	{  .reg .u64 r0;  .reg .u32 lo;  .reg .u32 hi;  .reg .pred p;  mov.b64 {lo, hi}, %rd10;  shfl.sync.up.b32 lo|p, lo, %r11, %r24, %r25;  shfl.sync.up.b32 hi|p, hi, %r11, %r24, %r25;  mov.b64 r0, {lo, hi};  @p add.u64 r0, r0, %rd10;  mov.u64 %rd8, r0;}
	// end inline asm
	mov.b32 	%r14, 2;
	// begin inline asm
	{  .reg .u64 r0;  .reg .u32 lo;  .reg .u32 hi;  .reg .pred p;  mov.b64 {lo, hi}, %rd8;  shfl.sync.up.b32 lo|p, lo, %r14, %r24, %r25;  shfl.sync.up.b32 hi|p, hi, %r14, %r24, %r25;  mov.b64 r0, {lo, hi};  @p add.u64 r0, r0, %rd8;  mov.u64 %rd11, r0;}
	// end inline asm
	mov.b32 	%r17, 4;
	// begin inline asm
	{  .reg .u64 r0;  .reg .u32 lo;  .reg .u32 hi;  .reg .pred p;  mov.b64 {lo, hi}, %rd11;  shfl.sync.up.b32 lo|p, lo, %r17, %r24, %r25;  shfl.sync.up.b32 hi|p, hi, %r17, %r24, %r25;  mov.b64 r0, {lo, hi};  @p add.u64 r0, r0, %rd11;  mov.u64 %rd14, r0;}
	// end inline asm
	mov.b32 	%r20, 8;
	// begin inline asm
	{  .reg .u64 r0;  .reg .u32 lo;  .reg .u32 hi;  .reg .pred p;  mov.b64 {lo, hi}, %rd14;  shfl.sync.up.b32 lo|p, lo, %r20, %r24, %r25;  shfl.sync.up.b32 hi|p, hi, %r20, %r24, %r25;  mov.b64 r0, {lo, hi};  @p add.u64 r0, r0, %rd14;  mov.u64 %rd17, r0;}
	// end inline asm
	mov.b32 	%r23, 16;
	// begin inline asm
	{  .reg .u64 r0;  .reg .u32 lo;  .reg .u32 hi;  .reg .pred p;  mov.b64 {lo, hi}, %rd17;  shfl.sync.up.b32 lo|p, lo, %r23, %r24, %r25;  shfl.sync.up.b32 hi|p, hi, %r23, %r24, %r25;  mov.b64 r0, {lo, hi};  @p add.u64 r0, r0, %rd17;  mov.u64 %rd20, r0;}
	// end inline asm
	sub.s64 	%rd37, %rd20, %rd10;
	ld.shared.u64 	%rd38, [%r27+16];
	ld.shared.u64 	%rd39, [%r27+24];
	ld.shared.u64 	%rd40, [%r27+32];
	ld.shared.u64 	%rd41, [%r27+40];
	ld.shared.u64 	%rd42, [%r27+48];
	ld.shared.u64 	%rd43, [%r27+56];
	ld.shared.u64 	%rd44, [%r27+64];
	add.s64 	%rd45, %rd38, %rd37;
	add.s64 	%rd46, %rd39, %rd45;
	add.s64 	%rd47, %rd40, %rd46;
	add.s64 	%rd48, %rd41, %rd47;
	add.s64 	%rd49, %rd42, %rd48;
	add.s64 	%rd50, %rd43, %rd49;
	add.s64 	%rd51, %rd44, %rd50;
	st.shared.u64 	[%r27+16], %rd37;
	st.shared.u64 	[%r27+24], %rd45;
	st.shared.u64 	[%r27+32], %rd46;
	st.shared.u64 	[%r27+40], %rd47;
	st.shared.u64 	[%r27+48], %rd48;
	st.shared.u64 	[%r27+56], %rd49;
	st.shared.u64 	[%r27+64], %rd50;
	st.shared.u64 	[%r27+72], %rd51;
$L__BB4_4:
	setp.gt.u32 	%p3, %r1, 255;
	bar.sync 	0;
	@%p3 bra 	$L__BB4_6;
	ld.shared.u64 	%rd52, [%r2];
	st.global.u64 	[%rd1], %rd52;
$L__BB4_6:
	ret;

}
	// .globl	_ZN3cub18CUB_300001_SM_10006detail10radix_sort29DeviceRadixSortOnesweepKernelINS1_5radix10policy_hubIiNS0_8NullTypeEyE10Policy1000ELNS0_9SortOrderE0EiS6_yiiNS1_21identity_decomposer_tEEEvPT5_SC_PT3_PKSD_PT1_PKSH_PT2_PKSL_T4_iiT6_
.visible .entry _ZN3cub18CUB_300001_SM_10006detail10radix_sort29DeviceRadixSortOnesweepKernelINS1_5radix10policy_hubIiNS0_8NullTypeEyE10Policy1000ELNS0_9SortOrderE0EiS6_yiiNS1_21identity_decomposer_tEEEvPT5_SC_PT3_PKSD_PT1_PKSH_PT2_PKSL_T4_iiT6_(
	.param .u64 .ptr .align 1 _ZN3cub18CUB_300001_SM_10006detail10radix_sort29DeviceRadixSortOnesweepKernelINS1_5radix10policy_hubIiNS0_8NullTypeEyE10Policy1000ELNS0_9SortOrderE0EiS6_yiiNS1_21identity_decomposer_tEEEvPT5_SC_PT3_PKSD_PT1_PKSH_PT2_PKSL_T4_iiT6__param_0,
	.param .u64 .ptr .align 1 _ZN3cub18CUB_300001_SM_10006detail10radix_sort29DeviceRadixSortOnesweepKernelINS1_5radix10policy_hubIiNS0_8NullTypeEyE10Policy1000ELNS0_9SortOrderE0EiS6_yiiNS1_21identity_decomposer_tEEEvPT5_SC_PT3_PKSD_PT1_PKSH_PT2_PKSL_T4_iiT6__param_1,
	.param .u64 .ptr .align 1 _ZN3cub18CUB_300001_SM_10006detail10radix_sort29DeviceRadixSortOnesweepKernelINS1_5radix10policy_hubIiNS0_8NullTypeEyE10Policy1000ELNS0_9SortOrderE0EiS6_yiiNS1_21identity_decomposer_tEEEvPT5_SC_PT3_PKSD_PT1_PKSH_PT2_PKSL_T4_iiT6__param_2,
	.param .u64 .ptr .align 1 _ZN3cub18CUB_300001_SM_10006detail10radix_sort29DeviceRadixSortOnesweepKernelINS1_5radix10policy_hubIiNS0_8NullTypeEyE10Policy1000ELNS0_9SortOrderE0EiS6_yiiNS1_21identity_decomposer_tEEEvPT5_SC_PT3_PKSD_PT1_PKSH_PT2_PKSL_T4_iiT6__param_3,
	.param .u64 .ptr .align 1 _ZN3cub18CUB_300001_SM_10006detail10radix_sort29DeviceRadixSortOnesweepKernelINS1_5radix10policy_hubIiNS0_8NullTypeEyE10Policy1000ELNS0_9SortOrderE0EiS6_yiiNS1_21identity_decomposer_tEEEvPT5_SC_PT3_PKSD_PT1_PKSH_PT2_PKSL_T4_iiT6__param_4,
	.param .u64 .ptr .align 1 _ZN3cub18CUB_300001_SM_10006detail10radix_sort29DeviceRadixSortOnesweepKernelINS1_5radix10policy_hubIiNS0_8NullTypeEyE10Policy1000ELNS0_9SortOrderE0EiS6_yiiNS1_21identity_decomposer_tEEEvPT5_SC_PT3_PKSD_PT1_PKSH_PT2_PKSL_T4_iiT6__param_5,
	.param .u64 .ptr .align 1 _ZN3cub18CUB_300001_SM_10006detail10radix_sort29DeviceRadixSortOnesweepKernelINS1_5radix10policy_hubIiNS0_8NullTypeEyE10Policy1000ELNS0_9SortOrderE0EiS6_yiiNS1_21identity_decomposer_tEEEvPT5_SC_PT3_PKSD_PT1_PKSH_PT2_PKSL_T4_iiT6__param_6,
	.param .u64 .ptr .align 1 _ZN3cub18CUB_300001_SM_10006detail10radix_sort29DeviceRadixSortOnesweepKernelINS1_5radix10policy_hubIiNS0_8NullTypeEyE10Policy1000ELNS0_9SortOrderE0EiS6_yiiNS1_21identity_decomposer_tEEEvPT5_SC_PT3_PKSD_PT1_PKSH_PT2_PKSL_T4_iiT6__param_7,
	.param .u32 _ZN3cub18CUB_300001_SM_10006detail10radix_sort29DeviceRadixSortOnesweepKernelINS1_5radix10policy_hubIiNS0_8NullTypeEyE10Policy1000ELNS0_9SortOrderE0EiS6_yiiNS1_21identity_decomposer_tEEEvPT5_SC_PT3_PKSD_PT1_PKSH_PT2_PKSL_T4_iiT6__param_8,
	.param .u32 _ZN3cub18CUB_300001_SM_10006detail10radix_sort29DeviceRadixSortOnesweepKernelINS1_5radix10policy_hubIiNS0_8NullTypeEyE10Policy1000ELNS0_9SortOrderE0EiS6_yiiNS1_21identity_decomposer_tEEEvPT5_SC_PT3_PKSD_PT1_PKSH_PT2_PKSL_T4_iiT6__param_9,
	.param .u32 _ZN3cub18CUB_300001_SM_10006detail10radix_sort29DeviceRadixSortOnesweepKernelINS1_5radix10policy_hubIiNS0_8NullTypeEyE10Policy1000ELNS0_9SortOrderE0EiS6_yiiNS1_21identity_decomposer_tEEEvPT5_SC_PT3_PKSD_PT1_PKSH_PT2_PKSL_T4_iiT6__param_10,
	.param .align 1 .b8 _ZN3cub18CUB_300001_SM_10006detail10radix_sort29DeviceRadixSortOnesweepKernelINS1_5radix10policy_hubIiNS0_8NullTypeEyE10Policy1000ELNS0_9SortOrderE0EiS6_yiiNS1_21identity_decomposer_tEEEvPT5_SC_PT3_PKSD_PT1_PKSH_PT2_PKSL_T4_iiT6__param_11[1]
)
.maxntid 384
{
	.reg .pred 	%p<142>;
	.reg .b32 	%r<1806>;
	.reg .b64 	%rd<239>;
	// demoted variable
	.shared .align 16 .b8 _ZZN3cub18CUB_300001_SM_10006detail10radix_sort29DeviceRadixSortOnesweepKernelINS1_5radix10policy_hubIiNS0_8NullTypeEyE10Policy1000ELNS0_9SortOrderE0EiS6_yiiNS1_21identity_decomposer_tEEEvPT5_SC_PT3_PKSD_PT1_PKSH_PT2_PKSL_T4_iiT6_E1s[31232];
	ld.param.u64 	%rd21, [_ZN3cub18CUB_300001_SM_10006detail10radix_sort29DeviceRadixSortOnesweepKernelINS1_5radix10policy_hubIiNS0_8NullTypeEyE10Policy1000ELNS0_9SortOrderE0EiS6_yiiNS1_21identity_decomposer_tEEEvPT5_SC_PT3_PKSD_PT1_PKSH_PT2_PKSL_T4_iiT6__param_1];
	ld.param.u64 	%rd24, [_ZN3cub18CUB_300001_SM_10006detail10radix_sort29DeviceRadixSortOnesweepKernelINS1_5radix10policy_hubIiNS0_8NullTypeEyE10Policy1000ELNS0_9SortOrderE0EiS6_yiiNS1_21identity_decomposer_tEEEvPT5_SC_PT3_PKSD_PT1_PKSH_PT2_PKSL_T4_iiT6__param_4];
	ld.param.u64 	%rd25, [_ZN3cub18CUB_300001_SM_10006detail10radix_sort29DeviceRadixSortOnesweepKernelINS1_5radix10policy_hubIiNS0_8NullTypeEyE10Policy1000ELNS0_9SortOrderE0EiS6_yiiNS1_21identity_decomposer_tEEEvPT5_SC_PT3_PKSD_PT1_PKSH_PT2_PKSL_T4_iiT6__param_5];
	ld.param.u32 	%r293, [_ZN3cub18CUB_300001_SM_10006detail10radix_sort29DeviceRadixSortOnesweepKernelINS1_5radix10policy_hubIiNS0_8NullTypeEyE10Policy1000ELNS0_9SortOrderE0EiS6_yiiNS1_21identity_decomposer_tEEEvPT5_SC_PT3_PKSD_PT1_PKSH_PT2_PKSL_T4_iiT6__param_9];
	ld.param.u32 	%r294, [_ZN3cub18CUB_300001_SM_10006detail10radix_sort29DeviceRadixSortOnesweepKernelINS1_5radix10policy_hubIiNS0_8NullTypeEyE10Policy1000ELNS0_9SortOrderE0EiS6_yiiNS1_21identity_decomposer_tEEEvPT5_SC_PT3_PKSD_PT1_PKSH_PT2_PKSL_T4_iiT6__param_10];
	cvta.to.global.u64 	%rd1, %rd24;
	cvta.to.global.u64 	%rd2, %rd25;
	mov.u32 	%r1, %tid.x;
	// begin inline asm
	mov.u32 %r295, %laneid;
	// end inline asm
	setp.ne.s32 	%p1, %r1, 0;
	@%p1 bra 	$L__BB5_2;
	cvta.to.global.u64 	%rd26, %rd21;
	atom.global.add.u32 	%r296, [%rd26], 1;
	st.shared.u32 	[_ZZN3cub18CUB_300001_SM_10006detail10radix_sort29DeviceRadixSortOnesweepKernelINS1_5radix10policy_hubIiNS0_8NullTypeEyE10Policy1000ELNS0_9SortOrderE0EiS6_yiiNS1_21identity_decomposer_tEEEvPT5_SC_PT3_PKSD_PT1_PKSH_PT2_PKSL_T4_iiT6_E1s+29184], %r296;
$L__BB5_2:
	ld.param.u32 	%r1706, [_ZN3cub18CUB_300001_SM_10006detail10radix_sort29DeviceRadixSortOnesweepKernelINS1_5radix10policy_hubIiNS0_8NullTypeEyE10Policy1000ELNS0_9SortOrderE0EiS6_yiiNS1_21identity_decomposer_tEEEvPT5_SC_PT3_PKSD_PT1_PKSH_PT2_PKSL_T4_iiT6__param_8];
	bar.sync 	0;
	ld.shared.u32 	%r3, [_ZZN3cub18CUB_300001_SM_10006detail10radix_sort29DeviceRadixSortOnesweepKernelINS1_5radix10policy_hubIiNS0_8NullTypeEyE10Policy1000ELNS0_9SortOrderE0EiS6_yiiNS1_21identity_decomposer_tEEEvPT5_SC_PT3_PKSD_PT1_PKSH_PT2_PKSL_T4_iiT6_E1s+29184];
	mul.lo.s32 	%r297, %r3, 7296;
	add.s32 	%r4, %r297, 7296;
	setp.gt.s32 	%p2, %r4, %r1706;
	cvt.s64.s32 	%rd3, %r297;
	@%p2 bra 	$L__BB5_4;
	and.b32  	%r298, %r1, 31;
	and.b32  	%r299, %r1, 992;
	mul.lo.s32 	%r300, %r299, 19;
	or.b32  	%r301, %r300, %r298;
	cvt.u64.u32 	%rd27, %r301;
	add.s64 	%rd28, %rd27, %rd3;
	shl.b64 	%rd29, %rd28, 2;
	add.s64 	%rd30, %rd2, %rd29;
	ld.global.u32 	%r1732, [%rd30];
	ld.global.u32 	%r1733, [%rd30+128];
	ld.global.u32 	%r1734, [%rd30+256];
	ld.global.u32 	%r1735, [%rd30+384];
	ld.global.u32 	%r1736, [%rd30+512];
	ld.global.u32 	%r1737, [%rd30+640];
	ld.global.u32 	%r1738, [%rd30+768];
	ld.global.u32 	%r1739, [%rd30+896];
	ld.global.u32 	%r1740, [%rd30+1024];
	ld.global.u32 	%r1741, [%rd30+1152];
	ld.global.u32 	%r1742, [%rd30+1280];
	ld.global.u32 	%r1743, [%rd30+1408];
	ld.global.u32 	%r1744, [%rd30+1536];
	ld.global.u32 	%r1745, [%rd30+1664];
	ld.global.u32 	%r1746, [%rd30+1792];
	ld.global.u32 	%r1747, [%rd30+1920];
	ld.global.u32 	%r1748, [%rd30+2048];
	ld.global.u32 	%r1749, [%rd30+2176];
	ld.global.u32 	%r1750, [%rd30+2304];
	bra.uni 	$L__BB5_42;
$L__BB5_4:
	ld.param.u32 	%r1707, [_ZN3cub18CUB_300001_SM_10006detail10radix_sort29DeviceRadixSortOnesweepKernelINS1_5radix10policy_hubIiNS0_8NullTypeEyE10Policy1000ELNS0_9SortOrderE0EiS6_yiiNS1_21identity_decomposer_tEEEvPT5_SC_PT3_PKSD_PT1_PKSH_PT2_PKSL_T4_iiT6__param_8];
	cvt.u32.u64 	%r303, %rd3;
	sub.s32 	%r24, %r1707, %r303;
	and.b32  	%r304, %r1, 31;
	and.b32  	%r305, %r1, 992;
	mul.lo.s32 	%r306, %r305, 19;
	or.b32  	%r25, %r306, %r304;
	setp.ge.s32 	%p3, %r25, %r24;
	cvt.u64.u32 	%rd31, %r25;
	add.s64 	%rd32, %rd31, %rd3;
	shl.b64 	%rd33, %rd32, 2;
	add.s64 	%rd4, %rd2, %rd33;
	mov.b32 	%r1732, 2147483647;
	@%p3 bra 	$L__BB5_6;
	ld.global.u32 	%r1732, [%rd4];
$L__BB5_6:
	add.s32 	%r308, %r25, 32;
	setp.ge.s32 	%p4, %r308, %r24;
	mov.b32 	%r1733, 2147483647;
	@%p4 bra 	$L__BB5_8;
	ld.global.u32 	%r1733, [%rd4+128];
$L__BB5_8:
	add.s32 	%r310, %r25, 64;
	setp.ge.s32 	%p5, %r310, %r24;
	mov.b32 	%r1734, 2147483647;
	@%p5 bra 	$L__BB5_10;
	ld.global.u32 	%r1734, [%rd4+256];
$L__BB5_10:
	add.s32 	%r312, %r25, 96;
	setp.ge.s32 	%p6, %r312, %r24;
	mov.b32 	%r1735, 2147483647;
	@%p6 bra 	$L__BB5_12;
	ld.global.u32 	%r1735, [%rd4+384];
$L__BB5_12:
	add.s32 	%r314, %r25, 128;
	setp.ge.s32 	%p7, %r314, %r24;
	mov.b32 	%r1736, 2147483647;
	@%p7 bra 	$L__BB5_14;
	ld.global.u32 	%r1736, [%rd4+512];
$L__BB5_14:
	add.s32 	%r316, %r25, 160;
	setp.ge.s32 	%p8, %r316, %r24;
	mov.b32 	%r1737, 2147483647;
	@%p8 bra 	$L__BB5_16;
	ld.global.u32 	%r1737, [%rd4+640];
$L__BB5_16:
	add.s32 	%r318, %r25, 192;
	setp.ge.s32 	%p9, %r318, %r24;
	mov.b32 	%r1738, 2147483647;
	@%p9 bra 	$L__BB5_18;
	ld.global.u32 	%r1738, [%rd4+768];
$L__BB5_18:
	add.s32 	%r320, %r25, 224;
	setp.ge.s32 	%p10, %r320, %r24;
	mov.b32 	%r1739, 2147483647;
	@%p10 bra 	$L__BB5_20;
	ld.global.u32 	%r1739, [%rd4+896];
$L__BB5_20:
	add.s32 	%r322, %r25, 256;
	setp.ge.s32 	%p11, %r322, %r24;
	mov.b32 	%r1740, 2147483647;
	@%p11 bra 	$L__BB5_22;
	ld.global.u32 	%r1740, [%rd4+1024];
$L__BB5_22:
	add.s32 	%r324, %r25, 288;
	setp.ge.s32 	%p12, %r324, %r24;
	mov.b32 	%r1741, 2147483647;
	@%p12 bra 	$L__BB5_24;
	ld.global.u32 	%r1741, [%rd4+1152];
$L__BB5_24:
	add.s32 	%r326, %r25, 320;
	setp.ge.s32 	%p13, %r326, %r24;
	mov.b32 	%r1742, 2147483647;
	@%p13 bra 	$L__BB5_26;
	ld.global.u32 	%r1742, [%rd4+1280];
$L__BB5_26:
	add.s32 	%r328, %r25, 352;
	setp.ge.s32 	%p14, %r328, %r24;
	mov.b32 	%r1743, 2147483647;
	@%p14 bra 	$L__BB5_28;
	ld.global.u32 	%r1743, [%rd4+1408];
$L__BB5_28:
	add.s32 	%r330, %r25, 384;
	setp.ge.s32 	%p15, %r330, %r24;
	mov.b32 	%r1744, 2147483647;
	@%p15 bra 	$L__BB5_30;
	ld.global.u32 	%r1744, [%rd4+1536];
$L__BB5_30:
	add.s32 	%r332, %r25, 416;
	setp.ge.s32 	%p16, %r332, %r24;
	mov.b32 	%r1745, 2147483647;
	@%p16 bra 	$L__BB5_32;
	ld.global.u32 	%r1745, [%rd4+1664];
$L__BB5_32:
	add.s32 	%r334, %r25, 448;
	setp.ge.s32 	%p17, %r334, %r24;
	mov.b32 	%r1746, 2147483647;
	@%p17 bra 	$L__BB5_34;
	ld.global.u32 	%r1746, [%rd4+1792];
$L__BB5_34:
	add.s32 	%r336, %r25, 480;
	setp.ge.s32 	%p18, %r336, %r24;
	mov.b32 	%r1747, 2147483647;
	@%p18 bra 	$L__BB5_36;
	ld.global.u32 	%r1747, [%rd4+1920];
$L__BB5_36:
	add.s32 	%r338, %r25, 512;
	setp.ge.s32 	%p19, %r338, %r24;
	mov.b32 	%r1748, 2147483647;
	@%p19 bra 	$L__BB5_38;
	ld.global.u32 	%r1748, [%rd4+2048];
$L__BB5_38:
	add.s32 	%r340, %r25, 544;
	setp.ge.s32 	%p20, %r340, %r24;
	mov.b32 	%r1749, 2147483647;
	@%p20 bra 	$L__BB5_40;
	ld.global.u32 	%r1749, [%rd4+2176];
$L__BB5_40:
	add.s32 	%r342, %r25, 576;
	setp.ge.s32 	%p21, %r342, %r24;
	mov.b32 	%r1750, 2147483647;
	@%p21 bra 	$L__BB5_42;
	ld.global.u32 	%r1750, [%rd4+2304];
$L__BB5_42:
	mov.b32 	%r343, -1;
	shl.b32 	%r344, %r343, %r294;
	not.b32 	%r82, %r344;
	shr.u32 	%r83, %r1, 5;
	shl.b32 	%r345, %r83, 10;
	mov.u32 	%r346, _ZZN3cub18CUB_300001_SM_10006detail10radix_sort29DeviceRadixSortOnesweepKernelINS1_5radix10policy_hubIiNS0_8NullTypeEyE10Policy1000ELNS0_9SortOrderE0EiS6_yiiNS1_21identity_decomposer_tEEEvPT5_SC_PT3_PKSD_PT1_PKSH_PT2_PKSL_T4_iiT6_E1s;
	add.s32 	%r84, %r346, %r345;
	setp.gt.s32 	%p22, %r295, 255;
	@%p22 bra 	$L__BB5_55;
	max.s32 	%r347, %r295, 224;
	sub.s32 	%r348, %r347, %r295;
	add.s32 	%r349, %r348, 31;
	shr.u32 	%r350, %r349, 5;
	add.s32 	%r85, %r350, 1;
	and.b32  	%r86, %r85, 15;
	setp.lt.u32 	%p23, %r349, 480;
	mov.u32 	%r1754, %r295;
	@%p23 bra 	$L__BB5_46;
	and.b32  	%r351, %r85, 268435440;
	neg.s32 	%r1752, %r351;
	shl.b32 	%r353, %r295, 2;
	add.s32 	%r354, %r345, %r353;
	add.s32 	%r356, %r354, %r346;
	add.s32 	%r1751, %r356, 1024;
	mov.u32 	%r1754, %r295;
$L__BB5_45:
	.pragma "nounroll";
	mov.b32 	%r357, 0;
	st.shared.u32 	[%r1751+-1024], %r357;
	st.shared.u32 	[%r1751+-896], %r357;
	st.shared.u32 	[%r1751+-768], %r357;
	st.shared.u32 	[%r1751+-640], %r357;
	st.shared.u32 	[%r1751+-512], %r357;
	st.shared.u32 	[%r1751+-384], %r357;
	st.shared.u32 	[%r1751+-256], %r357;
	st.shared.u32 	[%r1751+-128], %r357;
	st.shared.u32 	[%r1751], %r357;
	st.shared.u32 	[%r1751+128], %r357;
	st.shared.u32 	[%r1751+256], %r357;
	st.shared.u32 	[%r1751+384], %r357;
	st.shared.u32 	[%r1751+512], %r357;
	st.shared.u32 	[%r1751+640], %r357;
	st.shared.u32 	[%r1751+768], %r357;
	st.shared.u32 	[%r1751+896], %r357;
	add.s32 	%r1754, %r1754, 512;
	add.s32 	%r1752, %r1752, 16;
	add.s32 	%r1751, %r1751, 2048;
	setp.ne.s32 	%p24, %r1752, 0;
	@%p24 bra 	$L__BB5_45;
$L__BB5_46:
	setp.eq.s32 	%p25, %r86, 0;
	@%p25 bra 	$L__BB5_55;
	and.b32  	%r96, %r85, 7;
	setp.lt.u32 	%p26, %r86, 8;
	@%p26 bra 	$L__BB5_49;
	shl.b32 	%r358, %r1754, 2;
	add.s32 	%r359, %r84, %r358;
	mov.b32 	%r360, 0;
	st.shared.u32 	[%r359], %r360;
	st.shared.u32 	[%r359+128], %r360;
	st.shared.u32 	[%r359+256], %r360;
	st.shared.u32 	[%r359+384], %r360;
	st.shared.u32 	[%r359+512], %r360;
	st.shared.u32 	[%r359+640], %r360;
	st.shared.u32 	[%r359+768], %r360;
	st.shared.u32 	[%r359+896], %r360;
	add.s32 	%r1754, %r1754, 256;
$L__BB5_49:
	setp.eq.s32 	%p27, %r96, 0;
	@%p27 bra 	$L__BB5_55;
	and.b32  	%r99, %r85, 3;
	setp.lt.u32 	%p28, %r96, 4;
	@%p28 bra 	$L__BB5_52;
	shl.b32 	%r361, %r1754, 2;
	add.s32 	%r362, %r84, %r361;
	mov.b32 	%r363, 0;
	st.shared.u32 	[%r362], %r363;
	st.shared.u32 	[%r362+128], %r363;
	st.shared.u32 	[%r362+256], %r363;
	st.shared.u32 	[%r362+384], %r363;
	add.s32 	%r1754, %r1754, 128;
$L__BB5_52:
	setp.eq.s32 	%p29, %r99, 0;
	@%p29 bra 	$L__BB5_55;
	shl.b32 	%r365, %r1754, 2;
	add.s32 	%r366, %r345, %r365;
	add.s32 	%r1758, %r346, %r366;
	neg.s32 	%r1757, %r99;
$L__BB5_54:
	.pragma "nounroll";
	mov.b32 	%r368, 0;
	st.shared.u32 	[%r1758], %r368;
	add.s32 	%r1758, %r1758, 128;
	add.s32 	%r1757, %r1757, 1;
	setp.ne.s32 	%p30, %r1757, 0;
	@%p30 bra 	$L__BB5_54;
$L__BB5_55:
	bar.warp.sync 	-1;
	xor.b32  	%r370, %r1732, -2147483648;
	shr.u32 	%r371, %r370, %r293;
	and.b32  	%r108, %r371, %r82;
	shl.b32 	%r372, %r108, 2;
	add.s32 	%r373, %r84, %r372;
	atom.shared.add.u32 	%r374, [%r373], 1;
	xor.b32  	%r375, %r1733, -2147483648;
	shr.u32 	%r376, %r375, %r293;
	and.b32  	%r377, %r376, %r82;
	shl.b32 	%r378, %r377, 2;
	add.s32 	%r379, %r84, %r378;
	atom.shared.add.u32 	%r380, [%r379], 1;
	xor.b32  	%r381, %r1734, -2147483648;
	shr.u32 	%r382, %r381, %r293;
	and.b32  	%r383, %r382, %r82;
	shl.b32 	%r384, %r383, 2;
	add.s32 	%r385, %r84, %r384;
	atom.shared.add.u32 	%r386, [%r385], 1;
	xor.b32  	%r387, %r1735, -2147483648;
	shr.u32 	%r388, %r387, %r293;
	and.b32  	%r389, %r388, %r82;
	shl.b32 	%r390, %r389, 2;
	add.s32 	%r391, %r84, %r390;
	atom.shared.add.u32 	%r392, [%r391], 1;
	xor.b32  	%r393, %r1736, -2147483648;
	shr.u32 	%r394, %r393, %r293;
	and.b32  	%r395, %r394, %r82;
	shl.b32 	%r396, %r395, 2;
	add.s32 	%r397, %r84, %r396;
	atom.shared.add.u32 	%r398, [%r397], 1;
	xor.b32  	%r399, %r1737, -2147483648;
	shr.u32 	%r400, %r399, %r293;
	and.b32  	%r401, %r400, %r82;
	shl.b32 	%r402, %r401, 2;
	add.s32 	%r403, %r84, %r402;
	atom.shared.add.u32 	%r404, [%r403], 1;
	xor.b32  	%r405, %r1738, -2147483648;
	shr.u32 	%r406, %r405, %r293;
	and.b32  	%r407, %r406, %r82;
	shl.b32 	%r408, %r407, 2;
	add.s32 	%r409, %r84, %r408;
	atom.shared.add.u32 	%r410, [%r409], 1;
	xor.b32  	%r1771, %r1739, -2147483648;
	shr.u32 	%r411, %r1771, %r293;
	and.b32  	%r412, %r411, %r82;
	shl.b32 	%r413, %r412, 2;
	add.s32 	%r414, %r84, %r413;
	atom.shared.add.u32 	%r415, [%r414], 1;
	xor.b32  	%r1772, %r1740, -2147483648;
	shr.u32 	%r416, %r1772, %r293;
	and.b32  	%r417, %r416, %r82;
	shl.b32 	%r418, %r417, 2;
	add.s32 	%r419, %r84, %r418;
	atom.shared.add.u32 	%r420, [%r419], 1;
	xor.b32  	%r421, %r1741, -2147483648;
	shr.u32 	%r422, %r421, %r293;
	and.b32  	%r423, %r422, %r82;
	shl.b32 	%r424, %r423, 2;
	add.s32 	%r425, %r84, %r424;
	atom.shared.add.u32 	%r426, [%r425], 1;
	xor.b32  	%r427, %r1742, -2147483648;
	shr.u32 	%r428, %r427, %r293;
	and.b32  	%r429, %r428, %r82;
	shl.b32 	%r430, %r429, 2;
	add.s32 	%r431, %r84, %r430;
	atom.shared.add.u32 	%r432, [%r431], 1;
	xor.b32  	%r433, %r1743, -2147483648;
	shr.u32 	%r434, %r433, %r293;
	and.b32  	%r435, %r434, %r82;
	shl.b32 	%r436, %r435, 2;
	add.s32 	%r437, %r84, %r436;
	atom.shared.add.u32 	%r438, [%r437], 1;
	xor.b32  	%r439, %r1744, -2147483648;
	shr.u32 	%r440, %r439, %r293;
	and.b32  	%r441, %r440, %r82;
	shl.b32 	%r442, %r441, 2;
	add.s32 	%r443, %r84, %r442;
	atom.shared.add.u32 	%r444, [%r443], 1;
	xor.b32  	%r445, %r1745, -2147483648;
	shr.u32 	%r446, %r445, %r293;
	and.b32  	%r447, %r446, %r82;
	shl.b32 	%r448, %r447, 2;
	add.s32 	%r449, %r84, %r448;
	atom.shared.add.u32 	%r450, [%r449], 1;
	xor.b32  	%r451, %r1746, -2147483648;
	shr.u32 	%r452, %r451, %r293;
	and.b32  	%r453, %r452, %r82;
	shl.b32 	%r454, %r453, 2;
	add.s32 	%r455, %r84, %r454;
	atom.shared.add.u32 	%r456, [%r455], 1;
	xor.b32  	%r457, %r1747, -2147483648;
	shr.u32 	%r458, %r457, %r293;
	and.b32  	%r459, %r458, %r82;
	shl.b32 	%r460, %r459, 2;
	add.s32 	%r461, %r84, %r460;
	atom.shared.add.u32 	%r462, [%r461], 1;
	xor.b32  	%r463, %r1748, -2147483648;
	shr.u32 	%r464, %r463, %r293;
	and.b32  	%r465, %r464, %r82;
	shl.b32 	%r466, %r465, 2;
	add.s32 	%r467, %r84, %r466;
	atom.shared.add.u32 	%r468, [%r467], 1;
	xor.b32  	%r469, %r1749, -2147483648;
	shr.u32 	%r470, %r469, %r293;
	and.b32  	%r471, %r470, %r82;
	shl.b32 	%r472, %r471, 2;
	add.s32 	%r473, %r84, %r472;
	atom.shared.add.u32 	%r474, [%r473], 1;
	xor.b32  	%r475, %r1750, -2147483648;
	shr.u32 	%r476, %r475, %r293;
	and.b32  	%r477, %r476, %r82;
	shl.b32 	%r478, %r477, 2;
	add.s32 	%r479, %r84, %r478;
	atom.shared.add.u32 	%r480, [%r479], 1;
	bar.sync 	0;
	setp.gt.u32 	%p31, %r1, 255;
	shl.b32 	%r481, %r1, 2;
	add.s32 	%r111, %r346, %r481;
	mov.b32 	%r1759, 0;
	@%p31 bra 	$L__BB5_57;
	ld.shared.u32 	%r483, [%r111];
	mov.b32 	%r484, 0;
	st.shared.u32 	[%r111], %r484;
	ld.shared.u32 	%r485, [%r111+1024];
	st.shared.u32 	[%r111+1024], %r483;
	add.s32 	%r486, %r485, %r483;
	ld.shared.u32 	%r487, [%r111+2048];
	st.shared.u32 	[%r111+2048], %r486;
	add.s32 	%r488, %r487, %r486;
	ld.shared.u32 	%r489, [%r111+3072];
	st.shared.u32 	[%r111+3072], %r488;
	add.s32 	%r490, %r489, %r488;
	ld.shared.u32 	%r491, [%r111+4096];
	st.shared.u32 	[%r111+4096], %r490;
	add.s32 	%r492, %r491, %r490;
	ld.shared.u32 	%r493, [%r111+5120];
	st.shared.u32 	[%r111+5120], %r492;
	add.s32 	%r494, %r493, %r492;
	ld.shared.u32 	%r495, [%r111+6144];
	st.shared.u32 	[%r111+6144], %r494;
	add.s32 	%r496, %r495, %r494;
	ld.shared.u32 	%r497, [%r111+7168];
	st.shared.u32 	[%r111+7168], %r496;
	add.s32 	%r498, %r497, %r496;
	ld.shared.u32 	%r499, [%r111+8192];
	st.shared.u32 	[%r111+8192], %r498;
	add.s32 	%r500, %r499, %r498;
	ld.shared.u32 	%r501, [%r111+9216];
	st.shared.u32 	[%r111+9216], %r500;
	add.s32 	%r502, %r501, %r500;
	ld.shared.u32 	%r503, [%r111+10240];
	st.shared.u32 	[%r111+10240], %r502;
	add.s32 	%r504, %r503, %r502;
	ld.shared.u32 	%r505, [%r111+11264];
	st.shared.u32 	[%r111+11264], %r504;
	add.s32 	%r1759, %r505, %r504;
$L__BB5_57:
	ld.param.u64 	%rd228, [_ZN3cub18CUB_300001_SM_10006detail10radix_sort29DeviceRadixSortOnesweepKernelINS1_5radix10policy_hubIiNS0_8NullTypeEyE10Policy1000ELNS0_9SortOrderE0EiS6_yiiNS1_21identity_decomposer_tEEEvPT5_SC_PT3_PKSD_PT1_PKSH_PT2_PKSL_T4_iiT6__param_0];
	setp.gt.u32 	%p32, %r1, 255;
	shl.b32 	%r506, %r3, 8;
	add.s32 	%r507, %r506, %r1;
	cvta.to.global.u64 	%rd5, %rd228;
	mul.wide.s32 	%rd34, %r507, 4;
	add.s64 	%rd6, %rd5, %rd34;
	@%p32 bra 	$L__BB5_59;
	or.b32  	%r508, %r1759, 1073741824;
	st.volatile.global.u32 	[%rd6], %r508;
$L__BB5_59:
	ld.param.u64 	%rd235, [_ZN3cub18CUB_300001_SM_10006detail10radix_sort29DeviceRadixSortOnesweepKernelINS1_5radix10policy_hubIiNS0_8NullTypeEyE10Policy1000ELNS0_9SortOrderE0EiS6_yiiNS1_21identity_decomposer_tEEEvPT5_SC_PT3_PKSD_PT1_PKSH_PT2_PKSL_T4_iiT6__param_3];
	xor.b32  	%r1773, %r1741, -2147483648;
	xor.b32  	%r1774, %r1742, -2147483648;
	xor.b32  	%r1765, %r1733, -2147483648;
	xor.b32  	%r1766, %r1734, -2147483648;
	xor.b32  	%r1777, %r1745, -2147483648;
	xor.b32  	%r1778, %r1746, -2147483648;
	xor.b32  	%r1764, %r1732, -2147483648;
	xor.b32  	%r1779, %r1747, -2147483648;
	xor.b32  	%r1780, %r1748, -2147483648;
	xor.b32  	%r1768, %r1736, -2147483648;
	xor.b32  	%r1767, %r1735, -2147483648;
	xor.b32  	%r1775, %r1743, -2147483648;
	xor.b32  	%r1782, %r1750, -2147483648;
	xor.b32  	%r1781, %r1749, -2147483648;
	xor.b32  	%r1769, %r1737, -2147483648;
	xor.b32  	%r1776, %r1744, -2147483648;
	xor.b32  	%r1770, %r1738, -2147483648;
	setp.lt.u32 	%p33, %r1, 256;
	setp.eq.s32 	%p34, %r1759, 7296;
	and.pred  	%p35, %p33, %p34;
	selp.u32 	%r509, 1, 0, %p35;
	{ 
	.reg .pred 	%p1; 
	.reg .pred 	%p2; 
	setp.ne.u32 	%p1, %r509, 0; 
	bar.red.or.pred 	%p2, 0, %p1; 
	selp.u32 	%r510, 1, 0, %p2; 
	}
	setp.eq.s32 	%p36, %r510, 0;
	cvt.u64.u32 	%rd7, %r1;
	cvta.to.global.u64 	%rd35, %rd235;
	mul.wide.u32 	%rd36, %r1, 8;
	add.s64 	%rd8, %rd35, %rd36;
	@%p36 bra 	$L__BB5_111;
	setp.gt.u32 	%p37, %r1, 255;
	setp.gt.u32 	%p38, %r1, %r108;
	selp.b32 	%r131, 7296, 0, %p38;
	shl.b32 	%r511, %r1, 3;
	mov.u32 	%r512, _ZZN3cub18CUB_300001_SM_10006detail10radix_sort29DeviceRadixSortOnesweepKernelINS1_5radix10policy_hubIiNS0_8NullTypeEyE10Policy1000ELNS0_9SortOrderE0EiS6_yiiNS1_21identity_decomposer_tEEEvPT5_SC_PT3_PKSD_PT1_PKSH_PT2_PKSL_T4_iiT6_E1s;
	add.s32 	%r513, %r512, %r511;
	add.s32 	%r132, %r513, 29184;
	@%p37 bra 	$L__BB5_68;
	ld.global.u64 	%rd37, [%rd8];
	cvt.u64.u32 	%rd38, %r131;
	sub.s64 	%rd237, %rd37, %rd38;
	st.shared.u64 	[%r132], %rd237;
	setp.lt.s32 	%p39, %r3, 1;
	mov.u32 	%r1763, %r1759;
	@%p39 bra 	$L__BB5_67;
	mov.b32 	%r1761, -1;
	mov.u32 	%r1760, %r3;
	mov.u32 	%r1763, %r1759;
$L__BB5_63:
	add.s32 	%r136, %r1760, -1;
	shl.b32 	%r515, %r136, 8;
	add.s32 	%r516, %r515, %r1;
	mul.wide.s32 	%rd39, %r516, 4;
	add.s64 	%rd10, %rd5, %rd39;
$L__BB5_64:
	membar.cta;
	ld.volatile.global.u32 	%r137, [%rd10];
	setp.eq.s32 	%p40, %r137, 0;
	@%p40 bra 	$L__BB5_64;
	and.b32  	%r517, %r137, 1073741823;
	add.s32 	%r1763, %r517, %r1763;
	setp.gt.s32 	%p41, %r137, -1;
	vote.sync.ballot.b32 	%r1761, %p41, %r1761;
	setp.gt.u32 	%p43, %r1760, 1;
	and.pred  	%p44, %p41, %p43;
	mov.u32 	%r1760, %r136;
	@%p44 bra 	$L__BB5_63;
	ld.shared.u64 	%rd237, [%r132];
$L__BB5_67:
	or.b32  	%r518, %r1763, -2147483648;
	st.volatile.global.u32 	[%rd6], %r518;
	sub.s32 	%r519, %r1763, %r1759;
	cvt.s64.s32 	%rd40, %r519;
	add.s64 	%rd41, %rd237, %rd40;
	st.shared.u64 	[%r132], %rd41;
$L__BB5_68:
	ld.param.u32 	%r1708, [_ZN3cub18CUB_300001_SM_10006detail10radix_sort29DeviceRadixSortOnesweepKernelINS1_5radix10policy_hubIiNS0_8NullTypeEyE10Policy1000ELNS0_9SortOrderE0EiS6_yiiNS1_21identity_decomposer_tEEEvPT5_SC_PT3_PKSD_PT1_PKSH_PT2_PKSL_T4_iiT6__param_8];
	ld.param.u64 	%rd231, [_ZN3cub18CUB_300001_SM_10006detail10radix_sort29DeviceRadixSortOnesweepKernelINS1_5radix10policy_hubIiNS0_8NullTypeEyE10Policy1000ELNS0_9SortOrderE0EiS6_yiiNS1_21identity_decomposer_tEEEvPT5_SC_PT3_PKSD_PT1_PKSH_PT2_PKSL_T4_iiT6__param_2];
	setp.gt.u32 	%p45, %r1, 255;
	setp.lt.s32 	%p46, %r4, %r1708;
	setp.eq.s64 	%p47, %rd231, 0;
	or.pred  	%p48, %p47, %p46;
	or.pred  	%p49, %p45, %p48;
	@%p49 bra 	$L__BB5_70;
	ld.param.u64 	%rd232, [_ZN3cub18CUB_300001_SM_10006detail10radix_sort29DeviceRadixSortOnesweepKernelINS1_5radix10policy_hubIiNS0_8NullTypeEyE10Policy1000ELNS0_9SortOrderE0EiS6_yiiNS1_21identity_decomposer_tEEEvPT5_SC_PT3_PKSD_PT1_PKSH_PT2_PKSL_T4_iiT6__param_2];
	ld.shared.u64 	%rd42, [%r132];
	cvt.u64.u32 	%rd43, %r131;
	cvt.s64.s32 	%rd44, %r1759;
	add.s64 	%rd45, %rd43, %rd44;
	add.s64 	%rd46, %rd45, %rd42;
	cvta.to.global.u64 	%rd47, %rd232;
	shl.b64 	%rd48, %rd7, 3;
	add.s64 	%rd49, %rd47, %rd48;
	st.global.u64 	[%rd49], %rd46;
$L__BB5_70:
	ld.param.u32 	%r1709, [_ZN3cub18CUB_300001_SM_10006detail10radix_sort29DeviceRadixSortOnesweepKernelINS1_5radix10policy_hubIiNS0_8NullTypeEyE10Policy1000ELNS0_9SortOrderE0EiS6_yiiNS1_21identity_decomposer_tEEEvPT5_SC_PT3_PKSD_PT1_PKSH_PT2_PKSL_T4_iiT6__param_8];
	setp.gt.s32 	%p50, %r4, %r1709;
	bar.sync 	0;
	shl.b32 	%r520, %r108, 3;
	add.s32 	%r522, %r512, %r520;
	ld.shared.u64 	%rd13, [%r522+29184];
	@%p50 bra 	$L__BB5_72;
	and.b32  	%r523, %r1, 31;
	and.b32  	%r524, %r1, 992;
	mul.lo.s32 	%r525, %r524, 19;
	or.b32  	%r526, %r525, %r523;
	cvt.u64.u32 	%rd50, %r526;
	add.s64 	%rd51, %rd13, %rd50;
	shl.b64 	%rd52, %rd51, 2;
	add.s64 	%rd53, %rd1, %rd52;
	st.global.u32 	[%rd53], %r1732;
	st.global.u32 	[%rd53+128], %r1733;
	st.global.u32 	[%rd53+256], %r1734;
	st.global.u32 	[%rd53+384], %r1735;
	st.global.u32 	[%rd53+512], %r1736;
	st.global.u32 	[%rd53+640], %r1737;
	st.global.u32 	[%rd53+768], %r1738;
	st.global.u32 	[%rd53+896], %r1739;
	st.global.u32 	[%rd53+1024], %r1740;
	st.global.u32 	[%rd53+1152], %r1741;
	st.global.u32 	[%rd53+1280], %r1742;
	st.global.u32 	[%rd53+1408], %r1743;
	st.global.u32 	[%rd53+1536], %r1744;
	st.global.u32 	[%rd53+1664], %r1745;
	st.global.u32 	[%rd53+1792], %r1746;
	st.global.u32 	[%rd53+1920], %r1747;
	st.global.u32 	[%rd53+2048], %r1748;
	st.global.u32 	[%rd53+2176], %r1749;
	st.global.u32 	[%rd53+2304], %r1750;
	bra.uni 	$L__BB5_110;
$L__BB5_72:
	ld.param.u32 	%r1710, [_ZN3cub18CUB_300001_SM_10006detail10radix_sort29DeviceRadixSortOnesweepKernelINS1_5radix10policy_hubIiNS0_8NullTypeEyE10Policy1000ELNS0_9SortOrderE0EiS6_yiiNS1_21identity_decomposer_tEEEvPT5_SC_PT3_PKSD_PT1_PKSH_PT2_PKSL_T4_iiT6__param_8];
	mad.lo.s32 	%r141, %r3, -7296, %r1710;
	and.b32  	%r527, %r1, 31;
	and.b32  	%r528, %r1, 992;
	mul.lo.s32 	%r529, %r528, 19;
	or.b32  	%r142, %r529, %r527;
	setp.ge.s32 	%p51, %r142, %r141;
	cvt.u64.u32 	%rd54, %r142;
	add.s64 	%rd55, %rd13, %rd54;
	shl.b64 	%rd56, %rd55, 2;
	add.s64 	%rd14, %rd1, %rd56;
	@%p51 bra 	$L__BB5_74;
	st.global.u32 	[%rd14], %r1732;
$L__BB5_74:
	add.s32 	%r530, %r142, 32;
	setp.ge.s32 	%p52, %r530, %r141;
	@%p52 bra 	$L__BB5_76;
	st.global.u32 	[%rd14+128], %r1733;
$L__BB5_76:
	add.s32 	%r531, %r142, 64;
	setp.ge.s32 	%p53, %r531, %r141;
	@%p53 bra 	$L__BB5_78;
	st.global.u32 	[%rd14+256], %r1734;
$L__BB5_78:
	add.s32 	%r532, %r142, 96;
	setp.ge.s32 	%p54, %r532, %r141;
	@%p54 bra 	$L__BB5_80;
	st.global.u32 	[%rd14+384], %r1735;
$L__BB5_80:
	add.s32 	%r533, %r142, 128;
	setp.ge.s32 	%p55, %r533, %r141;
	@%p55 bra 	$L__BB5_82;
	st.global.u32 	[%rd14+512], %r1736;
$L__BB5_82:
	add.s32 	%r534, %r142, 160;
	setp.ge.s32 	%p56, %r534, %r141;
	@%p56 bra 	$L__BB5_84;
	st.global.u32 	[%rd14+640], %r1737;
$L__BB5_84:
	add.s32 	%r535, %r142, 192;
	setp.ge.s32 	%p57, %r535, %r141;
	@%p57 bra 	$L__BB5_86;
	st.global.u32 	[%rd14+768], %r1738;
$L__BB5_86:
	add.s32 	%r536, %r142, 224;
	setp.ge.s32 	%p58, %r536, %r141;
	@%p58 bra 	$L__BB5_88;
	st.global.u32 	[%rd14+896], %r1739;
$L__BB5_88:
	add.s32 	%r537, %r142, 256;
	setp.ge.s32 	%p59, %r537, %r141;
	@%p59 bra 	$L__BB5_90;
	st.global.u32 	[%rd14+1024], %r1740;
$L__BB5_90:
	add.s32 	%r538, %r142, 288;
	setp.ge.s32 	%p60, %r538, %r141;
	@%p60 bra 	$L__BB5_92;
	st.global.u32 	[%rd14+1152], %r1741;
$L__BB5_92:
	add.s32 	%r539, %r142, 320;
	setp.ge.s32 	%p61, %r539, %r141;
	@%p61 bra 	$L__BB5_94;
	st.global.u32 	[%rd14+1280], %r1742;
$L__BB5_94:
	add.s32 	%r540, %r142, 352;
	setp.ge.s32 	%p62, %r540, %r141;
	@%p62 bra 	$L__BB5_96;
	st.global.u32 	[%rd14+1408], %r1743;
$L__BB5_96:
	add.s32 	%r541, %r142, 384;
	setp.ge.s32 	%p63, %r541, %r141;
	@%p63 bra 	$L__BB5_98;
	st.global.u32 	[%rd14+1536], %r1744;
$L__BB5_98:
	add.s32 	%r542, %r142, 416;
	setp.ge.s32 	%p64, %r542, %r141;
	@%p64 bra 	$L__BB5_100;
	st.global.u32 	[%rd14+1664], %r1745;
$L__BB5_100:
	add.s32 	%r543, %r142, 448;
	setp.ge.s32 	%p65, %r543, %r141;
	@%p65 bra 	$L__BB5_102;
	st.global.u32 	[%rd14+1792], %r1746;
$L__BB5_102:
	add.s32 	%r544, %r142, 480;
	setp.ge.s32 	%p66, %r544, %r141;
	@%p66 bra 	$L__BB5_104;
	st.global.u32 	[%rd14+1920], %r1747;
$L__BB5_104:
	add.s32 	%r545, %r142, 512;
	setp.ge.s32 	%p67, %r545, %r141;
	@%p67 bra 	$L__BB5_106;
	st.global.u32 	[%rd14+2048], %r1748;
$L__BB5_106:
	add.s32 	%r546, %r142, 544;
	setp.ge.s32 	%p68, %r546, %r141;
	@%p68 bra 	$L__BB5_108;
	st.global.u32 	[%rd14+2176], %r1749;
$L__BB5_108:
	add.s32 	%r547, %r142, 576;
	setp.ge.s32 	%p69, %r547, %r141;
	@%p69 bra 	$L__BB5_110;
	st.global.u32 	[%rd14+2304], %r1750;
$L__BB5_110:
	// begin inline asm
	exit;
	// end inline asm
	mov.u32 	%r1764, %r1732;
	mov.u32 	%r1765, %r1733;
	mov.u32 	%r1766, %r1734;
	mov.u32 	%r1767, %r1735;
	mov.u32 	%r1768, %r1736;
	mov.u32 	%r1769, %r1737;
	mov.u32 	%r1770, %r1738;
	mov.u32 	%r1771, %r1739;
	mov.u32 	%r1772, %r1740;
	mov.u32 	%r1773, %r1741;
	mov.u32 	%r1774, %r1742;
	mov.u32 	%r1775, %r1743;
	mov.u32 	%r1776, %r1744;
	mov.u32 	%r1777, %r1745;
	mov.u32 	%r1778, %r1746;
	mov.u32 	%r1779, %r1747;
	mov.u32 	%r1780, %r1748;
	mov.u32 	%r1781, %r1749;
	mov.u32 	%r1782, %r1750;
$L__BB5_111:
	mul.hi.u32 	%r548, %r1, 357913942;
	add.s32 	%r549, %r548, %r1;
	shl.b32 	%r550, %r549, 2;
	mov.u32 	%r551, _ZZN3cub18CUB_300001_SM_10006detail10radix_sort29DeviceRadixSortOnesweepKernelINS1_5radix10policy_hubIiNS0_8NullTypeEyE10Policy1000ELNS0_9SortOrderE0EiS6_yiiNS1_21identity_decomposer_tEEEvPT5_SC_PT3_PKSD_PT1_PKSH_PT2_PKSL_T4_iiT6_E1s;
	add.s32 	%r552, %r551, %r550;
	add.s32 	%r162, %r552, 13328;
	st.shared.u32 	[%r552+13328], %r1759;
	bar.sync 	0;
	setp.gt.u32 	%p70, %r1, 31;
	@%p70 bra 	$L__BB5_113;
	mad.lo.s32 	%r584, %r1, 52, %r551;
	ld.shared.u32 	%r585, [%r584+13328];
	ld.shared.u32 	%r586, [%r584+13332];
	ld.shared.u32 	%r587, [%r584+13336];
	ld.shared.u32 	%r588, [%r584+13340];
	ld.shared.u32 	%r589, [%r584+13344];
	ld.shared.u32 	%r590, [%r584+13348];
	ld.shared.u32 	%r591, [%r584+13352];
	ld.shared.u32 	%r592, [%r584+13356];
	ld.shared.u32 	%r593, [%r584+13360];
	ld.shared.u32 	%r594, [%r584+13364];
	ld.shared.u32 	%r595, [%r584+13368];
	ld.shared.u32 	%r596, [%r584+13372];
	add.s32 	%r597, %r586, %r585;
	add.s32 	%r598, %r597, %r587;
	add.s32 	%r599, %r598, %r588;
	add.s32 	%r600, %r599, %r589;
	add.s32 	%r601, %r600, %r590;
	add.s32 	%r602, %r601, %r591;
	add.s32 	%r603, %r602, %r592;
	add.s32 	%r604, %r603, %r593;
	add.s32 	%r605, %r604, %r594;
	add.s32 	%r606, %r605, %r595;
	add.s32 	%r557, %r606, %r596;
	mov.b32 	%r555, 1;
	mov.b32 	%r580, 0;
	mov.b32 	%r582, -1;
	// begin inline asm
	{  .reg .s32 r0;  .reg .pred p;  shfl.sync.up.b32 r0|p, %r557, %r555, %r580, %r582;  @p add.s32 r0, r0, %r557;  mov.s32 %r553, r0;}
	// end inline asm
	mov.b32 	%r561, 2;
	// begin inline asm
	{  .reg .s32 r0;  .reg .pred p;  shfl.sync.up.b32 r0|p, %r553, %r561, %r580, %r582;  @p add.s32 r0, r0, %r553;  mov.s32 %r559, r0;}
	// end inline asm
	mov.b32 	%r567, 4;
	// begin inline asm
	{  .reg .s32 r0;  .reg .pred p;  shfl.sync.up.b32 r0|p, %r559, %r567, %r580, %r582;  @p add.s32 r0, r0, %r559;  mov.s32 %r565, r0;}
	// end inline asm
	mov.b32 	%r573, 8;
	// begin inline asm
	{  .reg .s32 r0;  .reg .pred p;  shfl.sync.up.b32 r0|p, %r565, %r573, %r580, %r582;  @p add.s32 r0, r0, %r565;  mov.s32 %r571, r0;}
	// end inline asm
	mov.b32 	%r579, 16;
	// begin inline asm
	{  .reg .s32 r0;  .reg .pred p;  shfl.sync.up.b32 r0|p, %r571, %r579, %r580, %r582;  @p add.s32 r0, r0, %r571;  mov.s32 %r577, r0;}
	// end inline asm
	sub.s32 	%r607, %r577, %r557;
	add.s32 	%r608, %r585, %r607;
	add.s32 	%r609, %r586, %r608;
	add.s32 	%r610, %r587, %r609;
	add.s32 	%r611, %r588, %r610;
	add.s32 	%r612, %r589, %r611;
	add.s32 	%r613, %r590, %r612;
	add.s32 	%r614, %r591, %r613;
	add.s32 	%r615, %r592, %r614;
	add.s32 	%r616, %r593, %r615;
	add.s32 	%r617, %r594, %r616;
	add.s32 	%r618, %r595, %r617;
	st.shared.u32 	[%r584+13328], %r607;
	st.shared.u32 	[%r584+13332], %r608;
	st.shared.u32 	[%r584+13336], %r609;
	st.shared.u32 	[%r584+13340], %r610;
	st.shared.u32 	[%r584+13344], %r611;
	st.shared.u32 	[%r584+13348], %r612;
	st.shared.u32 	[%r584+13352], %r613;
	st.shared.u32 	[%r584+13356], %r614;
	st.shared.u32 	[%r584+13360], %r615;
	st.shared.u32 	[%r584+13364], %r616;
	st.shared.u32 	[%r584+13368], %r617;
	st.shared.u32 	[%r584+13372], %r618;
$L__BB5_113:
	setp.gt.u32 	%p71, %r1, 255;
	bar.sync 	0;
	ld.shared.u32 	%r163, [%r162];
	@%p71 bra 	$L__BB5_115;
	shl.b32 	%r619, %r1, 2;
	add.s32 	%r621, %r551, %r619;
	ld.shared.u32 	%r622, [%r621];
	add.s32 	%r623, %r622, %r163;
	st.shared.u32 	[%r621], %r623;
	ld.shared.u32 	%r624, [%r621+1024];
	add.s32 	%r625, %r624, %r163;
	st.shared.u32 	[%r621+1024], %r625;
	ld.shared.u32 	%r626, [%r621+2048];
	add.s32 	%r627, %r626, %r163;
	st.shared.u32 	[%r621+2048], %r627;
	ld.shared.u32 	%r628, [%r621+3072];
	add.s32 	%r629, %r628, %r163;
	st.shared.u32 	[%r621+3072], %r629;
	ld.shared.u32 	%r630, [%r621+4096];
	add.s32 	%r631, %r630, %r163;
	st.shared.u32 	[%r621+4096], %r631;
	ld.shared.u32 	%r632, [%r621+5120];
	add.s32 	%r633, %r632, %r163;
	st.shared.u32 	[%r621+5120], %r633;
	ld.shared.u32 	%r634, [%r621+6144];
	add.s32 	%r635, %r634, %r163;
	st.shared.u32 	[%r621+6144], %r635;
	ld.shared.u32 	%r636, [%r621+7168];
	add.s32 	%r637, %r636, %r163;
	st.shared.u32 	[%r621+7168], %r637;
	ld.shared.u32 	%r638, [%r621+8192];
	add.s32 	%r639, %r638, %r163;
	st.shared.u32 	[%r621+8192], %r639;
	ld.shared.u32 	%r640, [%r621+9216];
	add.s32 	%r641, %r640, %r163;
	st.shared.u32 	[%r621+9216], %r641;
	ld.shared.u32 	%r642, [%r621+10240];
	add.s32 	%r643, %r642, %r163;
	st.shared.u32 	[%r621+10240], %r643;
	ld.shared.u32 	%r644, [%r621+11264];
	add.s32 	%r645, %r644, %r163;
	st.shared.u32 	[%r621+11264], %r645;
$L__BB5_115:
	shl.b32 	%r672, %r1, 5;
	and.b32  	%r673, %r672, 31744;
	add.s32 	%r164, %r551, %r673;
	bar.sync 	0;
	// begin inline asm
	mov.u32 %r646, %lanemask_le;
	// end inline asm
	shr.u32 	%r675, %r1764, %r293;
	and.b32  	%r669, %r675, %r82;
	mov.b32 	%r649, 1;
	// begin inline asm
	{
    .reg .pred p;
    and.b32 %r647, %r669, %r649;    setp.ne.u32 p, %r647, 0;
    vote.ballot.sync.b32 %r647, p, 0xffffffff;
    @!p not.b32 %r647, %r647;
}

	// end inline asm
	mov.b32 	%r652, 2;
	// begin inline asm
	{
    .reg .pred p;
    and.b32 %r650, %r669, %r652;    setp.ne.u32 p, %r650, 0;
    vote.ballot.sync.b32 %r650, p, 0xffffffff;
    @!p not.b32 %r650, %r650;
}

	// end inline asm
	and.b32  	%r676, %r650, %r647;
	mov.b32 	%r655, 4;
	// begin inline asm
	{
    .reg .pred p;
    and.b32 %r653, %r669, %r655;    setp.ne.u32 p, %r653, 0;
    vote.ballot.sync.b32 %r653, p, 0xffffffff;
    @!p not.b32 %r653, %r653;
}

	// end inline asm
	and.b32  	%r677, %r653, %r676;
	mov.b32 	%r658, 8;
	// begin inline asm
	{
    .reg .pred p;
    and.b32 %r656, %r669, %r658;    setp.ne.u32 p, %r656, 0;
    vote.ballot.sync.b32 %r656, p, 0xffffffff;
    @!p not.b32 %r656, %r656;
}

	// end inline asm
	and.b32  	%r678, %r656, %r677;
	mov.b32 	%r661, 16;
	// begin inline asm
	{
    .reg .pred p;
    and.b32 %r659, %r669, %r661;    setp.ne.u32 p, %r659, 0;
    vote.ballot.sync.b32 %r659, p, 0xffffffff;
    @!p not.b32 %r659, %r659;
}

	// end inline asm
	and.b32  	%r679, %r659, %r678;
	mov.b32 	%r664, 32;
	// begin inline asm
	{
    .reg .pred p;
    and.b32 %r662, %r669, %r664;    setp.ne.u32 p, %r662, 0;
    vote.ballot.sync.b32 %r662, p, 0xffffffff;
    @!p not.b32 %r662, %r662;
}

	// end inline asm
	and.b32  	%r680, %r662, %r679;
	mov.b32 	%r667, 64;
	// begin inline asm
	{
    .reg .pred p;
    and.b32 %r665, %r669, %r667;    setp.ne.u32 p, %r665, 0;
    vote.ballot.sync.b32 %r665, p, 0xffffffff;
    @!p not.b32 %r665, %r665;
}

	// end inline asm
	and.b32  	%r681, %r665, %r680;
	mov.b32 	%r670, 128;
	// begin inline asm
	{
    .reg .pred p;
    and.b32 %r668, %r669, %r670;    setp.ne.u32 p, %r668, 0;
    vote.ballot.sync.b32 %r668, p, 0xffffffff;
    @!p not.b32 %r668, %r668;
}

	// end inline asm
	and.b32  	%r682, %r668, %r681;
	clz.b32 	%r683, %r682;
	sub.s32 	%r167, 31, %r683;
	and.b32  	%r684, %r646, %r682;
	popc.b32 	%r168, %r684;
	setp.ne.s32 	%p72, %r295, %r167;
	mov.b32 	%r1783, 0;
	@%p72 bra 	$L__BB5_117;
	shl.b32 	%r685, %r669, 2;
	add.s32 	%r686, %r164, %r685;
	atom.shared.add.u32 	%r1783, [%r686], %r168;
$L__BB5_117:
	shfl.sync.idx.b32	%r712|%p73, %r1783, %r167, 31, -1;
	add.s32 	%r171, %r168, %r712;
	shr.u32 	%r713, %r1765, %r293;
	and.b32  	%r709, %r713, %r82;
	mov.b32 	%r689, 1;
	// begin inline asm
	{
    .reg .pred p;
    and.b32 %r687, %r709, %r689;    setp.ne.u32 p, %r687, 0;
    vote.ballot.sync.b32 %r687, p, 0xffffffff;
    @!p not.b32 %r687, %r687;
}

	// end inline asm
	mov.b32 	%r692, 2;
	// begin inline asm
	{
    .reg .pred p;
    and.b32 %r690, %r709, %r692;    setp.ne.u32 p, %r690, 0;
    vote.ballot.sync.b32 %r690, p, 0xffffffff;
    @!p not.b32 %r690, %r690;
}

	// end inline asm
	and.b32  	%r714, %r690, %r687;
	mov.b32 	%r695, 4;
	// begin inline asm
	{
    .reg .pred p;
    and.b32 %r693, %r709, %r695;    setp.ne.u32 p, %r693, 0;
    vote.ballot.sync.b32 %r693, p, 0xffffffff;
    @!p not.b32 %r693, %r693;
}

	// end inline asm
	and.b32  	%r715, %r693, %r714;
	mov.b32 	%r698, 8;
	// begin inline asm
	{
    .reg .pred p;
    and.b32 %r696, %r709, %r698;    setp.ne.u32 p, %r696, 0;
    vote.ballot.sync.b32 %r696, p, 0xffffffff;
    @!p not.b32 %r696, %r696;
}

	// end inline asm
	and.b32  	%r716, %r696, %r715;
	mov.b32 	%r701, 16;
	// begin inline asm
	{
    .reg .pred p;
    and.b32 %r699, %r709, %r701;    setp.ne.u32 p, %r699, 0;
    vote.ballot.sync.b32 %r699, p, 0xffffffff;
    @!p not.b32 %r699, %r699;
}

	// end inline asm
	and.b32  	%r717, %r699, %r716;
	mov.b32 	%r704, 32;
	// begin inline asm
	{
    .reg .pred p;
    and.b32 %r702, %r709, %r704;    setp.ne.u32 p, %r702, 0;
    vote.ballot.sync.b32 %r702, p, 0xffffffff;
    @!p not.b32 %r702, %r702;
}

	// end inline asm
	and.b32  	%r718, %r702, %r717;
	mov.b32 	%r707, 64;
	// begin inline asm
	{
    .reg .pred p;
    and.b32 %r705, %r709, %r707;    setp.ne.u32 p, %r705, 0;
    vote.ballot.sync.b32 %r705, p, 0xffffffff;
    @!p not.b32 %r705, %r705;
}

	// end inline asm
	and.b32  	%r719, %r705, %r718;
	mov.b32 	%r710, 128;
	// begin inline asm
	{
    .reg .pred p;
    and.b32 %r708, %r709, %r710;    setp.ne.u32 p, %r708, 0;
    vote.ballot.sync.b32 %r708, p, 0xffffffff;
    @!p not.b32 %r708, %r708;
}

	// end inline asm
	and.b32  	%r720, %r708, %r719;
	clz.b32 	%r721, %r720;
	sub.s32 	%r173, 31, %r721;
	and.b32  	%r722, %r646, %r720;
	popc.b32 	%r174, %r722;
	setp.ne.s32 	%p74, %r295, %r173;
	mov.b32 	%r1784, 0;
	@%p74 bra 	$L__BB5_119;
	shl.b32 	%r723, %r709, 2;
	add.s32 	%r724, %r164, %r723;
	atom.shared.add.u32 	%r1784, [%r724], %r174;
$L__BB5_119:
	shfl.sync.idx.b32	%r750|%p75, %r1784, %r173, 31, -1;
	add.s32 	%r177, %r174, %r750;
	shr.u32 	%r751, %r1766, %r293;
	and.b32  	%r747, %r751, %r82;
	mov.b32 	%r727, 1;
	// begin inline asm
	{
    .reg .pred p;
    and.b32 %r725, %r747, %r727;    setp.ne.u32 p, %r725, 0;
    vote.ballot.sync.b32 %r725, p, 0xffffffff;
    @!p not.b32 %r725, %r725;
}

	// end inline asm
	mov.b32 	%r730, 2;
	// begin inline asm
	{
    .reg .pred p;
    and.b32 %r728, %r747, %r730;    setp.ne.u32 p, %r728, 0;
    vote.ballot.sync.b32 %r728, p, 0xffffffff;
    @!p not.b32 %r728, %r728;
}

	// end inline asm
	and.b32  	%r752, %r728, %r725;
	mov.b32 	%r733, 4;
	// begin inline asm
	{
    .reg .pred p;
    and.b32 %r731, %r747, %r733;    setp.ne.u32 p, %r731, 0;
    vote.ballot.sync.b32 %r731, p, 0xffffffff;
    @!p not.b32 %r731, %r731;
}

	// end inline asm
	and.b32  	%r753, %r731, %r752;
	mov.b32 	%r736, 8;
	// begin inline asm
	{
    .reg .pred p;
    and.b32 %r734, %r747, %r736;    setp.ne.u32 p, %r734, 0;
    vote.ballot.sync.b32 %r734, p, 0xffffffff;
    @!p not.b32 %r734, %r734;
}

	// end inline asm
	and.b32  	%r754, %r734, %r753;
	mov.b32 	%r739, 16;
	// begin inline asm
	{
    .reg .pred p;
    and.b32 %r737, %r747, %r739;    setp.ne.u32 p, %r737, 0;
    vote.ballot.sync.b32 %r737, p, 0xffffffff;
    @!p not.b32 %r737, %r737;
}

	// end inline asm
	and.b32  	%r755, %r737, %r754;
	mov.b32 	%r742, 32;
	// begin inline asm
	{
    .reg .pred p;
    and.b32 %r740, %r747, %r742;    setp.ne.u32 p, %r740, 0;
    vote.ballot.sync.b32 %r740, p, 0xffffffff;
    @!p not.b32 %r740, %r740;
}

	// end inline asm
	and.b32  	%r756, %r740, %r755;
	mov.b32 	%r745, 64;
	// begin inline asm
	{
    .reg .pred p;
    and.b32 %r743, %r747, %r745;    setp.ne.u32 p, %r743, 0;
    vote.ballot.sync.b32 %r743, p, 0xffffffff;
    @!p not.b32 %r743, %r743;
}

	// end inline asm
	and.b32  	%r757, %r743, %r756;
	mov.b32 	%r748, 128;
	// begin inline asm
	{
    .reg .pred p;
    and.b32 %r746, %r747, %r748;    setp.ne.u32 p, %r746, 0;
    vote.ballot.sync.b32 %r746, p, 0xffffffff;
    @!p not.b32 %r746, %r746;
}

	// end inline asm
	and.b32  	%r758, %r746, %r757;
	clz.b32 	%r759, %r758;
	sub.s32 	%r179, 31, %r759;
	and.b32  	%r760, %r646, %r758;
	popc.b32 	%r180, %r760;
	setp.ne.s32 	%p76, %r295, %r179;
	mov.b32 	%r1785, 0;
	@%p76 bra 	$L__BB5_121;
	shl.b32 	%r761, %r747, 2;
	add.s32 	%r762, %r164, %r761;
	atom.shared.add.u32 	%r1785, [%r762], %r180;
$L__BB5_121:
	shfl.sync.idx.b32	%r788|%p77, %r1785, %r179, 31, -1;
	add.s32 	%r183, %r180, %r788;
	shr.u32 	%r789, %r1767, %r293;
	and.b32  	%r785, %r789, %r82;
	mov.b32 	%r765, 1;
	// begin inline asm
	{
    .reg .pred p;
    and.b32 %r763, %r785, %r765;    setp.ne.u32 p, %r763, 0;
    vote.ballot.sync.b32 %r763, p, 0xffffffff;
    @!p not.b32 %r763, %r763;
}

	// end inline asm
	mov.b32 	%r768, 2;
	// begin inline asm
	{
    .reg .pred p;
    and.b32 %r766, %r785, %r768;    setp.ne.u32 p, %r766, 0;
    vote.ballot.sync.b32 %r766, p, 0xffffffff;
    @!p not.b32 %r766, %r766;
}

	// end inline asm
	and.b32  	%r790, %r766, %r763;
	mov.b32 	%r771, 4;
	// begin inline asm
	{
    .reg .pred p;
    and.b32 %r769, %r785, %r771;    setp.ne.u32 p, %r769, 0;
    vote.ballot.sync.b32 %r769, p, 0xffffffff;
    @!p not.b32 %r769, %r769;
}

	// end inline asm
	and.b32  	%r791, %r769, %r790;
	mov.b32 	%r774, 8;
	// begin inline asm
	{
    .reg .pred p;
    and.b32 %r772, %r785, %r774;    setp.ne.u32 p, %r772, 0;
    vote.ballot.sync.b32 %r772, p, 0xffffffff;
    @!p not.b32 %r772, %r772;
}

	// end inline asm
	and.b32  	%r792, %r772, %r791;
	mov.b32 	%r777, 16;
	// begin inline asm
	{
    .reg .pred p;
    and.b32 %r775, %r785, %r777;    setp.ne.u32 p, %r775, 0;
    vote.ballot.sync.b32 %r775, p, 0xffffffff;
    @!p not.b32 %r775, %r775;
}

	// end inline asm
	and.b32  	%r793, %r775, %r792;
	mov.b32 	%r780, 32;
	// begin inline asm
	{
    .reg .pred p;
    and.b32 %r778, %r785, %r780;    setp.ne.u32 p, %r778, 0;
    vote.ballot.sync.b32 %r778, p, 0xffffffff;
    @!p not.b32 %r778, %r778;
}

	// end inline asm
	and.b32  	%r794, %r778, %r793;
	mov.b32 	%r783, 64;
	// begin inline asm
	{
    .reg .pred p;
    and.b32 %r781, %r785, %r783;    setp.ne.u32 p, %r781, 0;
    vote.ballot.sync.b32 %r781, p, 0xffffffff;
    @!p not.b32 %r781, %r781;
}

	// end inline asm
	and.b32  	%r795, %r781, %r794;
	mov.b32 	%r786, 128;
	// begin inline asm
	{
    .reg .pred p;
    and.b32 %r784, %r785, %r786;    setp.ne.u32 p, %r784, 0;
    vote.ballot.sync.b32 %r784, p, 0xffffffff;
    @!p not.b32 %r784, %r784;
}

	// end inline asm
	and.b32  	%r796, %r784, %r795;
	clz.b32 	%r797, %r796;
	sub.s32 	%r185, 31, %r797;
	and.b32  	%r798, %r646, %r796;
	popc.b32 	%r186, %r798;
	setp.ne.s32 	%p78, %r295, %r185;
	mov.b32 	%r1786, 0;
	@%p78 bra 	$L__BB5_123;
	shl.b32 	%r799, %r785, 2;
	add.s32 	%r800, %r164, %r799;
	atom.shared.add.u32 	%r1786, [%r800], %r186;
$L__BB5_123:
	shfl.sync.idx.b32	%r826|%p79, %r1786, %r185, 31, -1;
	add.s32 	%r189, %r186, %r826;
	shr.u32 	%r827, %r1768, %r293;
	and.b32  	%r823, %r827, %r82;
	mov.b32 	%r803, 1;
	// begin inline asm
	{
    .reg .pred p;
    and.b32 %r801, %r823, %r803;    setp.ne.u32 p, %r801, 0;
    vote.ballot.sync.b32 %r801, p, 0xffffffff;
    @!p not.b32 %r801, %r801;
}

	// end inline asm
	mov.b32 	%r806, 2;
	// begin inline asm
	{
    .reg .pred p;
    and.b32 %r804, %r823, %r806;    setp.ne.u32 p, %r804, 0;
    vote.ballot.sync.b32 %r804, p, 0xffffffff;
    @!p not.b32 %r804, %r804;
}

	// end inline asm
	and.b32  	%r828, %r804, %r801;
	mov.b32 	%r809, 4;
	// begin inline asm
	{
    .reg .pred p;
    and.b32 %r807, %r823, %r809;    setp.ne.u32 p, %r807, 0;
    vote.ballot.sync.b32 %r807, p, 0xffffffff;
    @!p not.b32 %r807, %r807;
}

	// end inline asm
	and.b32  	%r829, %r807, %r828;
	mov.b32 	%r812, 8;
	// begin inline asm
	{
    .reg .pred p;
    and.b32 %r810, %r823, %r812;    setp.ne.u32 p, %r810, 0;
    vote.ballot.sync.b32 %r810, p, 0xffffffff;
    @!p not.b32 %r810, %r810;
}

	// end inline asm
	and.b32  	%r830, %r810, %r829;
	mov.b32 	%r815, 16;
	// begin inline asm
	{
    .reg .pred p;
    and.b32 %r813, %r823, %r815;    setp.ne.u32 p, %r813, 0;
    vote.ballot.sync.b32 %r813, p, 0xffffffff;
    @!p not.b32 %r813, %r813;
}

	// end inline asm
	and.b32  	%r831, %r813, %r830;
	mov.b32 	%r818, 32;
	// begin inline asm
	{
    .reg .pred p;
    and.b32 %r816, %r823, %r818;    setp.ne.u32 p, %r816, 0;
    vote.ballot.sync.b32 %r816, p, 0xffffffff;
    @!p not.b32 %r816, %r816;
}

	// end inline asm
	and.b32  	%r832, %r816, %r831;
	mov.b32 	%r821, 64;
	// begin inline asm
	{
    .reg .pred p;
    and.b32 %r819, %r823, %r821;    setp.ne.u32 p, %r819, 0;
    vote.ballot.sync.b32 %r819, p, 0xffffffff;
    @!p not.b32 %r819, %r819;
}

	// end inline asm
	and.b32  	%r833, %r819, %r832;
	mov.b32 	%r824, 128;
	// begin inline asm
	{
    .reg .pred p;
    and.b32 %r822, %r823, %r824;    setp.ne.u32 p, %r822, 0;
    vote.ballot.sync.b32 %r822, p, 0xffffffff;
    @!p not.b32 %r822, %r822;
}

	// end inline asm
	and.b32  	%r834, %r822, %r833;
	clz.b32 	%r835, %r834;
	sub.s32 	%r191, 31, %r835;
	and.b32  	%r836, %r646, %r834;
	popc.b32 	%r192, %r836;
	setp.ne.s32 	%p80, %r295, %r191;
	mov.b32 	%r1787, 0;
	@%p80 bra 	$L__BB5_125;
	shl.b32 	%r837, %r823, 2;
	add.s32 	%r838, %r164, %r837;
	atom.shared.add.u32 	%r1787, [%r838], %r192;
$L__BB5_125:
	shfl.sync.idx.b32	%r864|%p81, %r1787, %r191, 31, -1;
	add.s32 	%r195, %r192, %r864;
	shr.u32 	%r865, %r1769, %r293;
	and.b32  	%r861, %r865, %r82;
	mov.b32 	%r841, 1;
	// begin inline asm
	{
    .reg .pred p;
    and.b32 %r839, %r861, %r841;    setp.ne.u32 p, %r839, 0;
    vote.ballot.sync.b32 %r839, p, 0xffffffff;
    @!p not.b32 %r839, %r839;
}

	// end inline asm
	mov.b32 	%r844, 2;
	// begin inline asm
	{
    .reg .pred p;
    and.b32 %r842, %r861, %r844;    setp.ne.u32 p, %r842, 0;
    vote.ballot.sync.b32 %r842, p, 0xffffffff;
    @!p not.b32 %r842, %r842;
}

	// end inline asm
	and.b32  	%r866, %r842, %r839;
	mov.b32 	%r847, 4;
	// begin inline asm
	{
    .reg .pred p;
    and.b32 %r845, %r861, %r847;    setp.ne.u32 p, %r845, 0;
    vote.ballot.sync.b32 %r845, p, 0xffffffff;
    @!p not.b32 %r845, %r845;
}

	// end inline asm
	and.b32  	%r867, %r845, %r866;
	mov.b32 	%r850, 8;
	// begin inline asm
	{
    .reg .pred p;
    and.b32 %r848, %r861, %r850;    setp.ne.u32 p, %r848, 0;
    vote.ballot.sync.b32 %r848, p, 0xffffffff;
    @!p not.b32 %r848, %r848;
}

	// end inline asm
	and.b32  	%r868, %r848, %r867;
	mov.b32 	%r853, 16;
	// begin inline asm
	{
    .reg .pred p;
    and.b32 %r851, %r861, %r853;    setp.ne.u32 p, %r851, 0;
    vote.ballot.sync.b32 %r851, p, 0xffffffff;
    @!p not.b32 %r851, %r851;
}

	// end inline asm
	and.b32  	%r869, %r851, %r868;
	mov.b32 	%r856, 32;
	// begin inline asm
	{
    .reg .pred p;
    and.b32 %r854, %r861, %r856;    setp.ne.u32 p, %r854, 0;
    vote.ballot.sync.b32 %r854, p, 0xffffffff;
    @!p not.b32 %r854, %r854;
}

	// end inline asm
	and.b32  	%r870, %r854, %r869;
	mov.b32 	%r859, 64;
	// begin inline asm
	{
    .reg .pred p;
    and.b32 %r857, %r861, %r859;    setp.ne.u32 p, %r857, 0;
    vote.ballot.sync.b32 %r857, p, 0xffffffff;
    @!p not.b32 %r857, %r857;
}

	// end inline asm
	and.b32  	%r871, %r857, %r870;
	mov.b32 	%r862, 128;
	// begin inline asm
	{
    .reg .pred p;
    and.b32 %r860, %r861, %r862;    setp.ne.u32 p, %r860, 0;
    vote.ballot.sync.b32 %r860, p, 0xffffffff;
    @!p not.b32 %r860, %r860;
}

	// end inline asm
	and.b32  	%r872, %r860, %r871;
	clz.b32 	%r873, %r872;
	sub.s32 	%r197, 31, %r873;
	and.b32  	%r874, %r646, %r872;
	popc.b32 	%r198, %r874;
	setp.ne.s32 	%p82, %r295, %r197;
	mov.b32 	%r1788, 0;
	@%p82 bra 	$L__BB5_127;
	shl.b32 	%r875, %r861, 2;
	add.s32 	%r876, %r164, %r875;
	atom.shared.add.u32 	%r1788, [%r876], %r198;
$L__BB5_127:
	shfl.sync.idx.b32	%r902|%p83, %r1788, %r197, 31, -1;
	add.s32 	%r201, %r198, %r902;
	shr.u32 	%r903, %r1770, %r293;
	and.b32  	%r899, %r903, %r82;
	mov.b32 	%r879, 1;
	// begin inline asm
	{
    .reg .pred p;
    and.b32 %r877, %r899, %r879;    setp.ne.u32 p, %r877, 0;
    vote.ballot.sync.b32 %r877, p, 0xffffffff;
    @!p not.b32 %r877, %r877;
}

	// end inline asm
	mov.b32 	%r882, 2;
	// begin inline asm
	{
    .reg .pred p;
    and.b32 %r880, %r899, %r882;    setp.ne.u32 p, %r880, 0;
    vote.ballot.sync.b32 %r880, p, 0xffffffff;
    @!p not.b32 %r880, %r880;
}

	// end inline asm
	and.b32  	%r904, %r880, %r877;
	mov.b32 	%r885, 4;
	// begin inline asm
	{
    .reg .pred p;
    and.b32 %r883, %r899, %r885;    setp.ne.u32 p, %r883, 0;
    vote.ballot.sync.b32 %r883, p, 0xffffffff;
    @!p not.b32 %r883, %r883;
}

	// end inline asm
	and.b32  	%r905, %r883, %r904;
	mov.b32 	%r888, 8;
	// begin inline asm
	{
    .reg .pred p;
    and.b32 %r886, %r899, %r888;    setp.ne.u32 p, %r886, 0;
    vote.ballot.sync.b32 %r886, p, 0xffffffff;
    @!p not.b32 %r886, %r886;
}

	// end inline asm
	and.b32  	%r906, %r886, %r905;
	mov.b32 	%r891, 16;
	// begin inline asm
	{
    .reg .pred p;
    and.b32 %r889, %r899, %r891;    setp.ne.u32 p, %r889, 0;
    vote.ballot.sync.b32 %r889, p, 0xffffffff;
    @!p not.b32 %r889, %r889;
}

	// end inline asm
	and.b32  	%r907, %r889, %r906;
	mov.b32 	%r894, 32;
	// begin inline asm
	{
    .reg .pred p;
    and.b32 %r892, %r899, %r894;    setp.ne.u32 p, %r892, 0;
    vote.ballot.sync.b32 %r892, p, 0xffffffff;
    @!p not.b32 %r892, %r892;
}

	// end inline asm
	and.b32  	%r908, %r892, %r907;
	mov.b32 	%r897, 64;
	// begin inline asm
	{
    .reg .pred p;
    and.b32 %r895, %r899, %r897;    setp.ne.u32 p, %r895, 0;
    vote.ballot.sync.b32 %r895, p, 0xffffffff;
    @!p not.b32 %r895, %r895;
}

	// end inline asm
	and.b32  	%r909, %r895, %r908;
	mov.b32 	%r900, 128;
	// begin inline asm
	{
    .reg .pred p;
    and.b32 %r898, %r899, %r900;    setp.ne.u32 p, %r898, 0;
    vote.ballot.sync.b32 %r898, p, 0xffffffff;
    @!p not.b32 %r898, %r898;
}

	// end inline asm
	and.b32  	%r910, %r898, %r909;
	clz.b32 	%r911, %r910;
	sub.s32 	%r203, 31, %r911;
	and.b32  	%r912, %r646, %r910;
	popc.b32 	%r204, %r912;
	setp.ne.s32 	%p84, %r295, %r203;
	mov.b32 	%r1789, 0;
	@%p84 bra 	$L__BB5_129;
	shl.b32 	%r913, %r899, 2;
	add.s32 	%r914, %r164, %r913;
	atom.shared.add.u32 	%r1789, [%r914], %r204;
$L__BB5_129:
	shfl.sync.idx.b32	%r940|%p85, %r1789, %r203, 31, -1;
	add.s32 	%r207, %r204, %r940;
	shr.u32 	%r941, %r1771, %r293;
	and.b32  	%r937, %r941, %r82;
	mov.b32 	%r917, 1;
	// begin inline asm
	{
    .reg .pred p;
    and.b32 %r915, %r937, %r917;    setp.ne.u32 p, %r915, 0;
    vote.ballot.sync.b32 %r915, p, 0xffffffff;
    @!p not.b32 %r915, %r915;
}

	// end inline asm
	mov.b32 	%r920, 2;
	// begin inline asm
	{
    .reg .pred p;
    and.b32 %r918, %r937, %r920;    setp.ne.u32 p, %r918, 0;
    vote.ballot.sync.b32 %r918, p, 0xffffffff;
    @!p not.b32 %r918, %r918;
}

	// end inline asm
	and.b32  	%r942, %r918, %r915;
	mov.b32 	%r923, 4;
	// begin inline asm
	{
    .reg .pred p;
    and.b32 %r921, %r937, %r923;    setp.ne.u32 p, %r921, 0;
    vote.ballot.sync.b32 %r921, p, 0xffffffff;
    @!p not.b32 %r921, %r921;
}

	// end inline asm
	and.b32  	%r943, %r921, %r942;
	mov.b32 	%r926, 8;
	// begin inline asm
	{
    .reg .pred p;
    and.b32 %r924, %r937, %r926;    setp.ne.u32 p, %r924, 0;
    vote.ballot.sync.b32 %r924, p, 0xffffffff;
    @!p not.b32 %r924, %r924;
}

	// end inline asm
	and.b32  	%r944, %r924, %r943;
	mov.b32 	%r929, 16;
	// begin inline asm
	{
    .reg .pred p;
    and.b32 %r927, %r937, %r929;    setp.ne.u32 p, %r927, 0;
    vote.ballot.sync.b32 %r927, p, 0xffffffff;
    @!p not.b32 %r927, %r927;
}

	// end inline asm
	and.b32  	%r945, %r927, %r944;
	mov.b32 	%r932, 32;
	// begin inline asm
	{
    .reg .pred p;
    and.b32 %r930, %r937, %r932;    setp.ne.u32 p, %r930, 0;
    vote.ballot.sync.b32 %r930, p, 0xffffffff;
    @!p not.b32 %r930, %r930;
}

	// end inline asm
	and.b32  	%r946, %r930, %r945;
	mov.b32 	%r935, 64;
	// begin inline asm
	{
    .reg .pred p;
    and.b32 %r933, %r937, %r935;    setp.ne.u32 p, %r933, 0;
    vote.ballot.sync.b32 %r933, p, 0xffffffff;
    @!p not.b32 %r933, %r933;
}

	// end inline asm
	and.b32  	%r947, %r933, %r946;
	mov.b32 	%r938, 128;
	// begin inline asm
	{
    .reg .pred p;
    and.b32 %r936, %r937, %r938;    setp.ne.u32 p, %r936, 0;
    vote.ballot.sync.b32 %r936, p, 0xffffffff;
    @!p not.b32 %r936, %r936;
}

	// end inline asm
	and.b32  	%r948, %r936, %r947;
	clz.b32 	%r949, %r948;
	sub.s32 	%r209, 31, %r949;
	and.b32  	%r950, %r646, %r948;
	popc.b32 	%r210, %r950;
	setp.ne.s32 	%p86, %r295, %r209;
	mov.b32 	%r1790, 0;
	@%p86 bra 	$L__BB5_131;
	shl.b32 	%r951, %r937, 2;
	add.s32 	%r952, %r164, %r951;
	atom.shared.add.u32 	%r1790, [%r952], %r210;
$L__BB5_131:
	shfl.sync.idx.b32	%r978|%p87, %r1790, %r209, 31, -1;
	add.s32 	%r213, %r210, %r978;
	shr.u32 	%r979, %r1772, %r293;
	and.b32  	%r975, %r979, %r82;
	mov.b32 	%r955, 1;
	// begin inline asm
	{
    .reg .pred p;
    and.b32 %r953, %r975, %r955;    setp.ne.u32 p, %r953, 0;
    vote.ballot.sync.b32 %r953, p, 0xffffffff;
    @!p not.b32 %r953, %r953;
}

	// end inline asm
	mov.b32 	%r958, 2;
	// begin inline asm
	{
    .reg .pred p;
    and.b32 %r956, %r975, %r958;    setp.ne.u32 p, %r956, 0;
    vote.ballot.sync.b32 %r956, p, 0xffffffff;
    @!p not.b32 %r956, %r956;
}

	// end inline asm
	and.b32  	%r980, %r956, %r953;
	mov.b32 	%r961, 4;
	// begin inline asm
	{
    .reg .pred p;
    and.b32 %r959, %r975, %r961;    setp.ne.u32 p, %r959, 0;
    vote.ballot.sync.b32 %r959, p, 0xffffffff;
    @!p not.b32 %r959, %r959;
}

	// end inline asm
	and.b32  	%r981, %r959, %r980;
	mov.b32 	%r964, 8;
	// begin inline asm
	{
    .reg .pred p;
    and.b32 %r962, %r975, %r964;    setp.ne.u32 p, %r962, 0;
    vote.ballot.sync.b32 %r962, p, 0xffffffff;
    @!p not.b32 %r962, %r962;
}

	// end inline asm
	and.b32  	%r982, %r962, %r981;
	mov.b32 	%r967, 16;
	// begin inline asm
	{
    .reg .pred p;
    and.b32 %r965, %r975, %r967;    setp.ne.u32 p, %r965, 0;
    vote.ballot.sync.b32 %r965, p, 0xffffffff;
    @!p not.b32 %r965, %r965;
}

	// end inline asm
	and.b32  	%r983, %r965, %r982;
	mov.b32 	%r970, 32;
	// begin inline asm
	{
    .reg .pred p;
    and.b32 %r968, %r975, %r970;    setp.ne.u32 p, %r968, 0;
    vote.ballot.sync.b32 %r968, p, 0xffffffff;
    @!p not.b32 %r968, %r968;
}

	// end inline asm
	and.b32  	%r984, %r968, %r983;
	mov.b32 	%r973, 64;
	// begin inline asm
	{
    .reg .pred p;
    and.b32 %r971, %r975, %r973;    setp.ne.u32 p, %r971, 0;
    vote.ballot.sync.b32 %r971, p, 0xffffffff;
    @!p not.b32 %r971, %r971;
}

	// end inline asm
	and.b32  	%r985, %r971, %r984;
	mov.b32 	%r976, 128;
	// begin inline asm
	{
    .reg .pred p;
    and.b32 %r974, %r975, %r976;    setp.ne.u32 p, %r974, 0;
    vote.ballot.sync.b32 %r974, p, 0xffffffff;
    @!p not.b32 %r974, %r974;
}

	// end inline asm
	and.b32  	%r986, %r974, %r985;
	clz.b32 	%r987, %r986;
	sub.s32 	%r215, 31, %r987;
	and.b32  	%r988, %r646, %r986;
	popc.b32 	%r216, %r988;
	setp.ne.s32 	%p88, %r295, %r215;
	mov.b32 	%r1791, 0;
	@%p88 bra 	$L__BB5_133;
	shl.b32 	%r989, %r975, 2;
	add.s32 	%r990, %r164, %r989;
	atom.shared.add.u32 	%r1791, [%r990], %r216;
$L__BB5_133:
	shfl.sync.idx.b32	%r1016|%p89, %r1791, %r215, 31, -1;
	add.s32 	%r219, %r216, %r1016;
	shr.u32 	%r1017, %r1773, %r293;
	and.b32  	%r1013, %r1017, %r82;
	mov.b32 	%r993, 1;
	// begin inline asm
	{
    .reg .pred p;
    and.b32 %r991, %r1013, %r993;    setp.ne.u32 p, %r991, 0;
    vote.ballot.sync.b32 %r991, p, 0xffffffff;
    @!p not.b32 %r991, %r991;
}

	// end inline asm
	mov.b32 	%r996, 2;
	// begin inline asm
	{
    .reg .pred p;
    and.b32 %r994, %r1013, %r996;    setp.ne.u32 p, %r994, 0;
    vote.ballot.sync.b32 %r994, p, 0xffffffff;
    @!p not.b32 %r994, %r994;
}

	// end inline asm
	and.b32  	%r1018, %r994, %r991;
	mov.b32 	%r999, 4;
	// begin inline asm
	{
    .reg .pred p;
    and.b32 %r997, %r1013, %r999;    setp.ne.u32 p, %r997, 0;
    vote.ballot.sync.b32 %r997, p, 0xffffffff;
    @!p not.b32 %r997, %r997;
}

	// end inline asm
	and.b32  	%r1019, %r997, %r1018;
	mov.b32 	%r1002, 8;
	// begin inline asm
	{
    .reg .pred p;
    and.b32 %r1000, %r1013, %r1002;    setp.ne.u32 p, %r1000, 0;
    vote.ballot.sync.b32 %r1000, p, 0xffffffff;
    @!p not.b32 %r1000, %r1000;
}

	// end inline asm
	and.b32  	%r1020, %r1000, %r1019;
	mov.b32 	%r1005, 16;
	// begin inline asm
	{
    .reg .pred p;
    and.b32 %r1003, %r1013, %r1005;    setp.ne.u32 p, %r1003, 0;
    vote.ballot.sync.b32 %r1003, p, 0xffffffff;
    @!p not.b32 %r1003, %r1003;
}

	// end inline asm
	and.b32  	%r1021, %r1003, %r1020;
	mov.b32 	%r1008, 32;
	// begin inline asm
	{
    .reg .pred p;
    and.b32 %r1006, %r1013, %r1008;    setp.ne.u32 p, %r1006, 0;
    vote.ballot.sync.b32 %r1006, p, 0xffffffff;
    @!p not.b32 %r1006, %r1006;
}

	// end inline asm
	and.b32  	%r1022, %r1006, %r1021;
	mov.b32 	%r1011, 64;
	// begin inline asm
	{
    .reg .pred p;
    and.b32 %r1009, %r1013, %r1011;    setp.ne.u32 p, %r1009, 0;
    vote.ballot.sync.b32 %r1009, p, 0xffffffff;
    @!p not.b32 %r1009, %r1009;
}

	// end inline asm
	and.b32  	%r1023, %r1009, %r1022;
	mov.b32 	%r1014, 128;
	// begin inline asm
	{
    .reg .pred p;
    and.b32 %r1012, %r1013, %r1014;    setp.ne.u32 p, %r1012, 0;
    vote.ballot.sync.b32 %r1012, p, 0xffffffff;
    @!p not.b32 %r1012, %r1012;
}

	// end inline asm
	and.b32  	%r1024, %r1012, %r1023;
	clz.b32 	%r1025, %r1024;
	sub.s32 	%r221, 31, %r1025;
	and.b32  	%r1026, %r646, %r1024;
	popc.b32 	%r222, %r1026;
	setp.ne.s32 	%p90, %r295, %r221;
	mov.b32 	%r1792, 0;
	@%p90 bra 	$L__BB5_135;
	shl.b32 	%r1027, %r1013, 2;
	add.s32 	%r1028, %r164, %r1027;
	atom.shared.add.u32 	%r1792, [%r1028], %r222;
$L__BB5_135:
	shfl.sync.idx.b32	%r1054|%p91, %r1792, %r221, 31, -1;
	add.s32 	%r225, %r222, %r1054;
	shr.u32 	%r1055, %r1774, %r293;
	and.b32  	%r1051, %r1055, %r82;
	mov.b32 	%r1031, 1;
	// begin inline asm
	{
    .reg .pred p;
    and.b32 %r1029, %r1051, %r1031;    setp.ne.u32 p, %r1029, 0;
    vote.ballot.sync.b32 %r1029, p, 0xffffffff;
    @!p not.b32 %r1029, %r1029;
}

	// end inline asm
	mov.b32 	%r1034, 2;
	// begin inline asm
	{
    .reg .pred p;
    and.b32 %r1032, %r1051, %r1034;    setp.ne.u32 p, %r1032, 0;
    vote.ballot.sync.b32 %r1032, p, 0xffffffff;
    @!p not.b32 %r1032, %r1032;
}

	// end inline asm
	and.b32  	%r1056, %r1032, %r1029;
	mov.b32 	%r1037, 4;
	// begin inline asm
	{
    .reg .pred p;
    and.b32 %r1035, %r1051, %r1037;    setp.ne.u32 p, %r1035, 0;
    vote.ballot.sync.b32 %r1035, p, 0xffffffff;
    @!p not.b32 %r1035, %r1035;
}

	// end inline asm
	and.b32  	%r1057, %r1035, %r1056;
	mov.b32 	%r1040, 8;
	// begin inline asm
	{
    .reg .pred p;
    and.b32 %r1038, %r1051, %r1040;    setp.ne.u32 p, %r1038, 0;
    vote.ballot.sync.b32 %r1038, p, 0xffffffff;
    @!p not.b32 %r1038, %r1038;
}

	// end inline asm
	and.b32  	%r1058, %r1038, %r1057;
	mov.b32 	%r1043, 16;
	// begin inline asm
	{
    .reg .pred p;
    and.b32 %r1041, %r1051, %r1043;    setp.ne.u32 p, %r1041, 0;
    vote.ballot.sync.b32 %r1041, p, 0xffffffff;
    @!p not.b32 %r1041, %r1041;
}

	// end inline asm
	and.b32  	%r1059, %r1041, %r1058;
	mov.b32 	%r1046, 32;
	// begin inline asm
	{
    .reg .pred p;
    and.b32 %r1044, %r1051, %r1046;    setp.ne.u32 p, %r1044, 0;
    vote.ballot.sync.b32 %r1044, p, 0xffffffff;
    @!p not.b32 %r1044, %r1044;
}

	// end inline asm
	and.b32  	%r1060, %r1044, %r1059;
	mov.b32 	%r1049, 64;
	// begin inline asm
	{
    .reg .pred p;
    and.b32 %r1047, %r1051, %r1049;    setp.ne.u32 p, %r1047, 0;
    vote.ballot.sync.b32 %r1047, p, 0xffffffff;
    @!p not.b32 %r1047, %r1047;
}

	// end inline asm
	and.b32  	%r1061, %r1047, %r1060;
	mov.b32 	%r1052, 128;
	// begin inline asm
	{
    .reg .pred p;
    and.b32 %r1050, %r1051, %r1052;    setp.ne.u32 p, %r1050, 0;
    vote.ballot.sync.b32 %r1050, p, 0xffffffff;
    @!p not.b32 %r1050, %r1050;
}

	// end inline asm
	and.b32  	%r1062, %r1050, %r1061;
	clz.b32 	%r1063, %r1062;
	sub.s32 	%r227, 31, %r1063;
	and.b32  	%r1064, %r646, %r1062;
	popc.b32 	%r228, %r1064;
	setp.ne.s32 	%p92, %r295, %r227;
	mov.b32 	%r1793, 0;
	@%p92 bra 	$L__BB5_137;
	shl.b32 	%r1065, %r1051, 2;
	add.s32 	%r1066, %r164, %r1065;
	atom.shared.add.u32 	%r1793, [%r1066], %r228;
$L__BB5_137:
	shfl.sync.idx.b32	%r1092|%p93, %r1793, %r227, 31, -1;
	add.s32 	%r231, %r228, %r1092;
	shr.u32 	%r1093, %r1775, %r293;
	and.b32  	%r1089, %r1093, %r82;
	mov.b32 	%r1069, 1;
	// begin inline asm
	{
    .reg .pred p;
    and.b32 %r1067, %r1089, %r1069;    setp.ne.u32 p, %r1067, 0;
    vote.ballot.sync.b32 %r1067, p, 0xffffffff;
    @!p not.b32 %r1067, %r1067;
}

	// end inline asm
	mov.b32 	%r1072, 2;
	// begin inline asm
	{
    .reg .pred p;
    and.b32 %r1070, %r1089, %r1072;    setp.ne.u32 p, %r1070, 0;
    vote.ballot.sync.b32 %r1070, p, 0xffffffff;
    @!p not.b32 %r1070, %r1070;
}

	// end inline asm
	and.b32  	%r1094, %r1070, %r1067;
	mov.b32 	%r1075, 4;
	// begin inline asm
	{
    .reg .pred p;
    and.b32 %r1073, %r1089, %r1075;    setp.ne.u32 p, %r1073, 0;
    vote.ballot.sync.b32 %r1073, p, 0xffffffff;
    @!p not.b32 %r1073, %r1073;
}

	// end inline asm
	and.b32  	%r1095, %r1073, %r1094;
	mov.b32 	%r1078, 8;
	// begin inline asm
	{
    .reg .pred p;
    and.b32 %r1076, %r1089, %r1078;    setp.ne.u32 p, %r1076, 0;
    vote.ballot.sync.b32 %r1076, p, 0xffffffff;
    @!p not.b32 %r1076, %r1076;
}

	// end inline asm
	and.b32  	%r1096, %r1076, %r1095;
	mov.b32 	%r1081, 16;
	// begin inline asm
	{
    .reg .pred p;
    and.b32 %r1079, %r1089, %r1081;    setp.ne.u32 p, %r1079, 0;
    vote.ballot.sync.b32 %r1079, p, 0xffffffff;
    @!p not.b32 %r1079, %r1079;
}

	// end inline asm
	and.b32  	%r1097, %r1079, %r1096;
	mov.b32 	%r1084, 32;
	// begin inline asm
	{
    .reg .pred p;
    and.b32 %r1082, %r1089, %r1084;    setp.ne.u32 p, %r1082, 0;
    vote.ballot.sync.b32 %r1082, p, 0xffffffff;
    @!p not.b32 %r1082, %r1082;
}

	// end inline asm
	and.b32  	%r1098, %r1082, %r1097;
	mov.b32 	%r1087, 64;
	// begin inline asm
	{
    .reg .pred p;
    and.b32 %r1085, %r1089, %r1087;    setp.ne.u32 p, %r1085, 0;
    vote.ballot.sync.b32 %r1085, p, 0xffffffff;
    @!p not.b32 %r1085, %r1085;
}

	// end inline asm
	and.b32  	%r1099, %r1085, %r1098;
	mov.b32 	%r1090, 128;
	// begin inline asm
	{
    .reg .pred p;
    and.b32 %r1088, %r1089, %r1090;    setp.ne.u32 p, %r1088, 0;
    vote.ballot.sync.b32 %r1088, p, 0xffffffff;
    @!p not.b32 %r1088, %r1088;
}

	// end inline asm
	and.b32  	%r1100, %r1088, %r1099;
	clz.b32 	%r1101, %r1100;
	sub.s32 	%r233, 31, %r1101;
	and.b32  	%r1102, %r646, %r1100;
	popc.b32 	%r234, %r1102;
	setp.ne.s32 	%p94, %r295, %r233;
	mov.b32 	%r1794, 0;
	@%p94 bra 	$L__BB5_139;
	shl.b32 	%r1103, %r1089, 2;
	add.s32 	%r1104, %r164, %r1103;
	atom.shared.add.u32 	%r1794, [%r1104], %r234;
$L__BB5_139:
	shfl.sync.idx.b32	%r1130|%p95, %r1794, %r233, 31, -1;
	add.s32 	%r237, %r234, %r1130;
	shr.u32 	%r1131, %r1776, %r293;
	and.b32  	%r1127, %r1131, %r82;
	mov.b32 	%r1107, 1;
	// begin inline asm
	{
    .reg .pred p;
    and.b32 %r1105, %r1127, %r1107;    setp.ne.u32 p, %r1105, 0;
    vote.ballot.sync.b32 %r1105, p, 0xffffffff;
    @!p not.b32 %r1105, %r1105;
}

	// end inline asm
	mov.b32 	%r1110, 2;
	// begin inline asm
	{
    .reg .pred p;
    and.b32 %r1108, %r1127, %r1110;    setp.ne.u32 p, %r1108, 0;
    vote.ballot.sync.b32 %r1108, p, 0xffffffff;
    @!p not.b32 %r1108, %r1108;
}

	// end inline asm
	and.b32  	%r1132, %r1108, %r1105;
	mov.b32 	%r1113, 4;
	// begin inline asm
	{
    .reg .pred p;
    and.b32 %r1111, %r1127, %r1113;    setp.ne.u32 p, %r1111, 0;
    vote.ballot.sync.b32 %r1111, p, 0xffffffff;
    @!p not.b32 %r1111, %r1111;
}

	// end inline asm
	and.b32  	%r1133, %r1111, %r1132;
	mov.b32 	%r1116, 8;
	// begin inline asm
	{
    .reg .pred p;
    and.b32 %r1114, %r1127, %r1116;    setp.ne.u32 p, %r1114, 0;
    vote.ballot.sync.b32 %r1114, p, 0xffffffff;
    @!p not.b32 %r1114, %r1114;
}

	// end inline asm
	and.b32  	%r1134, %r1114, %r1133;
	mov.b32 	%r1119, 16;
	// begin inline asm
	{
    .reg .pred p;
    and.b32 %r1117, %r1127, %r1119;    setp.ne.u32 p, %r1117, 0;
    vote.ballot.sync.b32 %r1117, p, 0xffffffff;
    @!p not.b32 %r1117, %r1117;
}

	// end inline asm
	and.b32  	%r1135, %r1117, %r1134;
	mov.b32 	%r1122, 32;
	// begin inline asm
	{
    .reg .pred p;
    and.b32 %r1120, %r1127, %r1122;    setp.ne.u32 p, %r1120, 0;
    vote.ballot.sync.b32 %r1120, p, 0xffffffff;
    @!p not.b32 %r1120, %r1120;
}

	// end inline asm
	and.b32  	%r1136, %r1120, %r1135;
	mov.b32 	%r1125, 64;
	// begin inline asm
	{
    .reg .pred p;
    and.b32 %r1123, %r1127, %r1125;    setp.ne.u32 p, %r1123, 0;
    vote.ballot.sync.b32 %r1123, p, 0xffffffff;
    @!p not.b32 %r1123, %r1123;
}

	// end inline asm
	and.b32  	%r1137, %r1123, %r1136;
	mov.b32 	%r1128, 128;
	// begin inline asm
	{
    .reg .pred p;
    and.b32 %r1126, %r1127, %r1128;    setp.ne.u32 p, %r1126, 0;
    vote.ballot.sync.b32 %r1126, p, 0xffffffff;
    @!p not.b32 %r1126, %r1126;
}

	// end inline asm
	and.b32  	%r1138, %r1126, %r1137;
	clz.b32 	%r1139, %r1138;
	sub.s32 	%r239, 31, %r1139;
	and.b32  	%r1140, %r646, %r1138;
	popc.b32 	%r240, %r1140;
	setp.ne.s32 	%p96, %r295, %r239;
	mov.b32 	%r1795, 0;
	@%p96 bra 	$L__BB5_141;
	shl.b32 	%r1141, %r1127, 2;
	add.s32 	%r1142, %r164, %r1141;
	atom.shared.add.u32 	%r1795, [%r1142], %r240;
$L__BB5_141:
	shfl.sync.idx.b32	%r1168|%p97, %r1795, %r239, 31, -1;
	add.s32 	%r243, %r240, %r1168;
	shr.u32 	%r1169, %r1777, %r293;
	and.b32  	%r1165, %r1169, %r82;
	mov.b32 	%r1145, 1;
	// begin inline asm
	{
    .reg .pred p;
    and.b32 %r1143, %r1165, %r1145;    setp.ne.u32 p, %r1143, 0;
    vote.ballot.sync.b32 %r1143, p, 0xffffffff;
    @!p not.b32 %r1143, %r1143;
}

	// end inline asm
	mov.b32 	%r1148, 2;
	// begin inline asm
	{
    .reg .pred p;
    and.b32 %r1146, %r1165, %r1148;    setp.ne.u32 p, %r1146, 0;
    vote.ballot.sync.b32 %r1146, p, 0xffffffff;
    @!p not.b32 %r1146, %r1146;
}

	// end inline asm
	and.b32  	%r1170, %r1146, %r1143;
	mov.b32 	%r1151, 4;
	// begin inline asm
	{
    .reg .pred p;
    and.b32 %r1149, %r1165, %r1151;    setp.ne.u32 p, %r1149, 0;
    vote.ballot.sync.b32 %r1149, p, 0xffffffff;
    @!p not.b32 %r1149, %r1149;
}

	// end inline asm
	and.b32  	%r1171, %r1149, %r1170;
	mov.b32 	%r1154, 8;
	// begin inline asm
	{
    .reg .pred p;
    and.b32 %r1152, %r1165, %r1154;    setp.ne.u32 p, %r1152, 0;
    vote.ballot.sync.b32 %r1152, p, 0xffffffff;
    @!p not.b32 %r1152, %r1152;
}

	// end inline asm
	and.b32  	%r1172, %r1152, %r1171;
	mov.b32 	%r1157, 16;
	// begin inline asm
	{
    .reg .pred p;
    and.b32 %r1155, %r1165, %r1157;    setp.ne.u32 p, %r1155, 0;
    vote.ballot.sync.b32 %r1155, p, 0xffffffff;
    @!p not.b32 %r1155, %r1155;
}

	// end inline asm
	and.b32  	%r1173, %r1155, %r1172;
	mov.b32 	%r1160, 32;
	// begin inline asm
	{
    .reg .pred p;
    and.b32 %r1158, %r1165, %r1160;    setp.ne.u32 p, %r1158, 0;
    vote.ballot.sync.b32 %r1158, p, 0xffffffff;
    @!p not.b32 %r1158, %r1158;
}

	// end inline asm
	and.b32  	%r1174, %r1158, %r1173;
	mov.b32 	%r1163, 64;
	// begin inline asm
	{
    .reg .pred p;
    and.b32 %r1161, %r1165, %r1163;    setp.ne.u32 p, %r1161, 0;
    vote.ballot.sync.b32 %r1161, p, 0xffffffff;
    @!p not.b32 %r1161, %r1161;
}

	// end inline asm
	and.b32  	%r1175, %r1161, %r1174;
	mov.b32 	%r1166, 128;
	// begin inline asm
	{
    .reg .pred p;
    and.b32 %r1164, %r1165, %r1166;    setp.ne.u32 p, %r1164, 0;
    vote.ballot.sync.b32 %r1164, p, 0xffffffff;
    @!p not.b32 %r1164, %r1164;
}

	// end inline asm
	and.b32  	%r1176, %r1164, %r1175;
	clz.b32 	%r1177, %r1176;
	sub.s32 	%r245, 31, %r1177;
	and.b32  	%r1178, %r646, %r1176;
	popc.b32 	%r246, %r1178;
	setp.ne.s32 	%p98, %r295, %r245;
	mov.b32 	%r1796, 0;
	@%p98 bra 	$L__BB5_143;
	shl.b32 	%r1179, %r1165, 2;
	add.s32 	%r1180, %r164, %r1179;
	atom.shared.add.u32 	%r1796, [%r1180], %r246;
$L__BB5_143:
	shfl.sync.idx.b32	%r1206|%p99, %r1796, %r245, 31, -1;
	add.s32 	%r249, %r246, %r1206;
	shr.u32 	%r1207, %r1778, %r293;
	and.b32  	%r1203, %r1207, %r82;
	mov.b32 	%r1183, 1;
	// begin inline asm
	{
    .reg .pred p;
    and.b32 %r1181, %r1203, %r1183;    setp.ne.u32 p, %r1181, 0;
    vote.ballot.sync.b32 %r1181, p, 0xffffffff;
    @!p not.b32 %r1181, %r1181;
}

	// end inline asm
	mov.b32 	%r1186, 2;
	// begin inline asm
	{
    .reg .pred p;
    and.b32 %r1184, %r1203, %r1186;    setp.ne.u32 p, %r1184, 0;
    vote.ballot.sync.b32 %r1184, p, 0xffffffff;
    @!p not.b32 %r1184, %r1184;
}

	// end inline asm
	and.b32  	%r1208, %r1184, %r1181;
	mov.b32 	%r1189, 4;
	// begin inline asm
	{
    .reg .pred p;
    and.b32 %r1187, %r1203, %r1189;    setp.ne.u32 p, %r1187, 0;
    vote.ballot.sync.b32 %r1187, p, 0xffffffff;
    @!p not.b32 %r1187, %r1187;
}

	// end inline asm
	and.b32  	%r1209, %r1187, %r1208;
	mov.b32 	%r1192, 8;
	// begin inline asm
	{
    .reg .pred p;
    and.b32 %r1190, %r1203, %r1192;    setp.ne.u32 p, %r1190, 0;
    vote.ballot.sync.b32 %r1190, p, 0xffffffff;
    @!p not.b32 %r1190, %r1190;
}

	// end inline asm
	and.b32  	%r1210, %r1190, %r1209;
	mov.b32 	%r1195, 16;
	// begin inline asm
	{
    .reg .pred p;
    and.b32 %r1193, %r1203, %r1195;    setp.ne.u32 p, %r1193, 0;
    vote.ballot.sync.b32 %r1193, p, 0xffffffff;
    @!p not.b32 %r1193, %r1193;
}

	// end inline asm
	and.b32  	%r1211, %r1193, %r1210;
	mov.b32 	%r1198, 32;
	// begin inline asm
	{
    .reg .pred p;
    and.b32 %r1196, %r1203, %r1198;    setp.ne.u32 p, %r1196, 0;
    vote.ballot.sync.b32 %r1196, p, 0xffffffff;
    @!p not.b32 %r1196, %r1196;
}

	// end inline asm
	and.b32  	%r1212, %r1196, %r1211;
	mov.b32 	%r1201, 64;
	// begin inline asm
	{
    .reg .pred p;
    and.b32 %r1199, %r1203, %r1201;    setp.ne.u32 p, %r1199, 0;
    vote.ballot.sync.b32 %r1199, p, 0xffffffff;
    @!p not.b32 %r1199, %r1199;
}

	// end inline asm
	and.b32  	%r1213, %r1199, %r1212;
	mov.b32 	%r1204, 128;
	// begin inline asm
	{
    .reg .pred p;
    and.b32 %r1202, %r1203, %r1204;    setp.ne.u32 p, %r1202, 0;
    vote.ballot.sync.b32 %r1202, p, 0xffffffff;
    @!p not.b32 %r1202, %r1202;
}

	// end inline asm
	and.b32  	%r1214, %r1202, %r1213;
	clz.b32 	%r1215, %r1214;
	sub.s32 	%r251, 31, %r1215;
	and.b32  	%r1216, %r646, %r1214;
	popc.b32 	%r252, %r1216;
	setp.ne.s32 	%p100, %r295, %r251;
	mov.b32 	%r1797, 0;
	@%p100 bra 	$L__BB5_145;
	shl.b32 	%r1217, %r1203, 2;
	add.s32 	%r1218, %r164, %r1217;
	atom.shared.add.u32 	%r1797, [%r1218], %r252;
$L__BB5_145:
	shfl.sync.idx.b32	%r1244|%p101, %r1797, %r251, 31, -1;
	add.s32 	%r255, %r252, %r1244;
	shr.u32 	%r1245, %r1779, %r293;
	and.b32  	%r1241, %r1245, %r82;
	mov.b32 	%r1221, 1;
	// begin inline asm
	{
    .reg .pred p;
    and.b32 %r1219, %r1241, %r1221;    setp.ne.u32 p, %r1219, 0;
    vote.ballot.sync.b32 %r1219, p, 0xffffffff;
    @!p not.b32 %r1219, %r1219;
}

	// end inline asm
	mov.b32 	%r1224, 2;
	// begin inline asm
	{
    .reg .pred p;
    and.b32 %r1222, %r1241, %r1224;    setp.ne.u32 p, %r1222, 0;
    vote.ballot.sync.b32 %r1222, p, 0xffffffff;
    @!p not.b32 %r1222, %r1222;
}

	// end inline asm
	and.b32  	%r1246, %r1222, %r1219;
	mov.b32 	%r1227, 4;
	// begin inline asm
	{
    .reg .pred p;
    and.b32 %r1225, %r1241, %r1227;    setp.ne.u32 p, %r1225, 0;
    vote.ballot.sync.b32 %r1225, p, 0xffffffff;
    @!p not.b32 %r1225, %r1225;
}

	// end inline asm
	and.b32  	%r1247, %r1225, %r1246;
	mov.b32 	%r1230, 8;
	// begin inline asm
	{
    .reg .pred p;
    and.b32 %r1228, %r1241, %r1230;    setp.ne.u32 p, %r1228, 0;
    vote.ballot.sync.b32 %r1228, p, 0xffffffff;
    @!p not.b32 %r1228, %r1228;
}

	// end inline asm
	and.b32  	%r1248, %r1228, %r1247;
	mov.b32 	%r1233, 16;
	// begin inline asm
	{
    .reg .pred p;
    and.b32 %r1231, %r1241, %r1233;    setp.ne.u32 p, %r1231, 0;
    vote.ballot.sync.b32 %r1231, p, 0xffffffff;
    @!p not.b32 %r1231, %r1231;
}

	// end inline asm
	and.b32  	%r1249, %r1231, %r1248;
	mov.b32 	%r1236, 32;
	// begin inline asm
	{
    .reg .pred p;
    and.b32 %r1234, %r1241, %r1236;    setp.ne.u32 p, %r1234, 0;
    vote.ballot.sync.b32 %r1234, p, 0xffffffff;
    @!p not.b32 %r1234, %r1234;
}

	// end inline asm
	and.b32  	%r1250, %r1234, %r1249;
	mov.b32 	%r1239, 64;
	// begin inline asm
	{
    .reg .pred p;
    and.b32 %r1237, %r1241, %r1239;    setp.ne.u32 p, %r1237, 0;
    vote.ballot.sync.b32 %r1237, p, 0xffffffff;
    @!p not.b32 %r1237, %r1237;
}

	// end inline asm
	and.b32  	%r1251, %r1237, %r1250;
	mov.b32 	%r1242, 128;
	// begin inline asm
	{
    .reg .pred p;
    and.b32 %r1240, %r1241, %r1242;    setp.ne.u32 p, %r1240, 0;
    vote.ballot.sync.b32 %r1240, p, 0xffffffff;
    @!p not.b32 %r1240, %r1240;
}

	// end inline asm
	and.b32  	%r1252, %r1240, %r1251;
	clz.b32 	%r1253, %r1252;
	sub.s32 	%r257, 31, %r1253;
	and.b32  	%r1254, %r646, %r1252;
	popc.b32 	%r258, %r1254;
	setp.ne.s32 	%p102, %r295, %r257;
	mov.b32 	%r1798, 0;
	@%p102 bra 	$L__BB5_147;
	shl.b32 	%r1259, %r1241, 2;
	add.s32 	%r1260, %r164, %r1259;
	atom.shared.add.u32 	%r1798, [%r1260], %r258;
$L__BB5_147:
	shfl.sync.idx.b32	%r1286|%p103, %r1798, %r257, 31, -1;
	add.s32 	%r261, %r258, %r1286;
	shr.u32 	%r1287, %r1780, %r293;
	and.b32  	%r1283, %r1287, %r82;
	mov.b32 	%r1263, 1;
	// begin inline asm
	{
    .reg .pred p;
    and.b32 %r1261, %r1283, %r1263;    setp.ne.u32 p, %r1261, 0;
    vote.ballot.sync.b32 %r1261, p, 0xffffffff;
    @!p not.b32 %r1261, %r1261;
}

	// end inline asm
	mov.b32 	%r1266, 2;
	// begin inline asm
	{
    .reg .pred p;
    and.b32 %r1264, %r1283, %r1266;    setp.ne.u32 p, %r1264, 0;
    vote.ballot.sync.b32 %r1264, p, 0xffffffff;
    @!p not.b32 %r1264, %r1264;
}

	// end inline asm
	and.b32  	%r1288, %r1264, %r1261;
	mov.b32 	%r1269, 4;
	// begin inline asm
	{
    .reg .pred p;
    and.b32 %r1267, %r1283, %r1269;    setp.ne.u32 p, %r1267, 0;
    vote.ballot.sync.b32 %r1267, p, 0xffffffff;
    @!p not.b32 %r1267, %r1267;
}

	// end inline asm
	and.b32  	%r1289, %r1267, %r1288;
	mov.b32 	%r1272, 8;
	// begin inline asm
	{
    .reg .pred p;
    and.b32 %r1270, %r1283, %r1272;    setp.ne.u32 p, %r1270, 0;
    vote.ballot.sync.b32 %r1270, p, 0xffffffff;
    @!p not.b32 %r1270, %r1270;
}

	// end inline asm
	and.b32  	%r1290, %r1270, %r1289;
	mov.b32 	%r1275, 16;
	// begin inline asm
	{
    .reg .pred p;
    and.b32 %r1273, %r1283, %r1275;    setp.ne.u32 p, %r1273, 0;
    vote.ballot.sync.b32 %r1273, p, 0xffffffff;
    @!p not.b32 %r1273, %r1273;
}

	// end inline asm
	and.b32  	%r1291, %r1273, %r1290;
	mov.b32 	%r1278, 32;
	// begin inline asm
	{
    .reg .pred p;
    and.b32 %r1276, %r1283, %r1278;    setp.ne.u32 p, %r1276, 0;
    vote.ballot.sync.b32 %r1276, p, 0xffffffff;
    @!p not.b32 %r1276, %r1276;
}

	// end inline asm
	and.b32  	%r1292, %r1276, %r1291;
	mov.b32 	%r1281, 64;
	// begin inline asm
	{
    .reg .pred p;
    and.b32 %r1279, %r1283, %r1281;    setp.ne.u32 p, %r1279, 0;
    vote.ballot.sync.b32 %r1279, p, 0xffffffff;
    @!p not.b32 %r1279, %r1279;
}

	// end inline asm
	and.b32  	%r1293, %r1279, %r1292;
	mov.b32 	%r1284, 128;
	// begin inline asm
	{
    .reg .pred p;
    and.b32 %r1282, %r1283, %r1284;    setp.ne.u32 p, %r1282, 0;
    vote.ballot.sync.b32 %r1282, p, 0xffffffff;
    @!p not.b32 %r1282, %r1282;
}

	// end inline asm
	and.b32  	%r1294, %r1282, %r1293;
	clz.b32 	%r1295, %r1294;
	sub.s32 	%r263, 31, %r1295;
	and.b32  	%r1296, %r646, %r1294;
	popc.b32 	%r264, %r1296;
	setp.ne.s32 	%p104, %r295, %r263;
	mov.b32 	%r1799, 0;
	@%p104 bra 	$L__BB5_149;
	shl.b32 	%r1301, %r1283, 2;
	add.s32 	%r1302, %r164, %r1301;
	atom.shared.add.u32 	%r1799, [%r1302], %r264;
$L__BB5_149:
	shfl.sync.idx.b32	%r1328|%p105, %r1799, %r263, 31, -1;
	add.s32 	%r267, %r264, %r1328;
	shr.u32 	%r1329, %r1781, %r293;
	and.b32  	%r1325, %r1329, %r82;
	mov.b32 	%r1305, 1;
	// begin inline asm
	{
    .reg .pred p;
    and.b32 %r1303, %r1325, %r1305;    setp.ne.u32 p, %r1303, 0;
    vote.ballot.sync.b32 %r1303, p, 0xffffffff;
    @!p not.b32 %r1303, %r1303;
}

	// end inline asm
	mov.b32 	%r1308, 2;
	// begin inline asm
	{
    .reg .pred p;
    and.b32 %r1306, %r1325, %r1308;    setp.ne.u32 p, %r1306, 0;
    vote.ballot.sync.b32 %r1306, p, 0xffffffff;
    @!p not.b32 %r1306, %r1306;
}

	// end inline asm
	and.b32  	%r1330, %r1306, %r1303;
	mov.b32 	%r1311, 4;
	// begin inline asm
	{
    .reg .pred p;
    and.b32 %r1309, %r1325, %r1311;    setp.ne.u32 p, %r1309, 0;
    vote.ballot.sync.b32 %r1309, p, 0xffffffff;
    @!p not.b32 %r1309, %r1309;
}

	// end inline asm
	and.b32  	%r1331, %r1309, %r1330;
	mov.b32 	%r1314, 8;
	// begin inline asm
	{
    .reg .pred p;
    and.b32 %r1312, %r1325, %r1314;    setp.ne.u32 p, %r1312, 0;
    vote.ballot.sync.b32 %r1312, p, 0xffffffff;
    @!p not.b32 %r1312, %r1312;
}

	// end inline asm
	and.b32  	%r1332, %r1312, %r1331;
	mov.b32 	%r1317, 16;
	// begin inline asm
	{
    .reg .pred p;
    and.b32 %r1315, %r1325, %r1317;    setp.ne.u32 p, %r1315, 0;
    vote.ballot.sync.b32 %r1315, p, 0xffffffff;
    @!p not.b32 %r1315, %r1315;
}

	// end inline asm
	and.b32  	%r1333, %r1315, %r1332;
	mov.b32 	%r1320, 32;
	// begin inline asm
	{
    .reg .pred p;
    and.b32 %r1318, %r1325, %r1320;    setp.ne.u32 p, %r1318, 0;
    vote.ballot.sync.b32 %r1318, p, 0xffffffff;
    @!p not.b32 %r1318, %r1318;
}

	// end inline asm
	and.b32  	%r1334, %r1318, %r1333;
	mov.b32 	%r1323, 64;
	// begin inline asm
	{
    .reg .pred p;
    and.b32 %r1321, %r1325, %r1323;    setp.ne.u32 p, %r1321, 0;
    vote.ballot.sync.b32 %r1321, p, 0xffffffff;
    @!p not.b32 %r1321, %r1321;
}

	// end inline asm
	and.b32  	%r1335, %r1321, %r1334;
	mov.b32 	%r1326, 128;
	// begin inline asm
	{
    .reg .pred p;
    and.b32 %r1324, %r1325, %r1326;    setp.ne.u32 p, %r1324, 0;
    vote.ballot.sync.b32 %r1324, p, 0xffffffff;
    @!p not.b32 %r1324, %r1324;
}

	// end inline asm
	and.b32  	%r1336, %r1324, %r1335;
	clz.b32 	%r1337, %r1336;
	sub.s32 	%r269, 31, %r1337;
	and.b32  	%r1338, %r646, %r1336;
	popc.b32 	%r270, %r1338;
	setp.ne.s32 	%p106, %r295, %r269;
	mov.b32 	%r1800, 0;
	@%p106 bra 	$L__BB5_151;
	shl.b32 	%r1339, %r1, 5;
	and.b32  	%r1340, %r1339, 31744;
	add.s32 	%r1342, %r551, %r1340;
	shl.b32 	%r1343, %r1325, 2;
	add.s32 	%r1344, %r1342, %r1343;
	atom.shared.add.u32 	%r1800, [%r1344], %r270;
$L__BB5_151:
	shfl.sync.idx.b32	%r1370|%p107, %r1800, %r269, 31, -1;
	add.s32 	%r273, %r270, %r1370;
	shr.u32 	%r1371, %r1782, %r293;
	and.b32  	%r1367, %r1371, %r82;
	mov.b32 	%r1347, 1;
	// begin inline asm
	{
    .reg .pred p;
    and.b32 %r1345, %r1367, %r1347;    setp.ne.u32 p, %r1345, 0;
    vote.ballot.sync.b32 %r1345, p, 0xffffffff;
    @!p not.b32 %r1345, %r1345;
}

	// end inline asm
	mov.b32 	%r1350, 2;
	// begin inline asm
	{
    .reg .pred p;
    and.b32 %r1348, %r1367, %r1350;    setp.ne.u32 p, %r1348, 0;
    vote.ballot.sync.b32 %r1348, p, 0xffffffff;
    @!p not.b32 %r1348, %r1348;
}

	// end inline asm
	and.b32  	%r1372, %r1348, %r1345;
	mov.b32 	%r1353, 4;
	// begin inline asm
	{
    .reg .pred p;
    and.b32 %r1351, %r1367, %r1353;    setp.ne.u32 p, %r1351, 0;
    vote.ballot.sync.b32 %r1351, p, 0xffffffff;
    @!p not.b32 %r1351, %r1351;
}

	// end inline asm
	and.b32  	%r1373, %r1351, %r1372;
	mov.b32 	%r1356, 8;
	// begin inline asm
	{
    .reg .pred p;
    and.b32 %r1354, %r1367, %r1356;    setp.ne.u32 p, %r1354, 0;
    vote.ballot.sync.b32 %r1354, p, 0xffffffff;
    @!p not.b32 %r1354, %r1354;
}

	// end inline asm
	and.b32  	%r1374, %r1354, %r1373;
	mov.b32 	%r1359, 16;
	// begin inline asm
	{
    .reg .pred p;
    and.b32 %r1357, %r1367, %r1359;    setp.ne.u32 p, %r1357, 0;
    vote.ballot.sync.b32 %r1357, p, 0xffffffff;
    @!p not.b32 %r1357, %r1357;
}

	// end inline asm
	and.b32  	%r1375, %r1357, %r1374;
	mov.b32 	%r1362, 32;
	// begin inline asm
	{
    .reg .pred p;
    and.b32 %r1360, %r1367, %r1362;    setp.ne.u32 p, %r1360, 0;
    vote.ballot.sync.b32 %r1360, p, 0xffffffff;
    @!p not.b32 %r1360, %r1360;
}

	// end inline asm
	and.b32  	%r1376, %r1360, %r1375;
	mov.b32 	%r1365, 64;
	// begin inline asm
	{
    .reg .pred p;
    and.b32 %r1363, %r1367, %r1365;    setp.ne.u32 p, %r1363, 0;
    vote.ballot.sync.b32 %r1363, p, 0xffffffff;
    @!p not.b32 %r1363, %r1363;
}

	// end inline asm
	and.b32  	%r1377, %r1363, %r1376;
	mov.b32 	%r1368, 128;
	// begin inline asm
	{
    .reg .pred p;
    and.b32 %r1366, %r1367, %r1368;    setp.ne.u32 p, %r1366, 0;
    vote.ballot.sync.b32 %r1366, p, 0xffffffff;
    @!p not.b32 %r1366, %r1366;
}

	// end inline asm
	and.b32  	%r1378, %r1366, %r1377;
	clz.b32 	%r1379, %r1378;
	sub.s32 	%r275, 31, %r1379;
	and.b32  	%r1380, %r646, %r1378;
	popc.b32 	%r276, %r1380;
	setp.ne.s32 	%p108, %r295, %r275;
	mov.b32 	%r1801, 0;
	@%p108 bra 	$L__BB5_153;
	shl.b32 	%r1385, %r1367, 2;
	add.s32 	%r1386, %r164, %r1385;
	atom.shared.add.u32 	%r1801, [%r1386], %r276;
$L__BB5_153:
	setp.gt.u32 	%p109, %r1, 255;
	shfl.sync.idx.b32	%r1387|%p110, %r1801, %r275, 31, -1;
	add.s32 	%r1388, %r276, %r1387;
	bar.sync 	0;
	shl.b32 	%r1389, %r171, 2;
	add.s32 	%r1391, %r551, %r1389;
	st.shared.u32 	[%r1391+-4], %r1764;
	shl.b32 	%r1392, %r177, 2;
	add.s32 	%r1393, %r551, %r1392;
	st.shared.u32 	[%r1393+-4], %r1765;
	shl.b32 	%r1394, %r183, 2;
	add.s32 	%r1395, %r551, %r1394;
	st.shared.u32 	[%r1395+-4], %r1766;
	shl.b32 	%r1396, %r189, 2;
	add.s32 	%r1397, %r551, %r1396;
	st.shared.u32 	[%r1397+-4], %r1767;
	shl.b32 	%r1398, %r195, 2;
	add.s32 	%r1399, %r551, %r1398;
	st.shared.u32 	[%r1399+-4], %r1768;
	shl.b32 	%r1400, %r201, 2;
	add.s32 	%r1401, %r551, %r1400;
	st.shared.u32 	[%r1401+-4], %r1769;
	shl.b32 	%r1402, %r207, 2;
	add.s32 	%r1403, %r551, %r1402;
	st.shared.u32 	[%r1403+-4], %r1770;
	shl.b32 	%r1404, %r213, 2;
	add.s32 	%r1405, %r551, %r1404;
	st.shared.u32 	[%r1405+-4], %r1771;
	shl.b32 	%r1406, %r219, 2;
	add.s32 	%r1407, %r551, %r1406;
	st.shared.u32 	[%r1407+-4], %r1772;
	shl.b32 	%r1408, %r225, 2;
	add.s32 	%r1409, %r551, %r1408;
	st.shared.u32 	[%r1409+-4], %r1773;
	shl.b32 	%r1410, %r231, 2;
	add.s32 	%r1411, %r551, %r1410;
	st.shared.u32 	[%r1411+-4], %r1774;
	shl.b32 	%r1412, %r237, 2;
	add.s32 	%r1413, %r551, %r1412;
	st.shared.u32 	[%r1413+-4], %r1775;
	shl.b32 	%r1414, %r243, 2;
	add.s32 	%r1415, %r551, %r1414;
	st.shared.u32 	[%r1415+-4], %r1776;
	shl.b32 	%r1416, %r249, 2;
	add.s32 	%r1417, %r551, %r1416;
	st.shared.u32 	[%r1417+-4], %r1777;
	shl.b32 	%r1418, %r255, 2;
	add.s32 	%r1419, %r551, %r1418;
	st.shared.u32 	[%r1419+-4], %r1778;
	shl.b32 	%r1420, %r261, 2;
	add.s32 	%r1421, %r551, %r1420;
	st.shared.u32 	[%r1421+-4], %r1779;
	shl.b32 	%r1422, %r267, 2;
	add.s32 	%r1423, %r551, %r1422;
	st.shared.u32 	[%r1423+-4], %r1780;
	shl.b32 	%r1424, %r273, 2;
	add.s32 	%r1425, %r551, %r1424;
	st.shared.u32 	[%r1425+-4], %r1781;
	shl.b32 	%r1426, %r1388, 2;
	add.s32 	%r1427, %r551, %r1426;
	st.shared.u32 	[%r1427+-4], %r1782;
	shl.b32 	%r1428, %r1, 3;
	add.s32 	%r1429, %r551, %r1428;
	add.s32 	%r279, %r1429, 29184;
	@%p109 bra 	$L__BB5_161;
	ld.param.u64 	%rd236, [_ZN3cub18CUB_300001_SM_10006detail10radix_sort29DeviceRadixSortOnesweepKernelINS1_5radix10policy_hubIiNS0_8NullTypeEyE10Policy1000ELNS0_9SortOrderE0EiS6_yiiNS1_21identity_decomposer_tEEEvPT5_SC_PT3_PKSD_PT1_PKSH_PT2_PKSL_T4_iiT6__param_3];
	cvta.to.global.u64 	%rd57, %rd236;
	shl.b64 	%rd58, %rd7, 3;
	add.s64 	%rd59, %rd57, %rd58;
	ld.global.u64 	%rd60, [%rd59];
	cvt.s64.s32 	%rd61, %r163;
	sub.s64 	%rd238, %rd60, %rd61;
	st.shared.u64 	[%r279], %rd238;
	setp.lt.s32 	%p111, %r3, 1;
	mov.u32 	%r1805, %r1759;
	@%p111 bra 	$L__BB5_160;
	mov.b32 	%r1803, -1;
	mov.u32 	%r1802, %r3;
	mov.u32 	%r1805, %r1759;
$L__BB5_156:
	ld.param.u64 	%rd229, [_ZN3cub18CUB_300001_SM_10006detail10radix_sort29DeviceRadixSortOnesweepKernelINS1_5radix10policy_hubIiNS0_8NullTypeEyE10Policy1000ELNS0_9SortOrderE0EiS6_yiiNS1_21identity_decomposer_tEEEvPT5_SC_PT3_PKSD_PT1_PKSH_PT2_PKSL_T4_iiT6__param_0];
	add.s32 	%r283, %r1802, -1;
	shl.b32 	%r1431, %r283, 8;
	add.s32 	%r1432, %r1431, %r1;
	cvta.to.global.u64 	%rd62, %rd229;
	mul.wide.s32 	%rd63, %r1432, 4;
	add.s64 	%rd16, %rd62, %rd63;
$L__BB5_157:
	membar.cta;
	ld.volatile.global.u32 	%r284, [%rd16];
	setp.eq.s32 	%p112, %r284, 0;
	@%p112 bra 	$L__BB5_157;
	and.b32  	%r1433, %r284, 1073741823;
	add.s32 	%r1805, %r1433, %r1805;
	setp.gt.s32 	%p113, %r284, -1;
	vote.sync.ballot.b32 	%r1803, %p113, %r1803;
	setp.gt.u32 	%p115, %r1802, 1;
	and.pred  	%p116, %p113, %p115;
	mov.u32 	%r1802, %r283;
	@%p116 bra 	$L__BB5_156;
	ld.shared.u64 	%rd238, [%r279];
$L__BB5_160:
	ld.param.u64 	%rd230, [_ZN3cub18CUB_300001_SM_10006detail10radix_sort29DeviceRadixSortOnesweepKernelINS1_5radix10policy_hubIiNS0_8NullTypeEyE10Policy1000ELNS0_9SortOrderE0EiS6_yiiNS1_21identity_decomposer_tEEEvPT5_SC_PT3_PKSD_PT1_PKSH_PT2_PKSL_T4_iiT6__param_0];
	or.b32  	%r1434, %r1805, -2147483648;
	cvta.to.global.u64 	%rd64, %rd230;
	shl.b32 	%r1435, %r3, 8;
	add.s32 	%r1436, %r1435, %r1;
	mul.wide.s32 	%rd65, %r1436, 4;
	add.s64 	%rd66, %rd64, %rd65;
	st.volatile.global.u32 	[%rd66], %r1434;
	sub.s32 	%r1437, %r1805, %r1759;
	cvt.s64.s32 	%rd67, %r1437;
	add.s64 	%rd68, %rd238, %rd67;
	st.shared.u64 	[%r279], %rd68;
$L__BB5_161:
	ld.param.u32 	%r1711, [_ZN3cub18CUB_300001_SM_10006detail10radix_sort29DeviceRadixSortOnesweepKernelINS1_5radix10policy_hubIiNS0_8NullTypeEyE10Policy1000ELNS0_9SortOrderE0EiS6_yiiNS1_21identity_decomposer_tEEEvPT5_SC_PT3_PKSD_PT1_PKSH_PT2_PKSL_T4_iiT6__param_8];
	ld.param.u64 	%rd233, [_ZN3cub18CUB_300001_SM_10006detail10radix_sort29DeviceRadixSortOnesweepKernelINS1_5radix10policy_hubIiNS0_8NullTypeEyE10Policy1000ELNS0_9SortOrderE0EiS6_yiiNS1_21identity_decomposer_tEEEvPT5_SC_PT3_PKSD_PT1_PKSH_PT2_PKSL_T4_iiT6__param_2];
	setp.gt.u32 	%p117, %r1, 255;
	mad.lo.s32 	%r288, %r3, 7296, 7296;
	setp.lt.s32 	%p118, %r288, %r1711;
	setp.eq.s64 	%p119, %rd233, 0;
	or.pred  	%p120, %p119, %p118;
	or.pred  	%p121, %p117, %p120;
	@%p121 bra 	$L__BB5_163;
	ld.param.u64 	%rd234, [_ZN3cub18CUB_300001_SM_10006detail10radix_sort29DeviceRadixSortOnesweepKernelINS1_5radix10policy_hubIiNS0_8NullTypeEyE10Policy1000ELNS0_9SortOrderE0EiS6_yiiNS1_21identity_decomposer_tEEEvPT5_SC_PT3_PKSD_PT1_PKSH_PT2_PKSL_T4_iiT6__param_2];
	ld.shared.u64 	%rd69, [%r279];
	cvt.s64.s32 	%rd70, %r1759;
	cvt.s64.s32 	%rd71, %r163;
	add.s64 	%rd72, %rd71, %rd70;
	add.s64 	%rd73, %rd72, %rd69;
	cvta.to.global.u64 	%rd74, %rd234;
	shl.b64 	%rd75, %rd7, 3;
	add.s64 	%rd76, %rd74, %rd75;
	st.global.u64 	[%rd76], %rd73;
$L__BB5_163:
	ld.param.u32 	%r1712, [_ZN3cub18CUB_300001_SM_10006detail10radix_sort29DeviceRadixSortOnesweepKernelINS1_5radix10policy_hubIiNS0_8NullTypeEyE10Policy1000ELNS0_9SortOrderE0EiS6_yiiNS1_21identity_decomposer_tEEEvPT5_SC_PT3_PKSD_PT1_PKSH_PT2_PKSL_T4_iiT6__param_8];
	shl.b32 	%r1438, %r1, 2;
	add.s32 	%r289, %r551, %r1438;
	setp.gt.s32 	%p122, %r288, %r1712;
	bar.sync 	0;
	@%p122 bra 	$L__BB5_165;
	ld.shared.u32 	%r1440, [%r289];
	shr.u32 	%r1441, %r1440, %r293;
	and.b32  	%r1442, %r1441, %r82;
	shl.b32 	%r1443, %r1442, 3;
	add.s32 	%r1445, %r551, 29184;
	add.s32 	%r1446, %r1445, %r1443;
	ld.shared.u64 	%rd77, [%r1446];
	add.s64 	%rd78, %rd77, %rd7;
	xor.b32  	%r1447, %r1440, -2147483648;
	shl.b64 	%rd79, %rd78, 2;
	add.s64 	%rd80, %rd1, %rd79;
	st.global.u32 	[%rd80], %r1447;
	bar.warp.sync 	-1;
	ld.shared.u32 	%r1448, [%r289+1536];
	shr.u32 	%r1449, %r1448, %r293;
	and.b32  	%r1450, %r1449, %r82;
	shl.b32 	%r1451, %r1450, 3;
	add.s32 	%r1452, %r1445, %r1451;
	ld.shared.u64 	%rd81, [%r1452];
	add.s64 	%rd82, %rd81, %rd7;
	xor.b32  	%r1453, %r1448, -2147483648;
	shl.b64 	%rd83, %rd82, 2;
	add.s64 	%rd84, %rd1, %rd83;
	st.global.u32 	[%rd84+1536], %r1453;
	bar.warp.sync 	-1;
	ld.shared.u32 	%r1454, [%r289+3072];
	shr.u32 	%r1455, %r1454, %r293;
	and.b32  	%r1456, %r1455, %r82;
	shl.b32 	%r1457, %r1456, 3;
	add.s32 	%r1458, %r1445, %r1457;
	ld.shared.u64 	%rd85, [%r1458];
	add.s64 	%rd86, %rd85, %rd7;
	xor.b32  	%r1459, %r1454, -2147483648;
	shl.b64 	%rd87, %rd86, 2;
	add.s64 	%rd88, %rd1, %rd87;
	st.global.u32 	[%rd88+3072], %r1459;
	bar.warp.sync 	-1;
	ld.shared.u32 	%r1460, [%r289+4608];
	shr.u32 	%r1461, %r1460, %r293;
	and.b32  	%r1462, %r1461, %r82;
	shl.b32 	%r1463, %r1462, 3;
	add.s32 	%r1464, %r1445, %r1463;
	ld.shared.u64 	%rd89, [%r1464];
	add.s64 	%rd90, %rd89, %rd7;
	xor.b32  	%r1465, %r1460, -2147483648;
	shl.b64 	%rd91, %rd90, 2;
	add.s64 	%rd92, %rd1, %rd91;
	st.global.u32 	[%rd92+4608], %r1465;
	bar.warp.sync 	-1;
	ld.shared.u32 	%r1466, [%r289+6144];
	shr.u32 	%r1467, %r1466, %r293;
	and.b32  	%r1468, %r1467, %r82;
	shl.b32 	%r1469, %r1468, 3;
	add.s32 	%r1470, %r1445, %r1469;
	ld.shared.u64 	%rd93, [%r1470];
	add.s64 	%rd94, %rd93, %rd7;
	xor.b32  	%r1471, %r1466, -2147483648;
	shl.b64 	%rd95, %rd94, 2;
	add.s64 	%rd96, %rd1, %rd95;
	st.global.u32 	[%rd96+6144], %r1471;
	bar.warp.sync 	-1;
	ld.shared.u32 	%r1472, [%r289+7680];
	shr.u32 	%r1473, %r1472, %r293;
	and.b32  	%r1474, %r1473, %r82;
	shl.b32 	%r1475, %r1474, 3;
	add.s32 	%r1476, %r1445, %r1475;
	ld.shared.u64 	%rd97, [%r1476];
	add.s64 	%rd98, %rd97, %rd7;
	xor.b32  	%r1477, %r1472, -2147483648;
	shl.b64 	%rd99, %rd98, 2;
	add.s64 	%rd100, %rd1, %rd99;
	st.global.u32 	[%rd100+7680], %r1477;
	bar.warp.sync 	-1;
	ld.shared.u32 	%r1478, [%r289+9216];
	shr.u32 	%r1479, %r1478, %r293;
	and.b32  	%r1480, %r1479, %r82;
	shl.b32 	%r1481, %r1480, 3;
	add.s32 	%r1482, %r1445, %r1481;
	ld.shared.u64 	%rd101, [%r1482];
	add.s64 	%rd102, %rd101, %rd7;
	xor.b32  	%r1483, %r1478, -2147483648;
	shl.b64 	%rd103, %rd102, 2;
	add.s64 	%rd104, %rd1, %rd103;
	st.global.u32 	[%rd104+9216], %r1483;
	bar.warp.sync 	-1;
	ld.shared.u32 	%r1484, [%r289+10752];
	shr.u32 	%r1485, %r1484, %r293;
	and.b32  	%r1486, %r1485, %r82;
	shl.b32 	%r1487, %r1486, 3;
	add.s32 	%r1488, %r1445, %r1487;
	ld.shared.u64 	%rd105, [%r1488];
	add.s64 	%rd106, %rd105, %rd7;
	xor.b32  	%r1489, %r1484, -2147483648;
	shl.b64 	%rd107, %rd106, 2;
	add.s64 	%rd108, %rd1, %rd107;
	st.global.u32 	[%rd108+10752], %r1489;
	bar.warp.sync 	-1;
	ld.shared.u32 	%r1490, [%r289+12288];
	shr.u32 	%r1491, %r1490, %r293;
	and.b32  	%r1492, %r1491, %r82;
	shl.b32 	%r1493, %r1492, 3;
	add.s32 	%r1494, %r1445, %r1493;
	ld.shared.u64 	%rd109, [%r1494];
	add.s64 	%rd110, %rd109, %rd7;
	xor.b32  	%r1495, %r1490, -2147483648;
	shl.b64 	%rd111, %rd110, 2;
	add.s64 	%rd112, %rd1, %rd111;
	st.global.u32 	[%rd112+12288], %r1495;
	bar.warp.sync 	-1;
	ld.shared.u32 	%r1496, [%r289+13824];
	shr.u32 	%r1497, %r1496, %r293;
	and.b32  	%r1498, %r1497, %r82;
	shl.b32 	%r1499, %r1498, 3;
	add.s32 	%r1500, %r1445, %r1499;
	ld.shared.u64 	%rd113, [%r1500];
	add.s64 	%rd114, %rd113, %rd7;
	xor.b32  	%r1501, %r1496, -2147483648;
	shl.b64 	%rd115, %rd114, 2;
	add.s64 	%rd116, %rd1, %rd115;
	st.global.u32 	[%rd116+13824], %r1501;
	bar.warp.sync 	-1;
	ld.shared.u32 	%r1502, [%r289+15360];
	shr.u32 	%r1503, %r1502, %r293;
	and.b32  	%r1504, %r1503, %r82;
	shl.b32 	%r1505, %r1504, 3;
	add.s32 	%r1506, %r1445, %r1505;
	ld.shared.u64 	%rd117, [%r1506];
	add.s64 	%rd118, %rd117, %rd7;
	xor.b32  	%r1507, %r1502, -2147483648;
	shl.b64 	%rd119, %rd118, 2;
	add.s64 	%rd120, %rd1, %rd119;
	st.global.u32 	[%rd120+15360], %r1507;
	bar.warp.sync 	-1;
	ld.shared.u32 	%r1508, [%r289+16896];
	shr.u32 	%r1509, %r1508, %r293;
	and.b32  	%r1510, %r1509, %r82;
	shl.b32 	%r1511, %r1510, 3;
	add.s32 	%r1512, %r1445, %r1511;
	ld.shared.u64 	%rd121, [%r1512];
	add.s64 	%rd122, %rd121, %rd7;
	xor.b32  	%r1513, %r1508, -2147483648;
	shl.b64 	%rd123, %rd122, 2;
	add.s64 	%rd124, %rd1, %rd123;
	st.global.u32 	[%rd124+16896], %r1513;
	bar.warp.sync 	-1;
	ld.shared.u32 	%r1514, [%r289+18432];
	shr.u32 	%r1515, %r1514, %r293;
	and.b32  	%r1516, %r1515, %r82;
	shl.b32 	%r1517, %r1516, 3;
	add.s32 	%r1518, %r1445, %r1517;
	ld.shared.u64 	%rd125, [%r1518];
	add.s64 	%rd126, %rd125, %rd7;
	xor.b32  	%r1519, %r1514, -2147483648;
	shl.b64 	%rd127, %rd126, 2;
	add.s64 	%rd128, %rd1, %rd127;
	st.global.u32 	[%rd128+18432], %r1519;
	bar.warp.sync 	-1;
	ld.shared.u32 	%r1520, [%r289+19968];
	shr.u32 	%r1521, %r1520, %r293;
	and.b32  	%r1522, %r1521, %r82;
	shl.b32 	%r1523, %r1522, 3;
	add.s32 	%r1524, %r1445, %r1523;
	ld.shared.u64 	%rd129, [%r1524];
	add.s64 	%rd130, %rd129, %rd7;
	xor.b32  	%r1525, %r1520, -2147483648;
	shl.b64 	%rd131, %rd130, 2;
	add.s64 	%rd132, %rd1, %rd131;
	st.global.u32 	[%rd132+19968], %r1525;
	bar.warp.sync 	-1;
	ld.shared.u32 	%r1526, [%r289+21504];
	shr.u32 	%r1527, %r1526, %r293;
	and.b32  	%r1528, %r1527, %r82;
	shl.b32 	%r1529, %r1528, 3;
	add.s32 	%r1530, %r1445, %r1529;
	ld.shared.u64 	%rd133, [%r1530];
	add.s64 	%rd134, %rd133, %rd7;
	xor.b32  	%r1531, %r1526, -2147483648;
	shl.b64 	%rd135, %rd134, 2;
	add.s64 	%rd136, %rd1, %rd135;
	st.global.u32 	[%rd136+21504], %r1531;
	bar.warp.sync 	-1;
	ld.shared.u32 	%r1532, [%r289+23040];
	shr.u32 	%r1533, %r1532, %r293;
	and.b32  	%r1534, %r1533, %r82;
	shl.b32 	%r1535, %r1534, 3;
	add.s32 	%r1536, %r1445, %r1535;
	ld.shared.u64 	%rd137, [%r1536];
	add.s64 	%rd138, %rd137, %rd7;
	xor.b32  	%r1537, %r1532, -2147483648;
	shl.b64 	%rd139, %rd138, 2;
	add.s64 	%rd140, %rd1, %rd139;
	st.global.u32 	[%rd140+23040], %r1537;
	bar.warp.sync 	-1;
	ld.shared.u32 	%r1538, [%r289+24576];
	shr.u32 	%r1539, %r1538, %r293;
	and.b32  	%r1540, %r1539, %r82;
	shl.b32 	%r1541, %r1540, 3;
	add.s32 	%r1542, %r1445, %r1541;
	ld.shared.u64 	%rd141, [%r1542];
	add.s64 	%rd142, %rd141, %rd7;
	xor.b32  	%r1543, %r1538, -2147483648;
	shl.b64 	%rd143, %rd142, 2;
	add.s64 	%rd144, %rd1, %rd143;
	st.global.u32 	[%rd144+24576], %r1543;
	bar.warp.sync 	-1;
	ld.shared.u32 	%r1544, [%r289+26112];
	shr.u32 	%r1545, %r1544, %r293;
	and.b32  	%r1546, %r1545, %r82;
	shl.b32 	%r1547, %r1546, 3;
	add.s32 	%r1548, %r1445, %r1547;
	ld.shared.u64 	%rd145, [%r1548];
	add.s64 	%rd146, %rd145, %rd7;
	xor.b32  	%r1549, %r1544, -2147483648;
	shl.b64 	%rd147, %rd146, 2;
	add.s64 	%rd148, %rd1, %rd147;
	st.global.u32 	[%rd148+26112], %r1549;
	bar.warp.sync 	-1;
	ld.shared.u32 	%r1550, [%r289+27648];
	shr.u32 	%r1551, %r1550, %r293;
	and.b32  	%r1552, %r1551, %r82;
	shl.b32 	%r1553, %r1552, 3;
	add.s32 	%r1554, %r1445, %r1553;
	ld.shared.u64 	%rd149, [%r1554];
	add.s64 	%rd150, %rd149, %rd7;
	xor.b32  	%r1555, %r1550, -2147483648;
	shl.b64 	%rd151, %rd150, 2;
	add.s64 	%rd152, %rd1, %rd151;
	st.global.u32 	[%rd152+27648], %r1555;
	bar.warp.sync 	-1;
	bra.uni 	$L__BB5_204;
$L__BB5_165:
	ld.param.u32 	%r1713, [_ZN3cub18CUB_300001_SM_10006detail10radix_sort29DeviceRadixSortOnesweepKernelINS1_5radix10policy_hubIiNS0_8NullTypeEyE10Policy1000ELNS0_9SortOrderE0EiS6_yiiNS1_21identity_decomposer_tEEEvPT5_SC_PT3_PKSD_PT1_PKSH_PT2_PKSL_T4_iiT6__param_8];
	mad.lo.s32 	%r290, %r3, -7296, %r1713;
	setp.ge.s32 	%p123, %r1, %r290;
	@%p123 bra 	$L__BB5_167;
	ld.shared.u32 	%r1556, [%r289];
	shr.u32 	%r1557, %r1556, %r293;
	and.b32  	%r1558, %r1557, %r82;
	shl.b32 	%r1559, %r1558, 3;
	add.s32 	%r1561, %r551, %r1559;
	ld.shared.u64 	%rd153, [%r1561+29184];
	xor.b32  	%r1562, %r1556, -2147483648;
	add.s64 	%rd154, %rd153, %rd7;
	shl.b64 	%rd155, %rd154, 2;
	add.s64 	%rd156, %rd1, %rd155;
	st.global.u32 	[%rd156], %r1562;
$L__BB5_167:
	bar.warp.sync 	-1;
	add.s32 	%r1563, %r1, 384;
	setp.ge.s32 	%p124, %r1563, %r290;
	@%p124 bra 	$L__BB5_169;
	ld.shared.u32 	%r1564, [%r289+1536];
	shr.u32 	%r1565, %r1564, %r293;
	and.b32  	%r1566, %r1565, %r82;
	shl.b32 	%r1567, %r1566, 3;
	add.s32 	%r1569, %r551, %r1567;
	ld.shared.u64 	%rd157, [%r1569+29184];
	xor.b32  	%r1570, %r1564, -2147483648;
	add.s64 	%rd158, %rd157, %rd7;
	shl.b64 	%rd159, %rd158, 2;
	add.s64 	%rd160, %rd1, %rd159;
	st.global.u32 	[%rd160+1536], %r1570;
$L__BB5_169:
	bar.warp.sync 	-1;
	add.s32 	%r1571, %r1, 768;
	setp.ge.s32 	%p125, %r1571, %r290;
	@%p125 bra 	$L__BB5_171;
	ld.shared.u32 	%r1572, [%r289+3072];
	shr.u32 	%r1573, %r1572, %r293;
	and.b32  	%r1574, %r1573, %r82;
	shl.b32 	%r1575, %r1574, 3;
	add.s32 	%r1577, %r551, %r1575;
	ld.shared.u64 	%rd161, [%r1577+29184];
	xor.b32  	%r1578, %r1572, -2147483648;
	add.s64 	%rd162, %rd161, %rd7;
	shl.b64 	%rd163, %rd162, 2;
	add.s64 	%rd164, %rd1, %rd163;
	st.global.u32 	[%rd164+3072], %r1578;
$L__BB5_171:
	bar.warp.sync 	-1;
	add.s32 	%r1579, %r1, 1152;
	setp.ge.s32 	%p126, %r1579, %r290;
	@%p126 bra 	$L__BB5_173;
	ld.shared.u32 	%r1580, [%r289+4608];
	shr.u32 	%r1581, %r1580, %r293;
	and.b32  	%r1582, %r1581, %r82;
	shl.b32 	%r1583, %r1582, 3;
	add.s32 	%r1585, %r551, %r1583;
	ld.shared.u64 	%rd165, [%r1585+29184];
	xor.b32  	%r1586, %r1580, -2147483648;
	add.s64 	%rd166, %rd165, %rd7;
	shl.b64 	%rd167, %rd166, 2;
	add.s64 	%rd168, %rd1, %rd167;
	st.global.u32 	[%rd168+4608], %r1586;
$L__BB5_173:
	bar.warp.sync 	-1;
	add.s32 	%r1587, %r1, 1536;
	setp.ge.s32 	%p127, %r1587, %r290;
	@%p127 bra 	$L__BB5_175;
	ld.shared.u32 	%r1588, [%r289+6144];
	shr.u32 	%r1589, %r1588, %r293;
	and.b32  	%r1590, %r1589, %r82;
	shl.b32 	%r1591, %r1590, 3;
	add.s32 	%r1593, %r551, %r1591;
	ld.shared.u64 	%rd169, [%r1593+29184];
	xor.b32  	%r1594, %r1588, -2147483648;
	add.s64 	%rd170, %rd169, %rd7;
	shl.b64 	%rd171, %rd170, 2;
	add.s64 	%rd172, %rd1, %rd171;
	st.global.u32 	[%rd172+6144], %r1594;
$L__BB5_175:
	bar.warp.sync 	-1;
	add.s32 	%r1595, %r1, 1920;
	setp.ge.s32 	%p128, %r1595, %r290;
	@%p128 bra 	$L__BB5_177;
	ld.shared.u32 	%r1596, [%r289+7680];
	shr.u32 	%r1597, %r1596, %r293;
	and.b32  	%r1598, %r1597, %r82;
	shl.b32 	%r1599, %r1598, 3;
	add.s32 	%r1601, %r551, %r1599;
	ld.shared.u64 	%rd173, [%r1601+29184];
	xor.b32  	%r1602, %r1596, -2147483648;
	add.s64 	%rd174, %rd173, %rd7;
	shl.b64 	%rd175, %rd174, 2;
	add.s64 	%rd176, %rd1, %rd175;
	st.global.u32 	[%rd176+7680], %r1602;
$L__BB5_177:
	bar.warp.sync 	-1;
	add.s32 	%r1603, %r1, 2304;
	setp.ge.s32 	%p129, %r1603, %r290;
	@%p129 bra 	$L__BB5_179;
	ld.shared.u32 	%r1604, [%r289+9216];
	shr.u32 	%r1605, %r1604, %r293;
	and.b32  	%r1606, %r1605, %r82;
	shl.b32 	%r1607, %r1606, 3;
	add.s32 	%r1609, %r551, %r1607;
	ld.shared.u64 	%rd177, [%r1609+29184];
	xor.b32  	%r1610, %r1604, -2147483648;
	add.s64 	%rd178, %rd177, %rd7;
	shl.b64 	%rd179, %rd178, 2;
	add.s64 	%rd180, %rd1, %rd179;
	st.global.u32 	[%rd180+9216], %r1610;
$L__BB5_179:
	bar.warp.sync 	-1;
	add.s32 	%r1611, %r1, 2688;
	setp.ge.s32 	%p130, %r1611, %r290;
	@%p130 bra 	$L__BB5_181;
	ld.shared.u32 	%r1612, [%r289+10752];
	shr.u32 	%r1613, %r1612, %r293;
	and.b32  	%r1614, %r1613, %r82;
	shl.b32 	%r1615, %r1614, 3;
	add.s32 	%r1617, %r551, %r1615;
	ld.shared.u64 	%rd181, [%r1617+29184];
	xor.b32  	%r1618, %r1612, -2147483648;
	add.s64 	%rd182, %rd181, %rd7;
	shl.b64 	%rd183, %rd182, 2;
	add.s64 	%rd184, %rd1, %rd183;
	st.global.u32 	[%rd184+10752], %r1618;
$L__BB5_181:
	bar.warp.sync 	-1;
	or.b32  	%r1619, %r1, 3072;
	setp.ge.s32 	%p131, %r1619, %r290;
	@%p131 bra 	$L__BB5_183;
	ld.shared.u32 	%r1620, [%r289+12288];
	shr.u32 	%r1621, %r1620, %r293;
	and.b32  	%r1622, %r1621, %r82;
	shl.b32 	%r1623, %r1622, 3;
	add.s32 	%r1625, %r551, %r1623;
	ld.shared.u64 	%rd185, [%r1625+29184];
	xor.b32  	%r1626, %r1620, -2147483648;
	add.s64 	%rd186, %rd185, %rd7;
	shl.b64 	%rd187, %rd186, 2;
	add.s64 	%rd188, %rd1, %rd187;
	st.global.u32 	[%rd188+12288], %r1626;
$L__BB5_183:
	bar.warp.sync 	-1;
	add.s32 	%r1627, %r1, 3456;
	setp.ge.s32 	%p132, %r1627, %r290;
	@%p132 bra 	$L__BB5_185;
	ld.shared.u32 	%r1628, [%r289+13824];
	shr.u32 	%r1629, %r1628, %r293;
	and.b32  	%r1630, %r1629, %r82;
	shl.b32 	%r1631, %r1630, 3;
	add.s32 	%r1633, %r551, %r1631;
	ld.shared.u64 	%rd189, [%r1633+29184];
	xor.b32  	%r1634, %r1628, -2147483648;
	add.s64 	%rd190, %rd189, %rd7;
	shl.b64 	%rd191, %rd190, 2;
	add.s64 	%rd192, %rd1, %rd191;
	st.global.u32 	[%rd192+13824], %r1634;
$L__BB5_185:
	bar.warp.sync 	-1;
	add.s32 	%r1635, %r1, 3840;
	setp.ge.s32 	%p133, %r1635, %r290;
	@%p133 bra 	$L__BB5_187;
	ld.shared.u32 	%r1636, [%r289+15360];
	shr.u32 	%r1637, %r1636, %r293;
	and.b32  	%r1638, %r1637, %r82;
	shl.b32 	%r1639, %r1638, 3;
	add.s32 	%r1641, %r551, %r1639;
	ld.shared.u64 	%rd193, [%r1641+29184];
	xor.b32  	%r1642, %r1636, -2147483648;
	add.s64 	%rd194, %rd193, %rd7;
	shl.b64 	%rd195, %rd194, 2;
	add.s64 	%rd196, %rd1, %rd195;
	st.global.u32 	[%rd196+15360], %r1642;
$L__BB5_187:
	bar.warp.sync 	-1;
	add.s32 	%r1643, %r1, 4224;
	setp.ge.s32 	%p134, %r1643, %r290;
	@%p134 bra 	$L__BB5_189;
	ld.shared.u32 	%r1644, [%r289+16896];
	shr.u32 	%r1645, %r1644, %r293;
	and.b32  	%r1646, %r1645, %r82;
	shl.b32 	%r1647, %r1646, 3;
	add.s32 	%r1649, %r551, %r1647;
	ld.shared.u64 	%rd197, [%r1649+29184];
	xor.b32  	%r1650, %r1644, -2147483648;
	add.s64 	%rd198, %rd197, %rd7;
	shl.b64 	%rd199, %rd198, 2;
	add.s64 	%rd200, %rd1, %rd199;
	st.global.u32 	[%rd200+16896], %r1650;
$L__BB5_189:
	bar.warp.sync 	-1;
	add.s32 	%r1651, %r1, 4608;
	setp.ge.s32 	%p135, %r1651, %r290;
	@%p135 bra 	$L__BB5_191;
	ld.shared.u32 	%r1652, [%r289+18432];
	shr.u32 	%r1653, %r1652, %r293;
	and.b32  	%r1654, %r1653, %r82;
	shl.b32 	%r1655, %r1654, 3;
	add.s32 	%r1657, %r551, %r1655;
	ld.shared.u64 	%rd201, [%r1657+29184];
	xor.b32  	%r1658, %r1652, -2147483648;
	add.s64 	%rd202, %rd201, %rd7;
	shl.b64 	%rd203, %rd202, 2;
	add.s64 	%rd204, %rd1, %rd203;
	st.global.u32 	[%rd204+18432], %r1658;
$L__BB5_191:
	bar.warp.sync 	-1;
	add.s32 	%r1659, %r1, 4992;
	setp.ge.s32 	%p136, %r1659, %r290;
	@%p136 bra 	$L__BB5_193;
	ld.shared.u32 	%r1660, [%r289+19968];
	shr.u32 	%r1661, %r1660, %r293;
	and.b32  	%r1662, %r1661, %r82;
	shl.b32 	%r1663, %r1662, 3;
	add.s32 	%r1665, %r551, %r1663;
	ld.shared.u64 	%rd205, [%r1665+29184];
	xor.b32  	%r1666, %r1660, -2147483648;
	add.s64 	%rd206, %rd205, %rd7;
	shl.b64 	%rd207, %rd206, 2;
	add.s64 	%rd208, %rd1, %rd207;
	st.global.u32 	[%rd208+19968], %r1666;
$L__BB5_193:
	bar.warp.sync 	-1;
	add.s32 	%r1667, %r1, 5376;
	setp.ge.s32 	%p137, %r1667, %r290;
	@%p137 bra 	$L__BB5_195;
	ld.shared.u32 	%r1668, [%r289+21504];
	shr.u32 	%r1669, %r1668, %r293;
	and.b32  	%r1670, %r1669, %r82;
	shl.b32 	%r1671, %r1670, 3;
	add.s32 	%r1673, %r551, %r1671;
	ld.shared.u64 	%rd209, [%r1673+29184];
	xor.b32  	%r1674, %r1668, -2147483648;
	add.s64 	%rd210, %rd209, %rd7;
	shl.b64 	%rd211, %rd210, 2;
	add.s64 	%rd212, %rd1, %rd211;
	st.global.u32 	[%rd212+21504], %r1674;
$L__BB5_195:
	bar.warp.sync 	-1;
	add.s32 	%r1675, %r1, 5760;
	setp.ge.s32 	%p138, %r1675, %r290;
	@%p138 bra 	$L__BB5_197;
	ld.shared.u32 	%r1676, [%r289+23040];
	shr.u32 	%r1677, %r1676, %r293;
	and.b32  	%r1678, %r1677, %r82;
	shl.b32 	%r1679, %r1678, 3;
	add.s32 	%r1681, %r551, %r1679;
	ld.shared.u64 	%rd213, [%r1681+29184];
	xor.b32  	%r1682, %r1676, -2147483648;
	add.s64 	%rd214, %rd213, %rd7;
	shl.b64 	%rd215, %rd214, 2;
	add.s64 	%rd216, %rd1, %rd215;
	st.global.u32 	[%rd216+23040], %r1682;
$L__BB5_197:
	bar.warp.sync 	-1;
	or.b32  	%r1683, %r1, 6144;
	setp.ge.s32 	%p139, %r1683, %r290;
	@%p139 bra 	$L__BB5_199;
	ld.shared.u32 	%r1684, [%r289+24576];
	shr.u32 	%r1685, %r1684, %r293;
	and.b32  	%r1686, %r1685, %r82;
	shl.b32 	%r1687, %r1686, 3;
	add.s32 	%r1689, %r551, %r1687;
	ld.shared.u64 	%rd217, [%r1689+29184];
	xor.b32  	%r1690, %r1684, -2147483648;
	add.s64 	%rd218, %rd217, %rd7;
	shl.b64 	%rd219, %rd218, 2;
	add.s64 	%rd220, %rd1, %rd219;
	st.global.u32 	[%rd220+24576], %r1690;
$L__BB5_199:
	bar.warp.sync 	-1;
	add.s32 	%r1691, %r1, 6528;
	setp.ge.s32 	%p140, %r1691, %r290;
	@%p140 bra 	$L__BB5_201;
	ld.shared.u32 	%r1692, [%r289+26112];
	shr.u32 	%r1693, %r1692, %r293;
	and.b32  	%r1694, %r1693, %r82;
	shl.b32 	%r1695, %r1694, 3;
	add.s32 	%r1697, %r551, %r1695;
	ld.shared.u64 	%rd221, [%r1697+29184];
	xor.b32  	%r1698, %r1692, -2147483648;
	add.s64 	%rd222, %rd221, %rd7;
	shl.b64 	%rd223, %rd222, 2;
	add.s64 	%rd224, %rd1, %rd223;
	st.global.u32 	[%rd224+26112], %r1698;
$L__BB5_201:
	bar.warp.sync 	-1;
	add.s32 	%r1699, %r1, 6912;
	ld.shared.u32 	%r291, [%r289+27648];
	shr.u32 	%r1700, %r291, %r293;
	and.b32  	%r1701, %r1700, %r82;
	shl.b32 	%r1702, %r1701, 3;
	add.s32 	%r1704, %r551, %r1702;
	ld.shared.u64 	%rd225, [%r1704+29184];
	add.s64 	%rd19, %rd225, %rd7;
	setp.ge.s32 	%p141, %r1699, %r290;
	@%p141 bra 	$L__BB5_203;
	xor.b32  	%r1705, %r291, -2147483648;
	shl.b64 	%rd226, %rd19, 2;
	add.s64 	%rd227, %rd1, %rd226;
	st.global.u32 	[%rd227+27648], %r1705;
$L__BB5_203:
	bar.warp.sync 	-1;
$L__BB5_204:
	ret;

}


// ===== COMPILED SASS (sm_100) =====

	.target	sm_100

	.elftype	@"ET_EXEC"


//--------------------- .note.nv.tkinfo           --------------------------
	.section	.note.nv.tkinfo,"",@"SHT_NOTE"
	.sectionflags	@"SHF_NOTE_NV_TKINFO"
	.tkinfo
        /*0018*/ 	.word	0x00000002
        /*0030*/ 	.string	""
        /*0030*/ 	.string	"ptxas"
        /*0030*/ 	.string	"Cuda compilation tools, release 13.0, V13.0.88"
        /*0030*/ 	.string	"Build cuda_13.0.r13.0/compiler.36424714_0"
        /*0030*/ 	.string	"-arch sm_100 -m 64 "



//--------------------- .note.nv.cuinfo           --------------------------
	.section	.note.nv.cuinfo,"",@"SHT_NOTE"
	.sectionflags	@"SHF_NOTE_NV_CUINFO"
        /*0018*/ 	.short	0x0002
        /*001a*/ 	.short	0x0064
        /*001c*/ 	.short	0x0082
	.zero		2


//--------------------- .nv.info                  --------------------------
	.section	.nv.info,"",@"SHT_CUDA_INFO"
	.align	4


	//----- nvinfo : EIATTR_REGCOUNT
	.align		4
        /*0000*/ 	.byte	0x04, 0x2f
        /*0002*/ 	.short	(.L_46 - .L_45)
	.align		4
.L_45:
        /*0004*/ 	.word	index@(_ZN3cub18CUB_300001_SM_10006detail11EmptyKernelIvEEvv)
        /*0008*/ 	.word	0x00000004


	//----- nvinfo : EIATTR_FRAME_SIZE
	.align		4
.L_46:
        /*000c*/ 	.byte	0x04, 0x11
        /*000e*/ 	.short	(.L_48 - .L_47)
	.align		4
.L_47:
        /*0010*/ 	.word	index@(_ZN3cub18CUB_300001_SM_10006detail11EmptyKernelIvEEvv)
        /*0014*/ 	.word	0x00000000


	//----- nvinfo : EIATTR_REGCOUNT
	.align		4
.L_48:
        /*0018*/ 	.byte	0x04, 0x2f
        /*001a*/ 	.short	(.L_50 - .L_49)
	.align		4
.L_49:
        /*001c*/ 	.word	index@(_ZN3cub18CUB_300001_SM_10006detail8for_each13static_kernelINS2_12policy_hub_t12policy_500_tElN6thrust24THRUST_300001_SM_1000_NS8cuda_cub20__uninitialized_copy7functorINS7_6detail15normal_iteratorINS7_10device_ptrIiEEEENS7_7pointerIiNS8_3tagENS7_11use_defaultESI_EEEEEEvT0_T1_)
        /*0020*/ 	.word	0x0000000c


	//----- nvinfo : EIATTR_FRAME_SIZE
	.align		4
.L_50:
        /*0024*/ 	.byte	0x04, 0x11
        /*0026*/ 	.short	(.L_52 - .L_51)
	.align		4
.L_51:
        /*0028*/ 	.word	index@(_ZN3cub18CUB_300001_SM_10006detail8for_each13static_kernelINS2_12policy_hub_t12policy_500_tElN6thrust24THRUST_300001_SM_1000_NS8cuda_cub20__uninitialized_copy7functorINS7_6detail15normal_iteratorINS7_10device_ptrIiEEEENS7_7pointerIiNS8_3tagENS7_11use_defaultESI_EEEEEEvT0_T1_)
        /*002c*/ 	.word	0x00000000


	//----- nvinfo : EIATTR_REGCOUNT
	.align		4
.L_52:
        /*0030*/ 	.byte	0x04, 0x2f
        /*0032*/ 	.short	(.L_54 - .L_53)
	.align		4
.L_53:
        /*0034*/ 	.word	index@(_ZN3cub18CUB_300001_SM_10006detail10radix_sort31DeviceRadixSortSingleTileKernelINS1_5radix10policy_hubIiNS0_8NullTypeEyE10Policy1000ELNS0_9SortOrderE0EiS6_yNS1_21identity_decomposer_tEEEvPKT1_PSB_PKT2_PSF_T3_iiT4_)
        /*0038*/ 	.word	0x0000007f


	//----- nvinfo : EIATTR_FRAME_SIZE
	.align		4
.L_54:
        /*003c*/ 	.byte	0x04, 0x11
        /*003e*/ 	.short	(.L_56 - .L_55)
	.align		4
.L_55:
        /*0040*/ 	.word	index@(_ZN3cub18CUB_300001_SM_10006detail10radix_sort31DeviceRadixSortSingleTileKernelINS1_5radix10policy_hubIiNS0_8NullTypeEyE10Policy1000ELNS0_9SortOrderE0EiS6_yNS1_21identity_decomposer_tEEEvPKT1_PSB_PKT2_PSF_T3_iiT4_)
        /*0044*/ 	.word	0x00000000


	//----- nvinfo : EIATTR_REGCOUNT
	.align		4
.L_56:
        /*0048*/ 	.byte	0x04, 0x2f
        /*004a*/ 	.short	(.L_58 - .L_57)
	.align		4
.L_57:
        /*004c*/ 	.word	index@(_ZN3cub18CUB_300001_SM_10006detail10radix_sort30DeviceRadixSortHistogramKernelINS1_5radix10policy_hubIiNS0_8NullTypeEyE10Policy1000ELNS0_9SortOrderE0EiyNS1_21identity_decomposer_tEEEvPT2_PKT1_SB_iiT3_)
        /*0050*/ 	.word	0x00000020


	//----- nvinfo : EIATTR_FRAME_SIZE
	.align		4
.L_58:
        /*0054*/ 	.byte	0x04, 0x11
        /*0056*/ 	.short	(.L_60 - .L_59)
	.align		4
.L_59:
        /*0058*/ 	.word	index@(_ZN3cub18CUB_300001_SM_10006detail10radix_sort30DeviceRadixSortHistogramKernelINS1_5radix10policy_hubIiNS0_8NullTypeEyE10Policy1000ELNS0_9SortOrderE0EiyNS1_21identity_decomposer_tEEEvPT2_PKT1_SB_iiT3_)
        /*005c*/ 	.word	0x00000000


	//----- nvinfo : EIATTR_REGCOUNT
	.align		4
.L_60:
        /*0060*/ 	.byte	0x04, 0x2f
        /*0062*/ 	.short	(.L_62 - .L_61)
	.align		4
.L_61:
        /*0064*/ 	.word	index@(_ZN3cub18CUB_300001_SM_10006detail10radix_sort33DeviceRadixSortExclusiveSumKernelINS1_5radix10policy_hubIiNS0_8NullTypeEyE10Policy1000EyEEvPT0_)
        /*0068*/ 	.word	0x00000020


	//----- nvinfo : EIATTR_FRAME_SIZE
	.align		4
.L_62:
        /*006c*/ 	.byte	0x04, 0x11
        /*006e*/ 	.short	(.L_64 - .L_63)
	.align		4
.L_63:
        /*0070*/ 	.word	index@(_ZN3cub18CUB_300001_SM_10006detail10radix_sort33DeviceRadixSortExclusiveSumKernelINS1_5radix10policy_hubIiNS0_8NullTypeEyE10Policy1000EyEEvPT0_)
        /*0074*/ 	.word	0x00000000


	//----- nvinfo : EIATTR_REGCOUNT
	.align		4
.L_64:
        /*0078*/ 	.byte	0x04, 0x2f
        /*007a*/ 	.short	(.L_66 - .L_65)
	.align		4
.L_65:
        /*007c*/ 	.word	index@(_ZN3cub18CUB_300001_SM_10006detail10radix_sort29DeviceRadixSortOnesweepKernelINS1_5radix10policy_hubIiNS0_8NullTypeEyE10Policy1000ELNS0_9SortOrderE0EiS6_yiiNS1_21identity_decomposer_tEEEvPT5_SC_PT3_PKSD_PT1_PKSH_PT2_PKSL_T4_iiT6_)
        /*0080*/ 	.word	0x00000038


	//----- nvinfo : EIATTR_FRAME_SIZE
	.align		4
.L_66:
        /*0084*/ 	.byte	0x04, 0x11
        /*0086*/ 	.short	(.L_68 - .L_67)
	.align		4
.L_67:
        /*0088*/ 	.word	index@(_ZN3cub18CUB_300001_SM_10006detail10radix_sort29DeviceRadixSortOnesweepKernelINS1_5radix10policy_hubIiNS0_8NullTypeEyE10Policy1000ELNS0_9SortOrderE0EiS6_yiiNS1_21identity_decomposer_tEEEvPT5_SC_PT3_PKSD_PT1_PKSH_PT2_PKSL_T4_iiT6_)
        /*008c*/ 	.word	0x00000000


	//----- nvinfo : EIATTR_MIN_STACK_SIZE
	.align		4
.L_68:
        /*0090*/ 	.byte	0x04, 0x12
        /*0092*/ 	.short	(.L_70 - .L_69)
	.align		4
.L_69:
        /*0094*/ 	.word	index@(_ZN3cub18CUB_300001_SM_10006detail10radix_sort29DeviceRadixSortOnesweepKernelINS1_5radix10policy_hubIiNS0_8NullTypeEyE10Policy1000ELNS0_9SortOrderE0EiS6_yiiNS1_21identity_decomposer_tEEEvPT5_SC_PT3_PKSD_PT1_PKSH_PT2_PKSL_T4_iiT6_)
        /*0098*/ 	.word	0x00000000


	//----- nvinfo : EIATTR_MIN_STACK_SIZE
	.align		4
.L_70:
        /*009c*/ 	.byte	0x04, 0x12
        /*009e*/ 	.short	(.L_72 - .L_71)
	.align		4
.L_71:
        /*00a0*/ 	.word	index@(_ZN3cub18CUB_300001_SM_10006detail10radix_sort33DeviceRadixSortExclusiveSumKernelINS1_5radix10policy_hubIiNS0_8NullTypeEyE10Policy1000EyEEvPT0_)
        /*00a4*/ 	.word	0x00000000


	//----- nvinfo : EIATTR_MIN_STACK_SIZE
	.align		4
.L_72:
        /*00a8*/ 	.byte	0x04, 0x12
        /*00aa*/ 	.short	(.L_74 - .L_73)
	.align		4
.L_73:
        /*00ac*/ 	.word	index@(_ZN3cub18CUB_300001_SM_10006detail10radix_sort30DeviceRadixSortHistogramKernelINS1_5radix10policy_hubIiNS0_8NullTypeEyE10Policy1000ELNS0_9SortOrderE0EiyNS1_21identity_decomposer_tEEEvPT2_PKT1_SB_iiT3_)
        /*00b0*/ 	.word	0x00000000


	//----- nvinfo : EIATTR_MIN_STACK_SIZE
	.align		4
.L_74:
        /*00b4*/ 	.byte	0x04, 0x12
        /*00b6*/ 	.short	(.L_76 - .L_75)
	.align		4
.L_75:
        /*00b8*/ 	.word	index@(_ZN3cub18CUB_300001_SM_10006detail10radix_sort31DeviceRadixSortSingleTileKernelINS1_5radix10policy_hubIiNS0_8NullTypeEyE10Policy1000ELNS0_9SortOrderE0EiS6_yNS1_21identity_decomposer_tEEEvPKT1_PSB_PKT2_PSF_T3_iiT4_)
        /*00bc*/ 	.word	0x00000000


	//----- nvinfo : EIATTR_MIN_STACK_SIZE
	.align		4
.L_76:
        /*00c0*/ 	.byte	0x04, 0x12
        /*00c2*/ 	.short	(.L_78 - .L_77)
	.align		4
.L_77:
        /*00c4*/ 	.word	index@(_ZN3cub18CUB_300001_SM_10006detail8for_each13static_kernelINS2_12policy_hub_t12policy_500_tElN6thrust24THRUST_300001_SM_1000_NS8cuda_cub20__uninitialized_copy7functorINS7_6detail15normal_iteratorINS7_10device_ptrIiEEEENS7_7pointerIiNS8_3tagENS7_11use_defaultESI_EEEEEEvT0_T1_)
        /*00c8*/ 	.word	0x00000000


	//----- nvinfo : EIATTR_MIN_STACK_SIZE
	.align		4
.L_78:
        /*00cc*/ 	.byte	0x04, 0x12
        /*00ce*/ 	.short	(.L_80 - .L_79)
	.align		4
.L_79:
        /*00d0*/ 	.word	index@(_ZN3cub18CUB_300001_SM_10006detail11EmptyKernelIvEEvv)
        /*00d4*/ 	.word	0x00000000
.L_80:


//--------------------- .nv.compat                --------------------------
	.section	.nv.compat,"",@"SHT_CUDA_COMPAT_INFO"
	.align	4
        /*0000*/ 	.byte	0x02, 0x09, 0x00, 0x00, 0x02, 0x02, 0x01, 0x00, 0x02, 0x05, 0x05, 0x00, 0x03, 0x07, 0x01, 0x01
        /*0010*/ 	.byte	0x02, 0x03, 0x00, 0x00, 0x02, 0x06, 0x01, 0x00, 0x04, 0x0b, 0x08, 0x00, 0x09, 0x00, 0x00, 0x00
        /*0020*/ 	.byte	0x00, 0x00, 0x00, 0x00


//--------------------- .nv.info._ZN3cub18CUB_300001_SM_10006detail10radix_sort29DeviceRadixSortOnesweepKernelINS1_5radix10policy_hubIiNS0_8NullTypeEyE10Policy1000ELNS0_9SortOrderE0EiS6_yiiNS1_21identity_decomposer_tEEEvPT5_SC_PT3_PKSD_PT1_PKSH_PT2_PKSL_T4_iiT6_ --------------------------
	.section	.nv.info._ZN3cub18CUB_300001_SM_10006detail10radix_sort29DeviceRadixSortOnesweepKernelINS1_5radix10policy_hubIiNS0_8NullTypeEyE10Policy1000ELNS0_9SortOrderE0EiS6_yiiNS1_21identity_decomposer_tEEEvPT5_SC_PT3_PKSD_PT1_PKSH_PT2_PKSL_T4_iiT6_,"",@"SHT_CUDA_INFO"
	.sectionflags	@""
	.align	4


	//----- nvinfo : EIATTR_CUDA_API_VERSION
	.align		4
        /*0000*/ 	.byte	0x04, 0x37
        /*0002*/ 	.short	(.L_82 - .L_81)
.L_81:
        /*0004*/ 	.word	0x00000082


	//----- nvinfo : EIATTR_KPARAM_INFO
	.align		4
.L_82:
        /*0008*/ 	.byte	0x04, 0x17
        /*000a*/ 	.short	(.L_84 - .L_83)
.L_83:
        /*000c*/ 	.word	0x00000000
        /*0010*/ 	.short	0x000b
        /*0012*/ 	.short	0x004c
        /*0014*/ 	.byte	0x00, 0xf0, 0x05, 0x00


	//----- nvinfo : EIATTR_KPARAM_INFO
	.align		4
.L_84:
        /*0018*/ 	.byte	0x04, 0x17
        /*001a*/ 	.short	(.L_86 - .L_85)
.L_85:
        /*001c*/ 	.word	0x00000000
        /*0020*/ 	.short	0x000a
        /*0022*/ 	.short	0x0048
        /*0024*/ 	.byte	0x00, 0xf0, 0x11, 0x00


	//----- nvinfo : EIATTR_KPARAM_INFO
	.align		4
.L_86:
        /*0028*/ 	.byte	0x04, 0x17
        /*002a*/ 	.short	(.L_88 - .L_87)
.L_87:
        /*002c*/ 	.word	0x00000000
        /*0030*/ 	.short	0x0009
        /*0032*/ 	.short	0x0044
        /*0034*/ 	.byte	0x00, 0xf0, 0x11, 0x00


	//----- nvinfo : EIATTR_KPARAM_INFO
	.align		4
.L_88:
        /*0038*/ 	.byte	0x04, 0x17
        /*003a*/ 	.short	(.L_90 - .L_89)
.L_89:
        /*003c*/ 	.word	0x00000000
        /*0040*/ 	.short	0x0008
        /*0042*/ 	.short	0x0040
        /*0044*/ 	.byte	0x00, 0xf0, 0x11, 0x00


	//----- nvinfo : EIATTR_KPARAM_INFO
	.align		4
.L_90:
        /*0048*/ 	.byte	0x04, 0x17
        /*004a*/ 	.short	(.L_92 - .L_91)
.L_91:
        /*004c*/ 	.word	0x00000000
        /*0050*/ 	.short	0x0007
        /*0052*/ 	.short	0x0038
        /*0054*/ 	.byte	0x00, 0xf5, 0x21, 0x00


	//----- nvinfo : EIATTR_KPARAM_INFO
	.align		4
.L_92:
        /*0058*/ 	.byte	0x04, 0x17
        /*005a*/ 	.short	(.L_94 - .L_93)
.L_93:
        /*005c*/ 	.word	0x00000000
        /*0060*/ 	.short	0x0006
        /*0062*/ 	.short	0x0030
        /*0064*/ 	.byte	0x00, 0xf5, 0x21, 0x00


	//----- nvinfo : EIATTR_KPARAM_INFO
	.align		4
.L_94:
        /*0068*/ 	.byte	0x04, 0x17
        /*006a*/ 	.short	(.L_96 - .L_95)
.L_95:
        /*006c*/ 	.word	0x00000000
        /*0070*/ 	.short	0x0005
        /*0072*/ 	.short	0x0028
        /*0074*/ 	.byte	0x00, 0xf5, 0x21, 0x00


	//----- nvinfo : EIATTR_KPARAM_INFO
	.align		4
.L_96:
        /*0078*/ 	.byte	0x04, 0x17
        /*007a*/ 	.short	(.L_98 - .L_97)
.L_97:
        /*007c*/ 	.word	0x00000000
        /*0080*/ 	.short	0x0004
        /*0082*/ 	.short	0x0020
        /*0084*/ 	.byte	0x00, 0xf5, 0x21, 0x00


	//----- nvinfo : EIATTR_KPARAM_INFO
	.align		4
.L_98:
        /*0088*/ 	.byte	0x04, 0x17
        /*008a*/ 	.short	(.L_100 - .L_99)
.L_99:
        /*008c*/ 	.word	0x00000000
        /*0090*/ 	.short	0x0003
        /*0092*/ 	.short	0x0018
        /*0094*/ 	.byte	0x00, 0xf5, 0x21, 0x00


	//----- nvinfo : EIATTR_KPARAM_INFO
	.align		4
.L_100:
        /*0098*/ 	.byte	0x04, 0x17
        /*009a*/ 	.short	(.L_102 - .L_101)
.L_101:
        /*009c*/ 	.word	0x00000000
        /*00a0*/ 	.short	0x0002
        /*00a2*/ 	.short	0x0010
        /*00a4*/ 	.byte	0x00, 0xf5, 0x21, 0x00


	//----- nvinfo : EIATTR_KPARAM_INFO
	.align		4
.L_102:
        /*00a8*/ 	.byte	0x04, 0x17
        /*00aa*/ 	.short	(.L_104 - .L_103)
.L_103:
        /*00ac*/ 	.word	0x00000000
        /*00b0*/ 	.short	0x0001
        /*00b2*/ 	.short	0x0008
        /*00b4*/ 	.byte	0x00, 0xf5, 0x21, 0x00


	//----- nvinfo : EIATTR_KPARAM_INFO
	.align		4
.L_104:
        /*00b8*/ 	.byte	0x04, 0x17
        /*00ba*/ 	.short	(.L_106 - .L_105)
.L_105:
        /*00bc*/ 	.word	0x00000000
        /*00c0*/ 	.short	0x0000
        /*00c2*/ 	.short	0x0000
        /*00c4*/ 	.byte	0x00, 0xf5, 0x21, 0x00


	//----- nvinfo : EIATTR_SPARSE_MMA_MASK
	.align		4
.L_106:
        /*00c8*/ 	.byte	0x03, 0x50
        /*00ca*/ 	.short	0x0000


	//----- nvinfo : EIATTR_MAXREG_COUNT
	.align		4
        /*00cc*/ 	.byte	0x03, 0x1b
        /*00ce*/ 	.short	0x00a8


	//----- nvinfo : EIATTR_NUM_BARRIERS
	.align		4
        /*00d0*/ 	.byte	0x02, 0x4c
        /*00d2*/ 	.byte	0x01
	.zero		1


	//----- nvinfo : EIATTR_MERCURY_ISA_VERSION
	.align		4
        /*00d4*/ 	.byte	0x03, 0x5f
        /*00d6*/ 	.short	0x0101


	//----- nvinfo : EIATTR_COOP_GROUP_MASK_REGIDS
	.align		4
        /*00d8*/ 	.byte	0x04, 0x29
        /*00da*/ 	.short	(.L_108 - .L_107)


	//   ....[0]....
.L_107:
        /*00dc*/ 	.word	0xffffffff


	//   ....[1]....
        /*00e0*/ 	.word	0x05000019


	//   ....[2]....
        /*00e4*/ 	.word	0xffffffff


	//   ....[3]....
        /*00e8*/ 	.word	0xffffffff


	//   ....[4]....
        /*00ec*/ 	.word	0xffffffff


	//   ....[5]....
        /*00f0*/ 	.word	0xffffffff


	//   ....[6]....
        /*00f4*/ 	.word	0xffffffff


	//   ....[7]....
        /*00f8*/ 	.word	0xffffffff


	//   ....[8]....
        /*00fc*/ 	.word	0xffffffff


	//   ....[9]....
        /*0100*/ 	.word	0xffffffff


	//   ....[10]....
        /*0104*/ 	.word	0xffffffff


	//   ....[11]....
        /*0108*/ 	.word	0xffffffff


	//   ....[12]....
        /*010c*/ 	.word	0xffffffff


	//   ....[13]....
        /*0110*/ 	.word	0xffffffff


	//   ....[14]....
        /*0114*/ 	.word	0xffffffff


	//   ....[15]....
        /*0118*/ 	.word	0xffffffff


	//   ....[16]....
        /*011c*/ 	.word	0xffffffff


	//   ....[17]....
        /*0120*/ 	.word	0xffffffff


	//   ....[18]....
        /*0124*/ 	.word	0xffffffff


	//   ....[19]....
        /*0128*/ 	.word	0xffffffff


	//   ....[20]....
        /*012c*/ 	.word	0xffffffff


	//   ....[21]....
        /*0130*/ 	.word	0xffffffff


	//   ....[22]....
        /*0134*/ 	.word	0xffffffff


	//   ....[23]....
        /*0138*/ 	.word	0xffffffff


	//   ....[24]....
        /*013c*/ 	.word	0xffffffff


	//   ....[25]....
        /*0140*/ 	.word	0xffffffff


	//   ....[26]....
        /*0144*/ 	.word	0xffffffff


	//   ....[27]....
        /*0148*/ 	.word	0xffffffff


	//   ....[28]....
        /*014c*/ 	.word	0xffffffff


	//   ....[29]....
        /*0150*/ 	.word	0xffffffff


	//   ....[30]....
        /*0154*/ 	.word	0xffffffff


	//   ....[31]....
        /*0158*/ 	.word	0xffffffff


	//   ....[32]....
        /*015c*/ 	.word	0xffffffff


	//   ....[33]....
        /*0160*/ 	.word	0xffffffff


	//   ....[34]....
        /*0164*/ 	.word	0xffffffff


	//   ....[35]....
        /*0168*/ 	.word	0xffffffff


	//   ....[36]....
        /*016c*/ 	.word	0xffffffff


	//   ....[37]....
        /*0170*/ 	.word	0xffffffff


	//   ....[38]....
        /*0174*/ 	.word	0xffffffff


	//   ....[39]....
        /*0178*/ 	.word	0xffffffff


	//   ....[40]....
        /*017c*/ 	.word	0xffffffff


	//   ....[41]....
        /*0180*/ 	.word	0xffffffff


	//   ....[42]....
        /*0184*/ 	.word	0xffffffff


	//   ....[43]....
        /*0188*/ 	.word	0xffffffff


	//   ....[44]....
        /*018c*/ 	.word	0xffffffff


	//   ....[45]....
        /*0190*/ 	.word	0xffffffff


	//   ....[46]....
        /*0194*/ 	.word	0xffffffff


	//   ....[47]....
        /*0198*/ 	.word	0xffffffff


	//   ....[48]....
        /*019c*/ 	.word	0xffffffff


	//   ....[49]....
        /*01a0*/ 	.word	0xffffffff


	//   ....[50]....
        /*01a4*/ 	.word	0xffffffff


	//   ....[51]....
        /*01a8*/ 	.word	0xffffffff


	//   ....[52]....
        /*01ac*/ 	.word	0xffffffff


	//   ....[53]....
        /*01b0*/ 	.word	0xffffffff


	//   ....[54]....
        /*01b4*/ 	.word	0xffffffff


	//   ....[55]....
        /*01b8*/ 	.word	0xffffffff


	//   ....[56]....
        /*01bc*/ 	.word	0xffffffff


	//   ....[57]....
        /*01c0*/ 	.word	0xffffffff


	//   ....[58]....
        /*01c4*/ 	.word	0xffffffff


	//   ....[59]....
        /*01c8*/ 	.word	0xffffffff


	//   ....[60]....
        /*01cc*/ 	.word	0xffffffff


	//   ....[61]....
        /*01d0*/ 	.word	0xffffffff


	//   ....[62]....
        /*01d4*/ 	.word	0xffffffff


	//   ....[63]....
        /*01d8*/ 	.word	0xffffffff


	//   ....[64]....
        /*01dc*/ 	.word	0xffffffff


	//   ....[65]....
        /*01e0*/ 	.word	0xffffffff


	//   ....[66]....
        /*01e4*/ 	.word	0xffffffff


	//   ....[67]....
        /*01e8*/ 	.word	0xffffffff


	//   ....[68]....
        /*01ec*/ 	.word	0xffffffff


	//   ....[69]....
        /*01f0*/ 	.word	0xffffffff


	//   ....[70]....
        /*01f4*/ 	.word	0xffffffff


	//   ....[71]....
        /*01f8*/ 	.word	0xffffffff


	//   ....[72]....
        /*01fc*/ 	.word	0xffffffff


	//   ....[73]....
        /*0200*/ 	.word	0xffffffff


	//   ....[74]....
        /*0204*/ 	.word	0xffffffff


	//   ....[75]....
        /*0208*/ 	.word	0xffffffff


	//   ....[76]....
        /*020c*/ 	.word	0xffffffff


	//   ....[77]....
        /*0210*/ 	.word	0xffffffff


	//   ....[78]....
        /*0214*/ 	.word	0xffffffff


	//   ....[79]....
        /*0218*/ 	.word	0xffffffff


	//   ....[80]....
        /*021c*/ 	.word	0xffffffff


	//   ....[81]....
        /*0220*/ 	.word	0xffffffff


	//   ....[82]....
        /*0224*/ 	.word	0xffffffff


	//   ....[83]....
        /*0228*/ 	.word	0xffffffff


	//   ....[84]....
        /*022c*/ 	.word	0xffffffff


	//   ....[85]....
        /*0230*/ 	.word	0xffffffff


	//   ....[86]....
        /*0234*/ 	.word	0xffffffff


	//   ....[87]....
        /*0238*/ 	.word	0xffffffff


	//   ....[88]....
        /*023c*/ 	.word	0xffffffff


	//   ....[89]....
        /*0240*/ 	.word	0xffffffff


	//   ....[90]....
        /*0244*/ 	.word	0xffffffff


	//   ....[91]....
        /*0248*/ 	.word	0xffffffff


	//   ....[92]....
        /*024c*/ 	.word	0xffffffff


	//   ....[93]....
        /*0250*/ 	.word	0xffffffff


	//   ....[94]....
        /*0254*/ 	.word	0xffffffff


	//   ....[95]....
        /*0258*/ 	.word	0xffffffff


	//   ....[96]....
        /*025c*/ 	.word	0xffffffff


	//   ....[97]....
        /*0260*/ 	.word	0xffffffff


	//   ....[98]....
        /*0264*/ 	.word	0xffffffff


	//   ....[99]....
        /*0268*/ 	.word	0xffffffff


	//   ....[100]....
        /*026c*/ 	.word	0xffffffff


	//   ....[101]....
        /*0270*/ 	.word	0xffffffff


	//   ....[102]....
        /*0274*/ 	.word	0xffffffff


	//   ....[103]....
        /*0278*/ 	.word	0xffffffff


	//   ....[104]....
        /*027c*/ 	.word	0xffffffff


	//   ....[105]....
        /*0280*/ 	.word	0xffffffff


	//   ....[106]....
        /*0284*/ 	.word	0xffffffff


	//   ....[107]....
        /*0288*/ 	.word	0xffffffff


	//   ....[108]....
        /*028c*/ 	.word	0xffffffff


	//   ....[109]....
        /*0290*/ 	.word	0xffffffff


	//   ....[110]....
        /*0294*/ 	.word	0xffffffff


	//   ....[111]....
        /*0298*/ 	.word	0xffffffff


	//   ....[112]....
        /*029c*/ 	.word	0xffffffff


	//   ....[113]....
        /*02a0*/ 	.word	0xffffffff


	//   ....[114]....
        /*02a4*/ 	.word	0xffffffff


	//   ....[115]....
        /*02a8*/ 	.word	0xffffffff


	//   ....[116]....
        /*02ac*/ 	.word	0xffffffff


	//   ....[117]....
        /*02b0*/ 	.word	0xffffffff


	//   ....[118]....
        /*02b4*/ 	.word	0xffffffff


	//   ....[119]....
        /*02b8*/ 	.word	0xffffffff


	//   ....[120]....
        /*02bc*/ 	.word	0xffffffff


	//   ....[121]....
        /*02c0*/ 	.word	0xffffffff


	//   ....[122]....
        /*02c4*/ 	.word	0xffffffff


	//   ....[123]....
        /*02c8*/ 	.word	0xffffffff


	//   ....[124]....
        /*02cc*/ 	.word	0xffffffff


	//   ....[125]....
        /*02d0*/ 	.word	0xffffffff


	//   ....[126]....
        /*02d4*/ 	.word	0xffffffff


	//   ....[127]....
        /*02d8*/ 	.word	0xffffffff


	//   ....[128]....
        /*02dc*/ 	.word	0xffffffff


	//   ....[129]....
        /*02e0*/ 	.word	0xffffffff


	//   ....[130]....
        /*02e4*/ 	.word	0xffffffff


	//   ....[131]....
        /*02e8*/ 	.word	0xffffffff


	//   ....[132]....
        /*02ec*/ 	.word	0xffffffff


	//   ....[133]....
        /*02f0*/ 	.word	0xffffffff


	//   ....[134]....
        /*02f4*/ 	.word	0xffffffff


	//   ....[135]....
        /*02f8*/ 	.word	0xffffffff


	//   ....[136]....
        /*02fc*/ 	.word	0xffffffff


	//   ....[137]....
        /*0300*/ 	.word	0xffffffff


	//   ....[138]....
        /*0304*/ 	.word	0xffffffff


	//   ....[139]....
        /*0308*/ 	.word	0xffffffff


	//   ....[140]....
        /*030c*/ 	.word	0xffffffff


	//   ....[141]....
        /*0310*/ 	.word	0xffffffff


	//   ....[142]....
        /*0314*/ 	.word	0xffffffff


	//   ....[143]....
        /*0318*/ 	.word	0xffffffff


	//   ....[144]....
        /*031c*/ 	.word	0xffffffff


	//   ....[145]....
        /*0320*/ 	.word	0xffffffff


	//   ....[146]....
        /*0324*/ 	.word	0xffffffff


	//   ....[147]....
        /*0328*/ 	.word	0xffffffff


	//   ....[148]....
        /*032c*/ 	.word	0xffffffff


	//   ....[149]....
        /*0330*/ 	.word	0xffffffff


	//   ....[150]....
        /*0334*/ 	.word	0xffffffff


	//   ....[151]....
        /*0338*/ 	.word	0xffffffff


	//   ....[152]....
        /*033c*/ 	.word	0xffffffff


	//   ....[153]....
        /*0340*/ 	.word	0xffffffff


	//   ....[154]....
        /*0344*/ 	.word	0xffffffff


	//   ....[155]....
        /*0348*/ 	.word	0xffffffff


	//   ....[156]....
        /*034c*/ 	.word	0xffffffff


	//   ....[157]....
        /*0350*/ 	.word	0xffffffff


	//   ....[158]....
        /*0354*/ 	.word	0xffffffff


	//   ....[159]....
        /*0358*/ 	.word	0xffffffff


	//   ....[160]....
        /*035c*/ 	.word	0xffffffff


	//   ....[161]....
        /*0360*/ 	.word	0xffffffff


	//   ....[162]....
        /*0364*/ 	.word	0xffffffff


	//   ....[163]....
        /*0368*/ 	.word	0xffffffff


	//   ....[164]....
        /*036c*/ 	.word	0xffffffff


	//   ....[165]....
        /*0370*/ 	.word	0xffffffff


	//   ....[166]....
        /*0374*/ 	.word	0xffffffff


	//   ....[167]....
        /*0378*/ 	.word	0xffffffff


	//   ....[168]....
        /*037c*/ 	.word	0xffffffff


	//   ....[169]....
        /*0380*/ 	.word	0xffffffff


	//   ....[170]....
        /*0384*/ 	.word	0xffffffff


	//   ....[171]....
        /*0388*/ 	.word	0xffffffff


	//   ....[172]....
        /*038c*/ 	.word	0xffffffff


	//   ....[173]....
        /*0390*/ 	.word	0xffffffff


	//   ....[174]....
        /*0394*/ 	.word	0xffffffff


	//   ....[175]....
        /*0398*/ 	.word	0xffffffff


	//   ....[176]....
        /*039c*/ 	.word	0xffffffff


	//   ....[177]....
        /*03a0*/ 	.word	0xffffffff


	//   ....[178]....
        /*03a4*/ 	.word	0x05000006


	//   ....[179]....
        /*03a8*/ 	.word	0xffffffff


	//   ....[180]....
        /*03ac*/ 	.word	0xffffffff


	//   ....[181]....
        /*03b0*/ 	.word	0xffffffff


	//   ....[182]....
        /*03b4*/ 	.word	0xffffffff


	//   ....[183]....
        /*03b8*/ 	.word	0xffffffff


	//   ....[184]....
        /*03bc*/ 	.word	0xffffffff


	//   ....[185]....
        /*03c0*/ 	.word	0xffffffff


	//   ....[186]....
        /*03c4*/ 	.word	0xffffffff


	//   ....[187]....
        /*03c8*/ 	.word	0xffffffff


	//   ....[188]....
        /*03cc*/ 	.word	0xffffffff


	//   ....[189]....
        /*03d0*/ 	.word	0xffffffff


	//   ....[190]....
        /*03d4*/ 	.word	0xffffffff


	//   ....[191]....
        /*03d8*/ 	.word	0xffffffff


	//   ....[192]....
        /*03dc*/ 	.word	0xffffffff


	//   ....[193]....
        /*03e0*/ 	.word	0xffffffff


	//   ....[194]....
        /*03e4*/ 	.word	0xffffffff


	//   ....[195]....
        /*03e8*/ 	.word	0xffffffff


	//   ....[196]....
        /*03ec*/ 	.word	0xffffffff


	//   ....[197]....
        /*03f0*/ 	.word	0xffffffff


	//   ....[198]....
        /*03f4*/ 	.word	0xffffffff


	//   ....[199]....
        /*03f8*/ 	.word	0xffffffff


	//   ....[200]....
        /*03fc*/ 	.word	0xffffffff


	//   ....[201]....
        /*0400*/ 	.word	0xffffffff


	//   ....[202]....
        /*0404*/ 	.word	0xffffffff


	//   ....[203]....
        /*0408*/ 	.word	0xffffffff


	//   ....[204]....
        /*040c*/ 	.word	0xffffffff


	//   ....[205]....
        /*0410*/ 	.word	0xffffffff


	//   ....[206]....
        /*0414*/ 	.word	0xffffffff


	//   ....[207]....
        /*0418*/ 	.word	0xffffffff


	//   ....[208]....
        /*041c*/ 	.word	0xffffffff


	//   ....[209]....
        /*0420*/ 	.word	0xffffffff


	//   ....[210]....
        /*0424*/ 	.word	0xffffffff


	//   ....[211]....
        /*0428*/ 	.word	0xffffffff


	//   ....[212]....
        /*042c*/ 	.word	0xffffffff


	//   ....[213]....
        /*0430*/ 	.word	0xffffffff


	//   ....[214]....
        /*0434*/ 	.word	0xffffffff


	//   ....[215]....
        /*0438*/ 	.word	0xffffffff


	//   ....[216]....
        /*043c*/ 	.word	0xffffffff


	//   ....[217]....
        /*0440*/ 	.word	0x0500002f


	//   ....[218]....
        /*0444*/ 	.word	0x0500002f


	//   ....[219]....
        /*0448*/ 	.word	0x0500002f


	//   ....[220]....
        /*044c*/ 	.word	0x0500002f


	//   ....[221]....
        /*0450*/ 	.word	0x0500002f


	//----- nvinfo : EIATTR_COOP_GROUP_INSTR_OFFSETS
	.align		4
.L_108:
        /*0454*/ 	.byte	0x04, 0x28
        /*0456*/ 	.short	(.L_110 - .L_109)


	//   ....[0]....
.L_109:
        /*0458*/ 	.word	0x00000ee0


	//   ....[1]....
        /*045c*/ 	.word	0x00001970


	//   ....[2]....
        /*0460*/ 	.word	0x00002370


	//   ....[3]....
        /*0464*/ 	.word	0x00002390


	//   ....[4]....
        /*0468*/ 	.word	0x000023b0


	//   ....[5]....
        /*046c*/ 	.word	0x000023d0


	//   ....[6]....
        /*0470*/ 	.word	0x000023f0


	//   ....[7]....
        /*0474*/ 	.word	0x000028c0


	//   ....[8]....
        /*0478*/ 	.word	0x000028d0


	//   ....[9]....
        /*047c*/ 	.word	0x000028f0


	//   ....[10]....
        /*0480*/ 	.word	0x00002910


	//   ....[11]....
        /*0484*/ 	.word	0x00002960


	//   ....[12]....
        /*0488*/ 	.word	0x00002990


	//   ....[13]....
        /*048c*/ 	.word	0x000029d0


	//   ....[14]....
        /*0490*/ 	.word	0x000029f0


	//   ....[15]....
        /*0494*/ 	.word	0x00002b20


	//   ....[16]....
        /*0498*/ 	.word	0x00002b50


	//   ....[17]....
        /*049c*/ 	.word	0x00002b60


	//   ....[18]....
        /*04a0*/ 	.word	0x00002b80


	//   ....[19]....
        /*04a4*/ 	.word	0x00002bc0


	//   ....[20]....
        /*04a8*/ 	.word	0x00002bf0


	//   ....[21]....
        /*04ac*/ 	.word	0x00002c30


	//   ....[22]....
        /*04b0*/ 	.word	0x00002c50


	//   ....[23]....
        /*04b4*/ 	.word	0x00002c70


	//   ....[24]....
        /*04b8*/ 	.word	0x00002d80


	//   ....[25]....
        /*04bc*/ 	.word	0x00002da0


	//   ....[26]....
        /*04c0*/ 	.word	0x00002db0


	//   ....[27]....
        /*04c4*/ 	.word	0x00002dd0


	//   ....[28]....
        /*04c8*/ 	.word	0x00002e10


	//   ....[29]....
        /*04cc*/ 	.word	0x00002e40


	//   ....[30]....
        /*04d0*/ 	.word	0x00002e80


	//   ....[31]....
        /*04d4*/ 	.word	0x00002ea0


	//   ....[32]....
        /*04d8*/ 	.word	0x00002ec0


	//   ....[33]....
        /*04dc*/ 	.word	0x00002fe0


	//   ....[34]....
        /*04e0*/ 	.word	0x00003000


	//   ....[35]....
        /*04e4*/ 	.word	0x00003010


	//   ....[36]....
        /*04e8*/ 	.word	0x00003030


	//   ....[37]....
        /*04ec*/ 	.word	0x00003070


	//   ....[38]....
        /*04f0*/ 	.word	0x000030a0


	//   ....[39]....
        /*04f4*/ 	.word	0x000030e0


	//   ....[40]....
        /*04f8*/ 	.word	0x00003100


	//   ....[41]....
        /*04fc*/ 	.word	0x00003120


	//   ....[42]....
        /*0500*/ 	.word	0x00003240


	//   ....[43]....
        /*0504*/ 	.word	0x00003270


	//   ....[44]....
        /*0508*/ 	.word	0x00003280


	//   ....[45]....
        /*050c*/ 	.word	0x000032a0


	//   ....[46]....
        /*0510*/ 	.word	0x000032e0


	//   ....[47]....
        /*0514*/ 	.word	0x00003310


	//   ....[48]....
        /*0518*/ 	.word	0x00003350


	//   ....[49]....
        /*051c*/ 	.word	0x00003370


	//   ....[50]....
        /*0520*/ 	.word	0x00003390


	//   ....[51]....
        /*0524*/ 	.word	0x000034a0


	//   ....[52]....
        /*0528*/ 	.word	0x000034c0


	//   ....[53]....
        /*052c*/ 	.word	0x000034d0


	//   ....[54]....
        /*0530*/ 	.word	0x000034f0


	//   ....[55]....
        /*0534*/ 	.word	0x00003530


	//   ....[56]....
        /*0538*/ 	.word	0x00003560


	//   ....[57]....
        /*053c*/ 	.word	0x000035a0


	//   ....[58]....
        /*0540*/ 	.word	0x000035c0


	//   ....[59]....
        /*0544*/ 	.word	0x000035e0


	//   ....[60]....
        /*0548*/ 	.word	0x00003700


	//   ....[61]....
        /*054c*/ 	.word	0x00003720


	//   ....[62]....
        /*0550*/ 	.word	0x00003730


	//   ....[63]....
        /*0554*/ 	.word	0x00003750


	//   ....[64]....
        /*0558*/ 	.word	0x00003790


	//   ....[65]....
        /*055c*/ 	.word	0x000037c0


	//   ....[66]....
        /*0560*/ 	.word	0x00003800


	//   ....[67]....
        /*0564*/ 	.word	0x00003820


	//   ....[68]....
        /*0568*/ 	.word	0x00003840


	//   ....[69]....
        /*056c*/ 	.word	0x00003940


	//   ....[70]....
        /*0570*/ 	.word	0x00003970


	//   ....[71]....
        /*0574*/ 	.word	0x00003980


	//   ....[72]....
        /*0578*/ 	.word	0x000039a0


	//   ....[73]....
        /*057c*/ 	.word	0x000039e0


	//   ....[74]....
        /*0580*/ 	.word	0x00003a10


	//   ....[75]....
        /*0584*/ 	.word	0x00003a50


	//   ....[76]....
        /*0588*/ 	.word	0x00003a70


	//   ....[77]....
        /*058c*/ 	.word	0x00003a90


	//   ....[78]....
        /*0590*/ 	.word	0x00003b80


	//   ....[79]....
        /*0594*/ 	.word	0x00003bb0


	//   ....[80]....
        /*0598*/ 	.word	0x00003bc0


	//   ....[81]....
        /*059c*/ 	.word	0x00003bf0


	//   ....[82]....
        /*05a0*/ 	.word	0x00003c10


	//   ....[83]....
        /*05a4*/ 	.word	0x00003c60


	//   ....[84]....
        /*05a8*/ 	.word	0x00003c80


	//   ....[85]....
        /*05ac*/ 	.word	0x00003cc0


	//   ....[86]....
        /*05b0*/ 	.word	0x00003ce0


	//   ....[87]....
        /*05b4*/ 	.word	0x00003de0


	//   ....[88]....
        /*05b8*/ 	.word	0x00003e30


	//   ....[89]....
        /*05bc*/ 	.word	0x00003e40


	//   ....[90]....
        /*05c0*/ 	.word	0x00003e90


	//   ....[91]....
        /*05c4*/ 	.word	0x00003ec0


	//   ....[92]....
        /*05c8*/ 	.word	0x00003ef0


	//   ....[93]....
        /*05cc*/ 	.word	0x00003f20


	//   ....[94]....
        /*05d0*/ 	.word	0x00003f50


	//   ....[95]....
        /*05d4*/ 	.word	0x00003f80


	//   ....[96]....
        /*05d8*/ 	.word	0x00004040


	//   ....[97]....
        /*05dc*/ 	.word	0x00004060


	//   ....[98]....
        /*05e0*/ 	.word	0x00004070


	//   ....[99]....
        /*05e4*/ 	.word	0x000040c0


	//   ....[100]....
        /*05e8*/ 	.word	0x000040f0


	//   ....[101]....
        /*05ec*/ 	.word	0x00004120


	//   ....[102]....
        /*05f0*/ 	.word	0x00004150


	//   ....[103]....
        /*05f4*/ 	.word	0x00004180


	//   ....[104]....
        /*05f8*/ 	.word	0x000041b0


	//   ....[105]....
        /*05fc*/ 	.word	0x000042d0


	//   ....[106]....
        /*0600*/ 	.word	0x000042e0


	//   ....[107]....
        /*0604*/ 	.word	0x000042f0


	//   ....[108]....
        /*0608*/ 	.word	0x00004350


	//   ....[109]....
        /*060c*/ 	.word	0x00004380


	//   ....[110]....
        /*0610*/ 	.word	0x000043b0


	//   ....[111]....
        /*0614*/ 	.word	0x000043e0


	//   ....[112]....
        /*0618*/ 	.word	0x00004410


	//   ....[113]....
        /*061c*/ 	.word	0x00004440


	//   ....[114]....
        /*0620*/ 	.word	0x00004530


	//   ....[115]....
        /*0624*/ 	.word	0x00004570


	//   ....[116]....
        /*0628*/ 	.word	0x00004580


	//   ....[117]....
        /*062c*/ 	.word	0x000045d0


	//   ....[118]....
        /*0630*/ 	.word	0x00004600


	//   ....[119]....
        /*0634*/ 	.word	0x00004630


	//   ....[120]....
        /*0638*/ 	.word	0x00004660


	//   ....[121]....
        /*063c*/ 	.word	0x00004690


	//   ....[122]....
        /*0640*/ 	.word	0x000046c0


	//   ....[123]....
        /*0644*/ 	.word	0x000047b0


	//   ....[124]....
        /*0648*/ 	.word	0x00004800


	//   ....[125]....
        /*064c*/ 	.word	0x00004810


	//   ....[126]....
        /*0650*/ 	.word	0x00004860


	//   ....[127]....
        /*0654*/ 	.word	0x00004890


	//   ....[128]....
        /*0658*/ 	.word	0x000048a0


	//   ....[129]....
        /*065c*/ 	.word	0x000048e0


	//   ....[130]....
        /*0660*/ 	.word	0x00004910


	//   ....[131]....
        /*0664*/ 	.word	0x00004940


	//   ....[132]....
        /*0668*/ 	.word	0x00004a30


	//   ....[133]....
        /*066c*/ 	.word	0x00004a90


	//   ....[134]....
        /*0670*/ 	.word	0x00004aa0


	//   ....[135]....
        /*0674*/ 	.word	0x00004af0


	//   ....[136]....
        /*0678*/ 	.word	0x00004b20


	//   ....[137]....
        /*067c*/ 	.word	0x00004b30


	//   ....[138]....
        /*0680*/ 	.word	0x00004b70


	//   ....[139]....
        /*0684*/ 	.word	0x00004ba0


	//   ....[140]....
        /*0688*/ 	.word	0x00004bd0


	//   ....[141]....
        /*068c*/ 	.word	0x00004cb0


	//   ....[142]....
        /*0690*/ 	.word	0x00004d10


	//   ....[143]....
        /*0694*/ 	.word	0x00004d20


	//   ....[144]....
        /*0698*/ 	.word	0x00004d70


	//   ....[145]....
        /*069c*/ 	.word	0x00004da0


	//   ....[146]....
        /*06a0*/ 	.word	0x00004db0


	//   ....[147]....
        /*06a4*/ 	.word	0x00004df0


	//   ....[148]....
        /*06a8*/ 	.word	0x00004e20


	//   ....[149]....
        /*06ac*/ 	.word	0x00004e50


	//   ....[150]....
        /*06b0*/ 	.word	0x00004f30


	//   ....[151]....
        /*06b4*/ 	.word	0x00004f90


	//   ....[152]....
        /*06b8*/ 	.word	0x00004fa0


	//   ....[153]....
        /*06bc*/ 	.word	0x00004ff0


	//   ....[154]....
        /*06c0*/ 	.word	0x00005020


	//   ....[155]....
        /*06c4*/ 	.word	0x00005050


	//   ....[156]....
        /*06c8*/ 	.word	0x00005080


	//   ....[157]....
        /*06cc*/ 	.word	0x000050b0


	//   ....[158]....
        /*06d0*/ 	.word	0x000050e0


	//   ....[159]....
        /*06d4*/ 	.word	0x000051b0


	//   ....[160]....
        /*06d8*/ 	.word	0x00005200


	//   ....[161]....
        /*06dc*/ 	.word	0x00005210


	//   ....[162]....
        /*06e0*/ 	.word	0x00005260


	//   ....[163]....
        /*06e4*/ 	.word	0x00005290


	//   ....[164]....
        /*06e8*/ 	.word	0x000052a0


	//   ....[165]....
        /*06ec*/ 	.word	0x000052e0


	//   ....[166]....
        /*06f0*/ 	.word	0x00005310


	//   ....[167]....
        /*06f4*/ 	.word	0x00005340


	//   ....[168]....
        /*06f8*/ 	.word	0x00005420


	//   ....[169]....
        /*06fc*/ 	.word	0x00005440


	//   ....[170]....
        /*0700*/ 	.word	0x00005450


	//   ....[171]....
        /*0704*/ 	.word	0x00005480


	//   ....[172]....
        /*0708*/ 	.word	0x000054a0


	//   ....[173]....
        /*070c*/ 	.word	0x000054f0


	//   ....[174]....
        /*0710*/ 	.word	0x00005520


	//   ....[175]....
        /*0714*/ 	.word	0x00005560


	//   ....[176]....
        /*0718*/ 	.word	0x00005590


	//   ....[177]....
        /*071c*/ 	.word	0x00005650


	//   ....[178]....
        /*0720*/ 	.word	0x00005b80


	//   ....[179]....
        /*0724*/ 	.word	0x00005ee0


	//   ....[180]....
        /*0728*/ 	.word	0x00005fa0


	//   ....[181]....
        /*072c*/ 	.word	0x00006060


	//   ....[182]....
        /*0730*/ 	.word	0x00006120


	//   ....[183]....
        /*0734*/ 	.word	0x000061e0


	//   ....[184]....
        /*0738*/ 	.word	0x000062a0


	//   ....[185]....
        /*073c*/ 	.word	0x00006360


	//   ....[186]....
        /*0740*/ 	.word	0x00006420


	//   ....[187]....
        /*0744*/ 	.word	0x000064e0


	//   ....[188]....
        /*0748*/ 	.word	0x000065a0


	//   ....[189]....
        /*074c*/ 	.word	0x00006660


	//   ....[190]....
        /*0750*/ 	.word	0x00006720


	//   ....[191]....
        /*0754*/ 	.word	0x000067e0


	//   ....[192]....
        /*0758*/ 	.word	0x000068a0


	//   ....[193]....
        /*075c*/ 	.word	0x00006960


	//   ....[194]....
        /*0760*/ 	.word	0x00006a20


	//   ....[195]....
        /*0764*/ 	.word	0x00006ae0


	//   ....[196]....
        /*0768*/ 	.word	0x00006ba0


	//   ....[197]....
        /*076c*/ 	.word	0x00006c60


	//   ....[198]....
        /*0770*/ 	.word	0x00006e80


	//   ....[199]....
        /*0774*/ 	.word	0x00006fb0


	//   ....[200]....
        /*0778*/ 	.word	0x000070e0


	//   ....[201]....
        /*077c*/ 	.word	0x00007210


	//   ....[202]....
        /*0780*/ 	.word	0x00007340


	//   ....[203]....
        /*0784*/ 	.word	0x00007470


	//   ....[204]....
        /*0788*/ 	.word	0x000075a0


	//   ....[205]....
        /*078c*/ 	.word	0x000076d0


	//   ....[206]....
        /*0790*/ 	.word	0x00007800


	//   ....[207]....
        /*0794*/ 	.word	0x00007930


	//   ....[208]....
        /*0798*/ 	.word	0x00007a60


	//   ....[209]....
        /*079c*/ 	.word	0x00007b80


	//   ....[210]....
        /*07a0*/ 	.word	0x00007c90


	//   ....[211]....
        /*07a4*/ 	.word	0x00007da0


	//   ....[212]....
        /*07a8*/ 	.word	0x00007eb0


	//   ....[213]....
        /*07ac*/ 	.word	0x00007fc0


	//   ....[214]....
        /*07b0*/ 	.word	0x000080d0


	//   ....[215]....
        /*07b4*/ 	.word	0x000081e0


	//   ....[216]....
        /*07b8*/ 	.word	0x000082e0


	//   ....[217]....
        /*07bc*/ 	.word	0x00008350


	//   ....[218]....
        /*07c0*/ 	.word	0x000083c0


	//   ....[219]....
        /*07c4*/ 	.word	0x00008430


	//   ....[220]....
        /*07c8*/ 	.word	0x000084a0


	//   ....[221]....
        /*07cc*/ 	.word	0x00008510


	//----- nvinfo : EIATTR_VRC_CTA_INIT_COUNT
	.align		4
.L_110:
        /*07d0*/ 	.byte	0x02, 0x4a
	.zero		1
	.zero		1


	//----- nvinfo : EIATTR_EXIT_INSTR_OFFSETS
	.align		4
        /*07d4*/ 	.byte	0x04, 0x1c
        /*07d6*/ 	.short	(.L_112 - .L_111)


	//   ....[0]....
.L_111:
        /*07d8*/ 	.word	0x00001d40


	//   ....[1]....
        /*07dc*/ 	.word	0x00002160


	//   ....[2]....
        /*07e0*/ 	.word	0x00002180


	//   ....[3]....
        /*07e4*/ 	.word	0x00006c70


	//   ....[4]....
        /*07e8*/ 	.word	0x000082f0


	//----- nvinfo : EIATTR_MAX_THREADS
	.align		4
.L_112:
        /*07ec*/ 	.byte	0x04, 0x05
        /*07ee*/ 	.short	(.L_114 - .L_113)
.L_113:
        /*07f0*/ 	.word	0x00000180
        /*07f4*/ 	.word	0x00000001
        /*07f8*/ 	.word	0x00000001


	//----- nvinfo : EIATTR_CRS_STACK_SIZE
	.align		4
.L_114:
        /*07fc*/ 	.byte	0x04, 0x1e
        /*07fe*/ 	.short	(.L_116 - .L_115)
.L_115:
        /*0800*/ 	.word	0x00000000


	//----- nvinfo : EIATTR_CBANK_PARAM_SIZE
	.align		4
.L_116:
        /*0804*/ 	.byte	0x03, 0x19
        /*0806*/ 	.short	0x004d


	//----- nvinfo : EIATTR_PARAM_CBANK
	.align		4
        /*0808*/ 	.byte	0x04, 0x0a
        /*080a*/ 	.short	(.L_118 - .L_117)
	.align		4
.L_117:
        /*080c*/ 	.word	index@(.nv.constant0._ZN3cub18CUB_300001_SM_10006detail10radix_sort29DeviceRadixSortOnesweepKernelINS1_5radix10policy_hubIiNS0_8NullTypeEyE10Policy1000ELNS0_9SortOrderE0EiS6_yiiNS1_21identity_decomposer_tEEEvPT5_SC_PT3_PKSD_PT1_PKSH_PT2_PKSL_T4_iiT6_)
        /*0810*/ 	.short	0x0380
        /*0812*/ 	.short	0x004d


	//----- nvinfo : EIATTR_SW_WAR
	.align		4
.L_118:
        /*0814*/ 	.byte	0x04, 0x36
        /*0816*/ 	.short	(.L_120 - .L_119)
.L_119:
        /*0818*/ 	.word	0x00000008
.L_120:


//--------------------- .nv.info._ZN3cub18CUB_300001_SM_10006detail10radix_sort33DeviceRadixSortExclusiveSumKernelINS1_5radix10policy_hubIiNS0_8NullTypeEyE10Policy1000EyEEvPT0_ --------------------------
	.section	.nv.info._ZN3cub18CUB_300001_SM_10006detail10radix_sort33DeviceRadixSortExclusiveSumKernelINS1_5radix10policy_hubIiNS0_8NullTypeEyE10Policy1000EyEEvPT0_,"",@"SHT_CUDA_INFO"
	.sectionflags	@""
	.align	4


	//----- nvinfo : EIATTR_CUDA_API_VERSION
	.align		4
        /*0000*/ 	.byte	0x04, 0x37
        /*0002*/ 	.short	(.L_122 - .L_121)
.L_121:
        /*0004*/ 	.word	0x00000082


	//----- nvinfo : EIATTR_KPARAM_INFO
	.align		4
.L_122:
        /*0008*/ 	.byte	0x04, 0x17
        /*000a*/ 	.short	(.L_124 - .L_123)
.L_123:
        /*000c*/ 	.word	0x00000000
        /*0010*/ 	.short	0x0000
        /*0012*/ 	.short	0x0000
        /*0014*/ 	.byte	0x00, 0xf5, 0x21, 0x00


	//----- nvinfo : EIATTR_SPARSE_MMA_MASK
	.align		4
.L_124:
        /*0018*/ 	.byte	0x03, 0x50
        /*001a*/ 	.short	0x0000


	//----- nvinfo : EIATTR_MAXREG_COUNT
	.align		4
        /*001c*/ 	.byte	0x03, 0x1b
        /*001e*/ 	.short	0x00ff


	//----- nvinfo : EIATTR_NUM_BARRIERS
	.align		4
        /*0020*/ 	.byte	0x02, 0x4c
        /*0022*/ 	.byte	0x01
	.zero		1


	//----- nvinfo : EIATTR_MERCURY_ISA_VERSION
	.align		4
        /*0024*/ 	.byte	0x03, 0x5f
        /*0026*/ 	.short	0x0101


	//----- nvinfo : EIATTR_COOP_GROUP_MASK_REGIDS
	.align		4
        /*0028*/ 	.byte	0x04, 0x29
        /*002a*/ 	.short	(.L_126 - .L_125)


	//   ....[0]....
.L_125:
        /*002c*/ 	.word	0xffffffff


	//   ....[1]....
        /*0030*/ 	.word	0xffffffff


	//   ....[2]....
        /*0034*/ 	.word	0xffffffff


	//   ....[3]....
        /*0038*/ 	.word	0xffffffff


	//   ....[4]....
        /*003c*/ 	.word	0xffffffff


	//   ....[5]....
        /*0040*/ 	.word	0xffffffff


	//   ....[6]....
        /*0044*/ 	.word	0xffffffff


	//   ....[7]....
        /*0048*/ 	.word	0xffffffff


	//   ....[8]....
        /*004c*/ 	.word	0xffffffff


	//   ....[9]....
        /*0050*/ 	.word	0xffffffff


	//   ....[10]....
        /*0054*/ 	.word	0x05000015


	//   ....[11]....
        /*0058*/ 	.word	0x05000015


	//   ....[12]....
        /*005c*/ 	.word	0x05000015


	//   ....[13]....
        /*0060*/ 	.word	0x05000015


	//   ....[14]....
        /*0064*/ 	.word	0x05000015


	//   ....[15]....
        /*0068*/ 	.word	0x05000015


	//   ....[16]....
        /*006c*/ 	.word	0x05000015


	//   ....[17]....
        /*0070*/ 	.word	0x05000015


	//   ....[18]....
        /*0074*/ 	.word	0x05000015


	//   ....[19]....
        /*0078*/ 	.word	0x05000015


	//----- nvinfo : EIATTR_COOP_GROUP_INSTR_OFFSETS
	.align		4
.L_126:
        /*007c*/ 	.byte	0x04, 0x28
        /*007e*/ 	.short	(.L_128 - .L_127)


	//   ....[0]....
.L_127:
        /*0080*/ 	.word	0x00000250


	//   ....[1]....
        /*0084*/ 	.word	0x00000260


	//   ....[2]....
        /*0088*/ 	.word	0x000002a0


	//   ....[3]....
        /*008c*/ 	.word	0x000002c0


	//   ....[4]....
        /*0090*/ 	.word	0x00000310


	//   ....[5]....
        /*0094*/ 	.word	0x00000320


	//   ....[6]....
        /*0098*/ 	.word	0x00000360


	//   ....[7]....
        /*009c*/ 	.word	0x00000380


	//   ....[8]....
        /*00a0*/ 	.word	0x000003d0


	//   ....[9]....
        /*00a4*/ 	.word	0x000003e0


	//   ....[10]....
        /*00a8*/ 	.word	0x00000660


	//   ....[11]....
        /*00ac*/ 	.word	0x000006b0


	//   ....[12]....
        /*00b0*/ 	.word	0x00000740


	//   ....[13]....
        /*00b4*/ 	.word	0x00000790


	//   ....[14]....
        /*00b8*/ 	.word	0x00000820


	//   ....[15]....
        /*00bc*/ 	.word	0x00000870


	//   ....[16]....
        /*00c0*/ 	.word	0x00000900


	//   ....[17]....
        /*00c4*/ 	.word	0x00000950


	//   ....[18]....
        /*00c8*/ 	.word	0x000009e0


	//   ....[19]....
        /*00cc*/ 	.word	0x00000a30


	//----- nvinfo : EIATTR_VRC_CTA_INIT_COUNT
	.align		4
.L_128:
        /*00d0*/ 	.byte	0x02, 0x4a
	.zero		1
	.zero		1


	//----- nvinfo : EIATTR_EXIT_INSTR_OFFSETS
	.align		4
        /*00d4*/ 	.byte	0x04, 0x1c
        /*00d6*/ 	.short	(.L_130 - .L_129)


	//   ....[0]....
.L_129:
        /*00d8*/ 	.word	0x000005d0


	//   ....[1]....
        /*00dc*/ 	.word	0x00000600


	//----- nvinfo : EIATTR_CRS_STACK_SIZE
	.align		4
.L_130:
        /*00e0*/ 	.byte	0x04, 0x1e
        /*00e2*/ 	.short	(.L_132 - .L_131)
.L_131:
        /*00e4*/ 	.word	0x00000000


	//----- nvinfo : EIATTR_CBANK_PARAM_SIZE
	.align		4
.L_132:
        /*00e8*/ 	.byte	0x03, 0x19
        /*00ea*/ 	.short	0x0008


	//----- nvinfo : EIATTR_PARAM_CBANK
	.align		4
        /*00ec*/ 	.byte	0x04, 0x0a
        /*00ee*/ 	.short	(.L_134 - .L_133)
	.align		4
.L_133:
        /*00f0*/ 	.word	index@(.nv.constant0._ZN3cub18CUB_300001_SM_10006detail10radix_sort33DeviceRadixSortExclusiveSumKernelINS1_5radix10policy_hubIiNS0_8NullTypeEyE10Policy1000EyEEvPT0_)
        /*00f4*/ 	.short	0x0380
        /*00f6*/ 	.short	0x0008


	//----- nvinfo : EIATTR_SW_WAR
	.align		4
.L_134:
        /*00f8*/ 	.byte	0x04, 0x36
        /*00fa*/ 	.short	(.L_136 - .L_135)
.L_135:
        /*00fc*/ 	.word	0x00000008
.L_136:


//--------------------- .nv.info._ZN3cub18CUB_300001_SM_10006detail10radix_sort30DeviceRadixSortHistogramKernelINS1_5radix10policy_hubIiNS0_8NullTypeEyE10Policy1000ELNS0_9SortOrderE0EiyNS1_21identity_decomposer_tEEEvPT2_PKT1_SB_iiT3_ --------------------------
	.section	.nv.info._ZN3cub18CUB_300001_SM_10006detail10radix_sort30DeviceRadixSortHistogramKernelINS1_5radix10policy_hubIiNS0_8NullTypeEyE10Policy1000ELNS0_9SortOrderE0EiyNS1_21identity_decomposer_tEEEvPT2_PKT1_SB_iiT3_,"",@"SHT_CUDA_INFO"
	.sectionflags	@""
	.align	4


	//----- nvinfo : EIATTR_CUDA_API_VERSION
	.align		4
        /*0000*/ 	.byte	0x04, 0x37
        /*0002*/ 	.short	(.L_138 - .L_137)
.L_137:
        /*0004*/ 	.word	0x00000082


	//----- nvinfo : EIATTR_KPARAM_INFO
	.align		4
.L_138:
        /*0008*/ 	.byte	0x04, 0x17
        /*000a*/ 	.short	(.L_140 - .L_139)
.L_139:
        /*000c*/ 	.word	0x00000000
        /*0010*/ 	.short	0x0005
        /*0012*/ 	.short	0x0020
        /*0014*/ 	.byte	0x00, 0xf0, 0x05, 0x00


	//----- nvinfo : EIATTR_KPARAM_INFO
	.align		4
.L_140:
        /*0018*/ 	.byte	0x04, 0x17
        /*001a*/ 	.short	(.L_142 - .L_141)
.L_141:
        /*001c*/ 	.word	0x00000000
        /*0020*/ 	.short	0x0004
        /*0022*/ 	.short	0x001c
        /*0024*/ 	.byte	0x00, 0xf0, 0x11, 0x00


	//----- nvinfo : EIATTR_KPARAM_INFO
	.align		4
.L_142:
        /*0028*/ 	.byte	0x04, 0x17
        /*002a*/ 	.short	(.L_144 - .L_143)
.L_143:
        /*002c*/ 	.word	0x00000000
        /*0030*/ 	.short	0x0003
        /*0032*/ 	.short	0x0018
        /*0034*/ 	.byte	0x00, 0xf0, 0x11, 0x00


	//----- nvinfo : EIATTR_KPARAM_INFO
	.align		4
.L_144:
        /*0038*/ 	.byte	0x04, 0x17
        /*003a*/ 	.short	(.L_146 - .L_145)
.L_145:
        /*003c*/ 	.word	0x00000000
        /*0040*/ 	.short	0x0002
        /*0042*/ 	.short	0x0010
        /*0044*/ 	.byte	0x00, 0xf0, 0x21, 0x00


	//----- nvinfo : EIATTR_KPARAM_INFO
	.align		4
.L_146:
        /*0048*/ 	.byte	0x04, 0x17
        /*004a*/ 	.short	(.L_148 - .L_147)
.L_147:
        /*004c*/ 	.word	0x00000000
        /*0050*/ 	.short	0x0001
        /*0052*/ 	.short	0x0008
        /*0054*/ 	.byte	0x00, 0xf5, 0x21, 0x00


	//----- nvinfo : EIATTR_KPARAM_INFO
	.align		4
.L_148:
        /*0058*/ 	.byte	0x04, 0x17
        /*005a*/ 	.short	(.L_150 - .L_149)
.L_149:
        /*005c*/ 	.word	0x00000000
        /*0060*/ 	.short	0x0000
        /*0062*/ 	.short	0x0000
        /*0064*/ 	.byte	0x00, 0xf5, 0x21, 0x00


	//----- nvinfo : EIATTR_SPARSE_MMA_MASK
	.align		4
.L_150:
        /*0068*/ 	.byte	0x03, 0x50
        /*006a*/ 	.short	0x0000


	//----- nvinfo : EIATTR_MAXREG_COUNT
	.align		4
        /*006c*/ 	.byte	0x03, 0x1b
        /*006e*/ 	.short	0x00ff


	//----- nvinfo : EIATTR_NUM_BARRIERS
	.align		4
        /*0070*/ 	.byte	0x02, 0x4c
        /*0072*/ 	.byte	0x01
	.zero		1


	//----- nvinfo : EIATTR_MERCURY_ISA_VERSION
	.align		4
        /*0074*/ 	.byte	0x03, 0x5f
        /*0076*/ 	.short	0x0101


	//----- nvinfo : EIATTR_VRC_CTA_INIT_COUNT
	.align		4
        /*0078*/ 	.byte	0x02, 0x4a
	.zero		1
	.zero		1


	//----- nvinfo : EIATTR_EXIT_INSTR_OFFSETS
	.align		4
        /*007c*/ 	.byte	0x04, 0x1c
        /*007e*/ 	.short	(.L_152 - .L_151)


	//   ....[0]....
.L_151:
        /*0080*/ 	.word	0x00000040


	//   ....[1]....
        /*0084*/ 	.word	0x00002ee0


	//----- nvinfo : EIATTR_MAX_THREADS
	.align		4
.L_152:
        /*0088*/ 	.byte	0x04, 0x05
        /*008a*/ 	.short	(.L_154 - .L_153)
.L_153:
        /*008c*/ 	.word	0x00000080
        /*0090*/ 	.word	0x00000001
        /*0094*/ 	.word	0x00000001


	//----- nvinfo : EIATTR_CRS_STACK_SIZE
	.align		4
.L_154:
        /*0098*/ 	.byte	0x04, 0x1e
        /*009a*/ 	.short	(.L_156 - .L_155)
.L_155:
        /*009c*/ 	.word	0x00000000


	//----- nvinfo : EIATTR_CBANK_PARAM_SIZE
	.align		4
.L_156:
        /*00a0*/ 	.byte	0x03, 0x19
        /*00a2*/ 	.short	0x0021


	//----- nvinfo : EIATTR_PARAM_CBANK
	.align		4
        /*00a4*/ 	.byte	0x04, 0x0a
        /*00a6*/ 	.short	(.L_158 - .L_157)
	.align		4
.L_157:
        /*00a8*/ 	.word	index@(.nv.constant0._ZN3cub18CUB_300001_SM_10006detail10radix_sort30DeviceRadixSortHistogramKernelINS1_5radix10policy_hubIiNS0_8NullTypeEyE10Policy1000ELNS0_9SortOrderE0EiyNS1_21identity_decomposer_tEEEvPT2_PKT1_SB_iiT3_)
        /*00ac*/ 	.short	0x0380
        /*00ae*/ 	.short	0x0021


	//----- nvinfo : EIATTR_SW_WAR
	.align		4
.L_158:
        /*00b0*/ 	.byte	0x04, 0x36
        /*00b2*/ 	.short	(.L_160 - .L_159)
.L_159:
        /*00b4*/ 	.word	0x00000008
.L_160:


//--------------------- .nv.info._ZN3cub18CUB_300001_SM_10006detail10radix_sort31DeviceRadixSortSingleTileKernelINS1_5radix10policy_hubIiNS0_8NullTypeEyE10Policy1000ELNS0_9SortOrderE0EiS6_yNS1_21identity_decomposer_tEEEvPKT1_PSB_PKT2_PSF_T3_iiT4_ --------------------------
	.section	.nv.info._ZN3cub18CUB_300001_SM_10006detail10radix_sort31DeviceRadixSortSingleTileKernelINS1_5radix10policy_hubIiNS0_8NullTypeEyE10Policy1000ELNS0_9SortOrderE0EiS6_yNS1_21identity_decomposer_tEEEvPKT1_PSB_PKT2_PSF_T3_iiT4_,"",@"SHT_CUDA_INFO"
	.sectionflags	@""
	.align	4


	//----- nvinfo : EIATTR_CUDA_API_VERSION
	.align		4
        /*0000*/ 	.byte	0x04, 0x37
        /*0002*/ 	.short	(.L_162 - .L_161)
.L_161:
        /*0004*/ 	.word	0x00000082


	//----- nvinfo : EIATTR_KPARAM_INFO
	.align		4
.L_162:
        /*0008*/ 	.byte	0x04, 0x17
        /*000a*/ 	.short	(.L_164 - .L_163)
.L_163:
        /*000c*/ 	.word	0x00000000
        /*0010*/ 	.short	0x0007
        /*0012*/ 	.short	0x0030
        /*0014*/ 	.byte	0x00, 0xf0, 0x05, 0x00


	//----- nvinfo : EIATTR_KPARAM_INFO
	.align		4
.L_164:
        /*0018*/ 	.byte	0x04, 0x17
        /*001a*/ 	.short	(.L_166 - .L_165)
.L_165:
        /*001c*/ 	.word	0x00000000
        /*0020*/ 	.short	0x0006
        /*0022*/ 	.short	0x002c
        /*0024*/ 	.byte	0x00, 0xf0, 0x11, 0x00


	//----- nvinfo : EIATTR_KPARAM_INFO
	.align		4
.L_166:
        /*0028*/ 	.byte	0x04, 0x17
        /*002a*/ 	.short	(.L_168 - .L_167)
.L_167:
        /*002c*/ 	.word	0x00000000
        /*0030*/ 	.short	0x0005
        /*0032*/ 	.short	0x0028
        /*0034*/ 	.byte	0x00, 0xf0, 0x11, 0x00


	//----- nvinfo : EIATTR_KPARAM_INFO
	.align		4
.L_168:
        /*0038*/ 	.byte	0x04, 0x17
        /*003a*/ 	.short	(.L_170 - .L_169)
.L_169:
        /*003c*/ 	.word	0x00000000
        /*0040*/ 	.short	0x0004
        /*0042*/ 	.short	0x0020
        /*0044*/ 	.byte	0x00, 0xf0, 0x21, 0x00


	//----- nvinfo : EIATTR_KPARAM_INFO
	.align		4
.L_170:
        /*0048*/ 	.byte	0x04, 0x17
        /*004a*/ 	.short	(.L_172 - .L_171)
.L_171:
        /*004c*/ 	.word	0x00000000
        /*0050*/ 	.short	0x0003
        /*0052*/ 	.short	0x0018
        /*0054*/ 	.byte	0x00, 0xf5, 0x21, 0x00


	//----- nvinfo : EIATTR_KPARAM_INFO
	.align		4
.L_172:
        /*0058*/ 	.byte	0x04, 0x17
        /*005a*/ 	.short	(.L_174 - .L_173)
.L_173:
        /*005c*/ 	.word	0x00000000
        /*0060*/ 	.short	0x0002
        /*0062*/ 	.short	0x0010
        /*0064*/ 	.byte	0x00, 0xf5, 0x21, 0x00


	//----- nvinfo : EIATTR_KPARAM_INFO
	.align		4
.L_174:
        /*0068*/ 	.byte	0x04, 0x17
        /*006a*/ 	.short	(.L_176 - .L_175)
.L_175:
        /*006c*/ 	.word	0x00000000
        /*0070*/ 	.short	0x0001
        /*0072*/ 	.short	0x0008
        /*0074*/ 	.byte	0x00, 0xf5, 0x21, 0x00


	//----- nvinfo : EIATTR_KPARAM_INFO
	.align		4
.L_176:
        /*0078*/ 	.byte	0x04, 0x17
        /*007a*/ 	.short	(.L_178 - .L_177)
.L_177:
        /*007c*/ 	.word	0x00000000
        /*0080*/ 	.short	0x0000
        /*0082*/ 	.short	0x0000
        /*0084*/ 	.byte	0x00, 0xf5, 0x21, 0x00


	//----- nvinfo : EIATTR_SPARSE_MMA_MASK
	.align		4
.L_178:
        /*0088*/ 	.byte	0x03, 0x50
        /*008a*/ 	.short	0x0000


	//----- nvinfo : EIATTR_MAXREG_COUNT
	.align		4
        /*008c*/ 	.byte	0x03, 0x1b
        /*008e*/ 	.short	0x00ff


	//----- nvinfo : EIATTR_NUM_BARRIERS
	.align		4
        /*0090*/ 	.byte	0x02, 0x4c
        /*0092*/ 	.byte	0x01
	.zero		1


	//----- nvinfo : EIATTR_MERCURY_ISA_VERSION
	.align		4
        /*0094*/ 	.byte	0x03, 0x5f
        /*0096*/ 	.short	0x0101


	//----- nvinfo : EIATTR_COOP_GROUP_MASK_REGIDS
	.align		4
        /*0098*/ 	.byte	0x04, 0x29
        /*009a*/ 	.short	(.L_180 - .L_179)


	//   ....[0]....
.L_179:
        /*009c*/ 	.word	0xffffffff


	//   ....[1]....
        /*00a0*/ 	.word	0xffffffff


	//   ....[2]....
        /*00a4*/ 	.word	0xffffffff


	//   ....[3]....
        /*00a8*/ 	.word	0xffffffff


	//   ....[4]....
        /*00ac*/ 	.word	0xffffffff


	//----- nvinfo : EIATTR_COOP_GROUP_INSTR_OFFSETS
	.align		4
.L_180:
        /*00b0*/ 	.byte	0x04, 0x28
        /*00b2*/ 	.short	(.L_182 - .L_181)


	//   ....[0]....
.L_181:
        /*00b4*/ 	.word	0x000019f0


	//   ....[1]....
        /*00b8*/ 	.word	0x00001a10


	//   ....[2]....
        /*00bc*/ 	.word	0x00001a30


	//   ....[3]....
        /*00c0*/ 	.word	0x00001a50


	//   ....[4]....
        /*00c4*/ 	.word	0x00001a70


	//----- nvinfo : EIATTR_VRC_CTA_INIT_COUNT
	.align		4
.L_182:
        /*00c8*/ 	.byte	0x02, 0x4a
	.zero		1
	.zero		1


	//----- nvinfo : EIATTR_EXIT_INSTR_OFFSETS
	.align		4
        /*00cc*/ 	.byte	0x04, 0x1c
        /*00ce*/ 	.short	(.L_184 - .L_183)


	//   ....[0]....
.L_183:
        /*00d0*/ 	.word	0x000030e0


	//   ....[1]....
        /*00d4*/ 	.word	0x00003120


	//----- nvinfo : EIATTR_MAX_THREADS
	.align		4
.L_184:
        /*00d8*/ 	.byte	0x04, 0x05
        /*00da*/ 	.short	(.L_186 - .L_185)
.L_185:
        /*00dc*/ 	.word	0x00000100
        /*00e0*/ 	.word	0x00000001
        /*00e4*/ 	.word	0x00000001


	//----- nvinfo : EIATTR_CBANK_PARAM_SIZE
	.align		4
.L_186:
        /*00e8*/ 	.byte	0x03, 0x19
        /*00ea*/ 	.short	0x0031


	//----- nvinfo : EIATTR_PARAM_CBANK
	.align		4
        /*00ec*/ 	.byte	0x04, 0x0a
        /*00ee*/ 	.short	(.L_188 - .L_187)
	.align		4
.L_187:
        /*00f0*/ 	.word	index@(.nv.constant0._ZN3cub18CUB_300001_SM_10006detail10radix_sort31DeviceRadixSortSingleTileKernelINS1_5radix10policy_hubIiNS0_8NullTypeEyE10Policy1000ELNS0_9SortOrderE0EiS6_yNS1_21identity_decomposer_tEEEvPKT1_PSB_PKT2_PSF_T3_iiT4_)
        /*00f4*/ 	.short	0x0380
        /*00f6*/ 	.short	0x0031


	//----- nvinfo : EIATTR_SW_WAR
	.align		4
.L_188:
        /*00f8*/ 	.byte	0x04, 0x36
        /*00fa*/ 	.short	(.L_190 - .L_189)
.L_189:
        /*00fc*/ 	.word	0x00000008
.L_190:


//--------------------- .nv.info._ZN3cub18CUB_300001_SM_10006detail8for_each13static_kernelINS2_12policy_hub_t12policy_500_tElN6thrust24THRUST_300001_SM_1000_NS8cuda_cub20__uninitialized_copy7functorINS7_6detail15normal_iteratorINS7_10device_ptrIiEEEENS7_7pointerIiNS8_3tagENS7_11use_defaultESI_EEEEEEvT0_T1_ --------------------------
	.section	.nv.info._ZN3cub18CUB_300001_SM_10006detail8for_each13static_kernelINS2_12policy_hub_t12policy_500_tElN6thrust24THRUST_300001_SM_1000_NS8cuda_cub20__uninitialized_copy7functorINS7_6detail15normal_iteratorINS7_10device_ptrIiEEEENS7_7pointerIiNS8_3tagENS7_11use_defaultESI_EEEEEEvT0_T1_,"",@"SHT_CUDA_INFO"
	.sectionflags	@""
	.align	4


	//----- nvinfo : EIATTR_CUDA_API_VERSION
	.align		4
        /*0000*/ 	.byte	0x04, 0x37
        /*0002*/ 	.short	(.L_192 - .L_191)
.L_191:
        /*0004*/ 	.word	0x00000082


	//----- nvinfo : EIATTR_KPARAM_INFO
	.align		4
.L_192:
        /*0008*/ 	.byte	0x04, 0x17
        /*000a*/ 	.short	(.L_194 - .L_193)
.L_193:
        /*000c*/ 	.word	0x00000000
        /*0010*/ 	.short	0x0001
        /*0012*/ 	.short	0x0008
        /*0014*/ 	.byte	0x00, 0xf0, 0x41, 0x00


	//----- nvinfo : EIATTR_KPARAM_INFO
	.align		4
.L_194:
        /*0018*/ 	.byte	0x04, 0x17
        /*001a*/ 	.short	(.L_196 - .L_195)
.L_195:
        /*001c*/ 	.word	0x00000000
        /*0020*/ 	.short	0x0000
        /*0022*/ 	.short	0x0000
        /*0024*/ 	.byte	0x00, 0xf0, 0x21, 0x00


	//----- nvinfo : EIATTR_SPARSE_MMA_MASK
	.align		4
.L_196:
        /*0028*/ 	.byte	0x03, 0x50
        /*002a*/ 	.short	0x0000


	//----- nvinfo : EIATTR_MAXREG_COUNT
	.align		4
        /*002c*/ 	.byte	0x03, 0x1b
        /*002e*/ 	.short	0x00ff


	//----- nvinfo : EIATTR_MERCURY_ISA_VERSION
	.align		4
        /*0030*/ 	.byte	0x03, 0x5f
        /*0032*/ 	.short	0x0101


	//----- nvinfo : EIATTR_VRC_CTA_INIT_COUNT
	.align		4
        /*0034*/ 	.byte	0x02, 0x4a
	.zero		1
	.zero		1


	//----- nvinfo : EIATTR_EXIT_INSTR_OFFSETS
	.align		4
        /*0038*/ 	.byte	0x04, 0x1c
        /*003a*/ 	.short	(.L_198 - .L_197)


	//   ....[0]....
.L_197:
        /*003c*/ 	.word	0x00000190


	//   ....[1]....
        /*0040*/ 	.word	0x00000320


	//   ....[2]....
        /*0044*/ 	.word	0x000003f0


	//----- nvinfo : EIATTR_MAX_THREADS
	.align		4
.L_198:
        /*0048*/ 	.byte	0x04, 0x05
        /*004a*/ 	.short	(.L_200 - .L_199)
.L_199:
        /*004c*/ 	.word	0x00000100
        /*0050*/ 	.word	0x00000001
        /*0054*/ 	.word	0x00000001


	//----- nvinfo : EIATTR_CRS_STACK_SIZE
	.align		4
.L_200:
        /*0058*/ 	.byte	0x04, 0x1e
        /*005a*/ 	.short	(.L_202 - .L_201)
.L_201:
        /*005c*/ 	.word	0x00000000


	//----- nvinfo : EIATTR_CBANK_PARAM_SIZE
	.align		4
.L_202:
        /*0060*/ 	.byte	0x03, 0x19
        /*0062*/ 	.short	0x0018


	//----- nvinfo : EIATTR_PARAM_CBANK
	.align		4
        /*0064*/ 	.byte	0x04, 0x0a
        /*0066*/ 	.short	(.L_204 - .L_203)
	.align		4
.L_203:
        /*0068*/ 	.word	index@(.nv.constant0._ZN3cub18CUB_300001_SM_10006detail8for_each13static_kernelINS2_12policy_hub_t12policy_500_tElN6thrust24THRUST_300001_SM_1000_NS8cuda_cub20__uninitialized_copy7functorINS7_6detail15normal_iteratorINS7_10device_ptrIiEEEENS7_7pointerIiNS8_3tagENS7_11use_defaultESI_EEEEEEvT0_T1_)
        /*006c*/ 	.short	0x0380
        /*006e*/ 	.short	0x0018


	//----- nvinfo : EIATTR_SW_WAR
	.align		4
.L_204:
        /*0070*/ 	.byte	0x04, 0x36
        /*0072*/ 	.short	(.L_206 - .L_205)
.L_205:
        /*0074*/ 	.word	0x00000008
.L_206:


//--------------------- .nv.info._ZN3cub18CUB_300001_SM_10006detail11EmptyKernelIvEEvv --------------------------
	.section	.nv.info._ZN3cub18CUB_300001_SM_10006detail11EmptyKernelIvEEvv,"",@"SHT_CUDA_INFO"
	.sectionflags	@""
	.align	4


	//----- nvinfo : EIATTR_CUDA_API_VERSION
	.align		4
        /*0000*/ 	.byte	0x04, 0x37
        /*0002*/ 	.short	(.L_208 - .L_207)
.L_207:
        /*0004*/ 	.word	0x00000082


	//----- nvinfo : EIATTR_SPARSE_MMA_MASK
	.align		4
.L_208:
        /*0008*/ 	.byte	0x03, 0x50
        /*000a*/ 	.short	0x0000


	//----- nvinfo : EIATTR_MAXREG_COUNT
	.align		4
        /*000c*/ 	.byte	0x03, 0x1b
        /*000e*/ 	.short	0x00ff


	//----- nvinfo : EIATTR_MERCURY_ISA_VERSION
	.align		4
        /*0010*/ 	.byte	0x03, 0x5f
        /*0012*/ 	.short	0x0101


	//----- nvinfo : EIATTR_VRC_CTA_INIT_COUNT
	.align		4
        /*0014*/ 	.byte	0x02, 0x4a
	.zero		1
	.zero		1


	//----- nvinfo : EIATTR_EXIT_INSTR_OFFSETS
	.align		4
        /*0018*/ 	.byte	0x04, 0x1c
        /*001a*/ 	.short	(.L_210 - .L_209)


	//   ....[0]....
.L_209:
        /*001c*/ 	.word	0x00000010


	//----- nvinfo : EIATTR_SW_WAR
	.align		4
.L_210:
        /*0020*/ 	.byte	0x04, 0x36
        /*0022*/ 	.short	(.L_212 - .L_211)
.L_211:
        /*0024*/ 	.word	0x00000008
.L_212:


//--------------------- .nv.callgraph             --------------------------
	.section	.nv.callgraph,"",@"SHT_CUDA_CALLGRAPH"
	.align	4
	.sectionentsize	8
	.align		4
        /*0000*/ 	.word	0x00000000
	.align		4
        /*0004*/ 	.word	0xffffffff
	.align		4
        /*0008*/ 	.word	0x00000000
	.align		4
        /*000c*/ 	.word	0xfffffffe
	.align		4
        /*0010*/ 	.word	0x00000000
	.align		4
        /*0014*/ 	.word	0xfffffffd
	.align		4
        /*0018*/ 	.word	0x00000000
	.align		4
        /*001c*/ 	.word	0xfffffffc


//--------------------- .nv.constant4             --------------------------
	.section	.nv.constant4,"a",@progbits
	.align	8
	.align		8
.nv.constant4:
        /*0000*/ 	.dword	_ZN34_INTERNAL_359e6b29_4_k_cu_1b39e34d4cuda3std3__45__cpo5beginE
	.align		8
        /*0008*/ 	.dword	_ZN34_INTERNAL_359e6b29_4_k_cu_1b39e34d4cuda3std3__45__cpo3endE
	.align		8
        /*0010*/ 	.dword	_ZN34_INTERNAL_359e6b29_4_k_cu_1b39e34d4cuda3std3__45__cpo6cbeginE
	.align		8
        /*0018*/ 	.dword	_ZN34_INTERNAL_359e6b29_4_k_cu_1b39e34d4cuda3std3__45__cpo4cendE
	.align		8
        /*0020*/ 	.dword	_ZN34_INTERNAL_359e6b29_4_k_cu_1b39e34d4cuda3std3__45__cpo6rbeginE
	.align		8
        /*0028*/ 	.dword	_ZN34_INTERNAL_359e6b29_4_k_cu_1b39e34d4cuda3std3__45__cpo4rendE
	.align		8
        /*0030*/ 	.dword	_ZN34_INTERNAL_359e6b29_4_k_cu_1b39e34d4cuda3std3__45__cpo7crbeginE
	.align		8
        /*0038*/ 	.dword	_ZN34_INTERNAL_359e6b29_4_k_cu_1b39e34d4cuda3std3__45__cpo5crendE
	.align		8
        /*0040*/ 	.dword	_ZN34_INTERNAL_359e6b29_4_k_cu_1b39e34d4cuda3std3__436_GLOBAL__N__359e6b29_4_k_cu_1b39e34d6ignoreE
	.align		8
        /*0048*/ 	.dword	_ZN34_INTERNAL_359e6b29_4_k_cu_1b39e34d4cuda3std3__419piecewise_constructE
	.align		8
        /*0050*/ 	.dword	_ZN34_INTERNAL_359e6b29_4_k_cu_1b39e34d4cuda3std3__48in_placeE
	.align		8
        /*0058*/ 	.dword	_ZN34_INTERNAL_359e6b29_4_k_cu_1b39e34d4cuda3std3__420unreachable_sentinelE
	.align		8
        /*0060*/ 	.dword	_ZN34_INTERNAL_359e6b29_4_k_cu_1b39e34d4cuda3std3__47nulloptE
	.align		8
        /*0068*/ 	.dword	_ZN34_INTERNAL_359e6b29_4_k_cu_1b39e34d4cuda3std3__48unexpectE
	.align		8
        /*0070*/ 	.dword	_ZN34_INTERNAL_359e6b29_4_k_cu_1b39e34d4cuda3std6ranges3__45__cpo4swapE
	.align		8
        /*0078*/ 	.dword	_ZN34_INTERNAL_359e6b29_4_k_cu_1b39e34d4cuda3std6ranges3__45__cpo9iter_moveE
	.align		8
        /*0080*/ 	.dword	_ZN34_INTERNAL_359e6b29_4_k_cu_1b39e34d4cuda3std6ranges3__45__cpo5beginE
	.align		8
        /*0088*/ 	.dword	_ZN34_INTERNAL_359e6b29_4_k_cu_1b39e34d4cuda3std6ranges3__45__cpo3endE
	.align		8
        /*0090*/ 	.dword	_ZN34_INTERNAL_359e6b29_4_k_cu_1b39e34d4cuda3std6ranges3__45__cpo6cbeginE
	.align		8
        /*0098*/ 	.dword	_ZN34_INTERNAL_359e6b29_4_k_cu_1b39e34d4cuda3std6ranges3__45__cpo4cendE
	.align		8
        /*00a0*/ 	.dword	_ZN34_INTERNAL_359e6b29_4_k_cu_1b39e34d4cuda3std6ranges3__45__cpo7advanceE
	.align		8
        /*00a8*/ 	.dword	_ZN34_INTERNAL_359e6b29_4_k_cu_1b39e34d4cuda3std6ranges3__45__cpo9iter_swapE
	.align		8
        /*00b0*/ 	.dword	_ZN34_INTERNAL_359e6b29_4_k_cu_1b39e34d4cuda3std6ranges3__45__cpo4nextE
	.align		8
        /*00b8*/ 	.dword	_ZN34_INTERNAL_359e6b29_4_k_cu_1b39e34d4cuda3std6ranges3__45__cpo4prevE
	.align		8
        /*00c0*/ 	.dword	_ZN34_INTERNAL_359e6b29_4_k_cu_1b39e34d4cuda3std6ranges3__45__cpo4dataE
	.align		8
        /*00c8*/ 	.dword	_ZN34_INTERNAL_359e6b29_4_k_cu_1b39e34d4cuda3std6ranges3__45__cpo5cdataE
	.align		8
        /*00d0*/ 	.dword	_ZN34_INTERNAL_359e6b29_4_k_cu_1b39e34d4cuda3std6ranges3__45__cpo4sizeE
	.align		8
        /*00d8*/ 	.dword	_ZN34_INTERNAL_359e6b29_4_k_cu_1b39e34d4cuda3std6ranges3__45__cpo5ssizeE
	.align		8
        /*00e0*/ 	.dword	_ZN34_INTERNAL_359e6b29_4_k_cu_1b39e34d4cuda3std6ranges3__45__cpo8distanceE
	.align		8
        /*00e8*/ 	.dword	_ZN34_INTERNAL_359e6b29_4_k_cu_1b39e34d6thrust24THRUST_300001_SM_1000_NS8cuda_cub3parE
	.align		8
        /*00f0*/ 	.dword	_ZN34_INTERNAL_359e6b29_4_k_cu_1b39e34d6thrust24THRUST_300001_SM_1000_NS8cuda_cub10par_nosyncE
	.align		8
        /*00f8*/ 	.dword	_ZN34_INTERNAL_359e6b29_4_k_cu_1b39e34d6thrust24THRUST_300001_SM_1000_NS6system6detail10sequential3seqE
	.align		8
        /*0100*/ 	.dword	_ZN34_INTERNAL_359e6b29_4_k_cu_1b39e34d6thrust24THRUST_300001_SM_1000_NS6system3cpp3parE
	.align		8
        /*0108*/ 	.dword	_ZN34_INTERNAL_359e6b29_4_k_cu_1b39e34d6thrust24THRUST_300001_SM_1000_NS12placeholders2_1E
	.align		8
        /*0110*/ 	.dword	_ZN34_INTERNAL_359e6b29_4_k_cu_1b39e34d6thrust24THRUST_300001_SM_1000_NS12placeholders2_2E
	.align		8
        /*0118*/ 	.dword	_ZN34_INTERNAL_359e6b29_4_k_cu_1b39e34d6thrust24THRUST_300001_SM_1000_NS12placeholders2_3E
	.align		8
        /*0120*/ 	.dword	_ZN34_INTERNAL_359e6b29_4_k_cu_1b39e34d6thrust24THRUST_300001_SM_1000_NS12placeholders2_4E
	.align		8
        /*0128*/ 	.dword	_ZN34_INTERNAL_359e6b29_4_k_cu_1b39e34d6thrust24THRUST_300001_SM_1000_NS12placeholders2_5E
	.align		8
        /*0130*/ 	.dword	_ZN34_INTERNAL_359e6b29_4_k_cu_1b39e34d6thrust24THRUST_300001_SM_1000_NS12placeholders2_6E
	.align		8
        /*0138*/ 	.dword	_ZN34_INTERNAL_359e6b29_4_k_cu_1b39e34d6thrust24THRUST_300001_SM_1000_NS12placeholders2_7E
	.align		8
        /*0140*/ 	.dword	_ZN34_INTERNAL_359e6b29_4_k_cu_1b39e34d6thrust24THRUST_300001_SM_1000_NS12placeholders2_8E
	.align		8
        /*0148*/ 	.dword	_ZN34_INTERNAL_359e6b29_4_k_cu_1b39e34d6thrust24THRUST_300001_SM_1000_NS12placeholders2_9E
	.align		8
        /*0150*/ 	.dword	_ZN34_INTERNAL_359e6b29_4_k_cu_1b39e34d6thrust24THRUST_300001_SM_1000_NS12placeholders3_10E
	.align		8
        /*0158*/ 	.dword	_ZN34_INTERNAL_359e6b29_4_k_cu_1b39e34d6thrust24THRUST_300001_SM_1000_NS3seqE
	.align		8
        /*0160*/ 	.dword	_ZN34_INTERNAL_359e6b29_4_k_cu_1b39e34d6thrust24THRUST_300001_SM_1000_NS6deviceE


//--------------------- .text._ZN3cub18CUB_300001_SM_10006detail10radix_sort29DeviceRadixSortOnesweepKernelINS1_5radix10policy_hubIiNS0_8NullTypeEyE10Policy1000ELNS0_9SortOrderE0EiS6_yiiNS1_21identity_decomposer_tEEEvPT5_SC_PT3_PKSD_PT1_PKSH_PT2_PKSL_T4_iiT6_ --------------------------
	.section	.text._ZN3cub18CUB_300001_SM_10006detail10radix_sort29DeviceRadixSortOnesweepKernelINS1_5radix10policy_hubIiNS0_8NullTypeEyE10Policy1000ELNS0_9SortOrderE0EiS6_yiiNS1_21identity_decomposer_tEEEvPT5_SC_PT3_PKSD_PT1_PKSH_PT2_PKSL_T4_iiT6_,"ax",@progbits
	.align	128
        .global         _ZN3cub18CUB_300001_SM_10006detail10radix_sort29DeviceRadixSortOnesweepKernelINS1_5radix10policy_hubIiNS0_8NullTypeEyE10Policy1000ELNS0_9SortOrderE0EiS6_yiiNS1_21identity_decomposer_tEEEvPT5_SC_PT3_PKSD_PT1_PKSH_PT2_PKSL_T4_iiT6_
        .type           _ZN3cub18CUB_300001_SM_10006detail10radix_sort29DeviceRadixSortOnesweepKernelINS1_5radix10policy_hubIiNS0_8NullTypeEyE10Policy1000ELNS0_9SortOrderE0EiS6_yiiNS1_21identity_decomposer_tEEEvPT5_SC_PT3_PKSD_PT1_PKSH_PT2_PKSL_T4_iiT6_,@function
        .size           _ZN3cub18CUB_300001_SM_10006detail10radix_sort29DeviceRadixSortOnesweepKernelINS1_5radix10policy_hubIiNS0_8NullTypeEyE10Policy1000ELNS0_9SortOrderE0EiS6_yiiNS1_21identity_decomposer_tEEEvPT5_SC_PT3_PKSD_PT1_PKSH_PT2_PKSL_T4_iiT6_,(.L_x_227 - _ZN3cub18CUB_300001_SM_10006detail10radix_sort29DeviceRadixSortOnesweepKernelINS1_5radix10policy_hubIiNS0_8NullTypeEyE10Policy1000ELNS0_9SortOrderE0EiS6_yiiNS1_21identity_decomposer_tEEEvPT5_SC_PT3_PKSD_PT1_PKSH_PT2_PKSL_T4_iiT6_)
        .other          _ZN3cub18CUB_300001_SM_10006detail10radix_sort29DeviceRadixSortOnesweepKernelINS1_5radix10policy_hubIiNS0_8NullTypeEyE10Policy1000ELNS0_9SortOrderE0EiS6_yiiNS1_21identity_decomposer_tEEEvPT5_SC_PT3_PKSD_PT1_PKSH_PT2_PKSL_T4_iiT6_,@"STO_CUDA_ENTRY STV_DEFAULT"
_ZN3cub18CUB_300001_SM_10006detail10radix_sort29DeviceRadixSortOnesweepKernelINS1_5radix10policy_hubIiNS0_8NullTypeEyE10Policy1000ELNS0_9SortOrderE0EiS6_yiiNS1_21identity_decomposer_tEEEvPT5_SC_PT3_PKSD_PT1_PKSH_PT2_PKSL_T4_iiT6_:
.text._ZN3cub18CUB_300001_SM_10006detail10radix_sort29DeviceRadixSortOnesweepKernelINS1_5radix10policy_hubIiNS0_8NullTypeEyE10Policy1000ELNS0_9SortOrderE0EiS6_yiiNS1_21identity_decomposer_tEEEvPT5_SC_PT3_PKSD_PT1_PKSH_PT2_PKSL_T4_iiT6_:
[----:B------:R-:W-:Y:S01]  /*0000*/  LDC R1, c[0x0][0x37c] ;  /* 0x0000df00ff017b82 */ /* 0x000fe20000000800 */
[----:B------:R-:W0:Y:S01]  /*0010*/  S2R R3, SR_TID.X ;  /* 0x0000000000037919 */ /* 0x000e220000002100 */
[----:B------:R-:W1:Y:S01]  /*0020*/  LDCU.64 UR8, c[0x0][0x358] ;  /* 0x00006b00ff0877ac */ /* 0x000e620008000a00 */
[----:B------:R-:W-:Y:S01]  /*0030*/  BSSY.RECONVERGENT B0, `(.L_x_0) ;  /* 0x000000a000007945 */ /* 0x000fe20003800200 */
[----:B0-----:R-:W-:-:S13]  /*0040*/  ISETP.NE.AND P0, PT, R3, RZ, PT ;  /* 0x000000ff0300720c */ /* 0x001fda0003f05270 */
[----:B-1----:R-:W-:Y:S05]  /*0050*/  @P0 BRA `(.L_x_1) ;  /* 0x00000000001c0947 */ /* 0x002fea0003800000 */
[----:B------:R-:W0:Y:S01]  /*0060*/  LDC.64 R4, c[0x0][0x388] ;  /* 0x0000e200ff047b82 */ /* 0x000e220000000a00 */
[----:B------:R-:W-:-:S05]  /*0070*/  IMAD.MOV.U32 R7, RZ, RZ, 0x1 ;  /* 0x00000001ff077424 */ /* 0x000fca00078e00ff */
[----:B0-----:R-:W2:Y:S02]  /*0080*/  ATOMG.E.ADD.STRONG.GPU PT, R4, desc[UR8][R4.64], R7 ;  /* 0x80000007040479a8 */ /* 0x001ea400081ef108 */
[----:B------:R-:W0:Y:S01]  /*0090*/  S2UR UR5, SR_CgaCtaId ;  /* 0x00000000000579c3 */ /* 0x000e220000008800 */
[----:B------:R-:W-:Y:S02]  /*00a0*/  UMOV UR4, 0x400 ;  /* 0x0000040000047882 */ /* 0x000fe40000000000 */
[----:B0-----:R-:W-:-:S09]  /*00b0*/  ULEA UR4, UR5, UR4, 0x18 ;  /* 0x0000000405047291 */ /* 0x001fd2000f8ec0ff */
[----:B--2---:R0:W-:Y:S03]  /*00c0*/  STS [UR4+0x7200], R4 ;  /* 0x00720004ff007988 */ /* 0x0041e60008000804 */
.L_x_1:
[----:B------:R-:W-:Y:S05]  /*00d0*/  BSYNC.RECONVERGENT B0 ;  /* 0x0000000000007941 */ /* 0x000fea0003800200 */
.L_x_0:
[----:B------:R-:W1:Y:S08]  /*00e0*/  S2UR UR5, SR_CgaCtaId ;  /* 0x00000000000579c3 */ /* 0x000e700000008800 */
[----:B------:R-:W-:Y:S06]  /*00f0*/  BAR.SYNC.DEFER_BLOCKING 0x0 ;  /* 0x0000000000007b1d */ /* 0x000fec0000010000 */
[----:B------:R-:W-:Y:S01]  /*0100*/  UMOV UR4, 0x400 ;  /* 0x0000040000047882 */ /* 0x000fe20000000000 */
[----:B------:R-:W2:Y:S01]  /*0110*/  S2R R46, SR_LANEID ;  /* 0x00000000002e7919 */ /* 0x000ea20000000000 */
[----:B-1----:R-:W-:Y:S01]  /*0120*/  ULEA UR4, UR5, UR4, 0x18 ;  /* 0x0000000405047291 */ /* 0x002fe2000f8ec0ff */
[----:B------:R-:W1:Y:S08]  /*0130*/  LDCU UR5, c[0x0][0x3c0] ;  /* 0x00007800ff0577ac */ /* 0x000e700008000800 */
[----:B------:R-:W3:Y:S02]  /*0140*/  LDS R0, [UR4+0x7200] ;  /* 0x00720004ff007984 */ /* 0x000ee40008000800 */
[----:B---3--:R-:W-:-:S13]  /*0150*/  R2UR UR7, R0 ;  /* 0x00000000000772ca */ /* 0x008fda00000e0000 */
[----:B------:R-:W-:-:S04]  /*0160*/  UIMAD UR6, UR7, 0x1c80, URZ ;  /* 0x00001c80070678a4 */ /* 0x000fc8000f8e02ff */
[----:B------:R-:W-:Y:S02]  /*0170*/  UIADD3 UR10, UPT, UPT, UR6, 0x1c80, URZ ;  /* 0x00001c80060a7890 */ /* 0x000fe4000fffe0ff */
[----:B------:R-:W-:Y:S02]  /*0180*/  USHF.R.S32.HI UR11, URZ, 0x1f, UR6 ;  /* 0x0000001fff0b7899 */ /* 0x000fe40008011406 */
[----:B-1----:R-:W-:-:S09]  /*0190*/  UISETP.GT.AND UP0, UPT, UR10, UR5, UPT ;  /* 0x000000050a00728c */ /* 0x002fd2000bf04270 */
[----:B--2---:R-:W-:Y:S05]  /*01a0*/  BRA.U UP0, `(.L_x_2) ;  /* 0x0000000100707547 */ /* 0x004fea000b800000 */
[----:B------:R-:W0:Y:S01]  /*01b0*/  LDCU.64 UR12, c[0x0][0x3a8] ;  /* 0x00007500ff0c77ac */ /* 0x000e220008000a00 */
[C---:B------:R-:W-:Y:S02]  /*01c0*/  LOP3.LUT R0, R3.reuse, 0x1f, RZ, 0xc0, !PT ;  /* 0x0000001f03007812 */ /* 0x040fe400078ec0ff */
[----:B------:R-:W-:-:S05]  /*01d0*/  LOP3.LUT R5, R3, 0x3e0, RZ, 0xc0, !PT ;  /* 0x000003e003057812 */ /* 0x000fca00078ec0ff */
[----:B------:R-:W-:-:S05]  /*01e0*/  IMAD R0, R5, 0x13, R0 ;  /* 0x0000001305007824 */ /* 0x000fca00078e0200 */
[----:B------:R-:W-:-:S05]  /*01f0*/  IADD3 R0, P0, PT, R0, UR6, RZ ;  /* 0x0000000600007c10 */ /* 0x000fca000ff1e0ff */
[----:B------:R-:W-:Y:S01]  /*0200*/  IMAD.X R5, RZ, RZ, UR11, P0 ;  /* 0x0000000bff057e24 */ /* 0x000fe200080e06ff */
[----:B0-----:R-:W-:-:S04]  /*0210*/  LEA R4, P0, R0, UR12, 0x2 ;  /* 0x0000000c00047c11 */ /* 0x001fc8000f8010ff */
[----:B------:R-:W-:-:S05]  /*0220*/  LEA.HI.X R5, R0, UR13, R5, 0x2, P0 ;  /* 0x0000000d00057c11 */ /* 0x000fca00080f1405 */
[----:B------:R0:W5:Y:S04]  /*0230*/  LDG.E R44, desc[UR8][R4.64] ;  /* 0x00000008042c7981 */ /* 0x000168000c1e1900 */
        /* <DEDUP_REMOVED lines=17> */
[----:B------:R0:W5:Y:S01]  /*0350*/  LDG.E R24, desc[UR8][R4.64+0x900] ;  /* 0x0009000804187981 */ /* 0x000162000c1e1900 */
[----:B------:R-:W-:Y:S05]  /*0360*/  BRA `(.L_x_3) ;  /* 0x0000000400507947 */ /* 0x000fea0003800000 */
.L_x_2:
[C---:B------:R-:W-:Y:S01]  /*0370*/  LOP3.LUT R0, R3.reuse, 0x1f, RZ, 0xc0, !PT ;  /* 0x0000001f03007812 */ /* 0x040fe200078ec0ff */
[----:B------:R-:W1:Y:S01]  /*0380*/  LDCU.64 UR12, c[0x0][0x3a8] ;  /* 0x00007500ff0c77ac */ /* 0x000e620008000a00 */
[----:B------:R-:W-:Y:S01]  /*0390*/  LOP3.LUT R5, R3, 0x3e0, RZ, 0xc0, !PT ;  /* 0x000003e003057812 */ /* 0x000fe200078ec0ff */
[----:B------:R-:W-:Y:S01]  /*03a0*/  IMAD.MOV.U32 R44, RZ, RZ, 0x7fffffff ;  /* 0x7fffffffff2c7424 */ /* 0x000fe200078e00ff */
[----:B------:R-:W-:Y:S01]  /*03b0*/  UIADD3 UR5, UPT, UPT, -UR6, UR5, URZ ;  /* 0x0000000506057290 */ /* 0x000fe2000fffe1ff */
[----:B------:R-:W-:Y:S02]  /*03c0*/  IMAD.MOV.U32 R42, RZ, RZ, 0x7fffffff ;  /* 0x7fffffffff2a7424 */ /* 0x000fe400078e00ff */
[----:B------:R-:W-:Y:S02]  /*03d0*/  IMAD R7, R5, 0x13, R0 ;  /* 0x0000001305077824 */ /* 0x000fe400078e0200 */
[----:B------:R-:W-:Y:S02]  /*03e0*/  IMAD.MOV.U32 R43, RZ, RZ, 0x7fffffff ;  /* 0x7fffffffff2b7424 */ /* 0x000fe400078e00ff */
[C---:B------:R-:W-:Y:S01]  /*03f0*/  VIADD R0, R7.reuse, 0x20 ;  /* 0x0000002007007836 */ /* 0x040fe20000000000 */
[C---:B------:R-:W-:Y:S01]  /*0400*/  ISETP.GE.AND P1, PT, R7.reuse, UR5, PT ;  /* 0x0000000507007c0c */ /* 0x040fe2000bf26270 */
[----:B------:R-:W-:-:S02]  /*0410*/  VIADD R5, R7, 0x60 ;  /* 0x0000006007057836 */ /* 0x000fc40000000000 */
[C---:B0-----:R-:W-:Y:S01]  /*0420*/  VIADD R4, R7.reuse, 0x40 ;  /* 0x0000004007047836 */ /* 0x041fe20000000000 */
[----:B------:R-:W-:Y:S01]  /*0430*/  ISETP.GE.AND P2, PT, R0, UR5, PT ;  /* 0x0000000500007c0c */ /* 0x000fe2000bf46270 */
[C---:B------:R-:W-:Y:S01]  /*0440*/  VIADD R8, R7.reuse, 0xa0 ;  /* 0x000000a007087836 */ /* 0x040fe20000000000 */
[C---:B------:R-:W-:Y:S01]  /*0450*/  IADD3 R0, P0, PT, R7.reuse, UR6, RZ ;  /* 0x0000000607007c10 */ /* 0x040fe2000ff1e0ff */
[----:B------:R-:W-:Y:S01]  /*0460*/  VIADD R6, R7, 0x80 ;  /* 0x0000008007067836 */ /* 0x000fe20000000000 */
[----:B------:R-:W-:Y:S01]  /*0470*/  ISETP.GE.AND P4, PT, R5, UR5, PT ;  /* 0x0000000505007c0c */ /* 0x000fe2000bf86270 */
[----:B------:R-:W-:Y:S01]  /*0480*/  VIADD R9, R7, 0xc0 ;  /* 0x000000c007097836 */ /* 0x000fe20000000000 */
[----:B------:R-:W-:Y:S01]  /*0490*/  ISETP.GE.AND P3, PT, R4, UR5, PT ;  /* 0x0000000504007c0c */ /* 0x000fe2000bf66270 */
[----:B------:R-:W-:Y:S01]  /*04a0*/  IMAD.X R5, RZ, RZ, UR11, P0 ;  /* 0x0000000bff057e24 */ /* 0x000fe200080e06ff */
[----:B-1----:R-:W-:Y:S02]  /*04b0*/  LEA R4, P0, R0, UR12, 0x2 ;  /* 0x0000000c00047c11 */ /* 0x002fe4000f8010ff */
[----:B------:R-:W-:-:S02]  /*04c0*/  ISETP.GE.AND P6, PT, R8, UR5, PT ;  /* 0x0000000508007c0c */ /* 0x000fc4000bfc6270 */
[----:B------:R-:W-:Y:S01]  /*04d0*/  LEA.HI.X R5, R0, UR13, R5, 0x2, P0 ;  /* 0x0000000d00057c11 */ /* 0x000fe200080f1405 */
[----:B------:R-:W-:Y:S01]  /*04e0*/  VIADD R0, R7, 0xe0 ;  /* 0x000000e007007836 */ /* 0x000fe20000000000 */
[----:B------:R-:W-:Y:S01]  /*04f0*/  ISETP.GE.AND P5, PT, R6, UR5, PT ;  /* 0x0000000506007c0c */ /* 0x000fe2000bfa6270 */
[----:B------:R-:W-:Y:S01]  /*0500*/  IMAD.MOV.U32 R8, RZ, RZ, 0x7fffffff ;  /* 0x7fffffffff087424 */ /* 0x000fe200078e00ff */
[----:B------:R-:W-:Y:S01]  /*0510*/  ISETP.GE.AND P0, PT, R9, UR5, PT ;  /* 0x0000000509007c0c */ /* 0x000fe2000bf06270 */
[----:B------:R1:W5:Y:S01]  /*0520*/  @!P1 LDG.E R44, desc[UR8][R4.64] ;  /* 0x00000008042c9981 */ /* 0x000362000c1e1900 */
[----:B------:R-:W-:Y:S01]  /*0530*/  ISETP.GE.AND P1, PT, R0, UR5, PT ;  /* 0x0000000500007c0c */ /* 0x000fe2000bf26270 */
[C---:B------:R-:W-:Y:S02]  /*0540*/  VIADD R0, R7.reuse, 0x120 ;  /* 0x0000012007007836 */ /* 0x040fe40000000000 */
[----:B------:R1:W5:Y:S01]  /*0550*/  @!P3 LDG.E R42, desc[UR8][R4.64+0x100] ;  /* 0x00010008042ab981 */ /* 0x000362000c1e1900 */
[----:B------:R-:W-:-:S02]  /*0560*/  VIADD R6, R7, 0x100 ;  /* 0x0000010007067836 */ /* 0x000fc40000000000 */
[----:B------:R-:W-:Y:S01]  /*0570*/  ISETP.GE.AND P3, PT, R0, UR5, PT ;  /* 0x0000000500007c0c */ /* 0x000fe2000bf66270 */
[----:B------:R-:W-:Y:S01]  /*0580*/  VIADD R0, R7, 0x140 ;  /* 0x0000014007007836 */ /* 0x000fe20000000000 */
[----:B------:R1:W5:Y:S01]  /*0590*/  @!P4 LDG.E R8, desc[UR8][R4.64+0x180] ;  /* 0x000180080408c981 */ /* 0x000362000c1e1900 */
[----:B------:R-:W-:-:S03]  /*05a0*/  IMAD.MOV.U32 R10, RZ, RZ, 0x7fffffff ;  /* 0x7fffffffff0a7424 */ /* 0x000fc600078e00ff */
[----:B------:R-:W-:Y:S01]  /*05b0*/  ISETP.GE.AND P4, PT, R0, UR5, PT ;  /* 0x0000000500007c0c */ /* 0x000fe2000bf86270 */
[C---:B------:R-:W-:Y:S01]  /*05c0*/  VIADD R0, R7.reuse, 0x180 ;  /* 0x0000018007007836 */ /* 0x040fe20000000000 */
[----:B------:R1:W5:Y:S01]  /*05d0*/  @!P2 LDG.E R43, desc[UR8][R4.64+0x80] ;  /* 0x00008008042ba981 */ /* 0x000362000c1e1900 */
[----:B------:R-:W-:Y:S01]  /*05e0*/  ISETP.GE.AND P2, PT, R6, UR5, PT ;  /* 0x0000000506007c0c */ /* 0x000fe2000bf46270 */
[----:B------:R-:W-:Y:S02]  /*05f0*/  IMAD.MOV.U32 R12, RZ, RZ, 0x7fffffff ;  /* 0x7fffffffff0c7424 */ /* 0x000fe400078e00ff */
[----:B------:R1:W5:Y:S01]  /*0600*/  @!P6 LDG.E R10, desc[UR8][R4.64+0x280] ;  /* 0x00028008040ae981 */ /* 0x000362000c1e1900 */
[----:B------:R-:W-:Y:S01]  /*0610*/  ISETP.GE.AND P6, PT, R0, UR5, PT ;  /* 0x0000000500007c0c */ /* 0x000fe2000bfc6270 */
[C---:B------:R-:W-:Y:S02]  /*0620*/  VIADD R0, R7.reuse, 0x1a0 ;  /* 0x000001a007007836 */ /* 0x040fe40000000000 */
[----:B------:R-:W-:Y:S01]  /*0630*/  IMAD.MOV.U32 R9, RZ, RZ, 0x7fffffff ;  /* 0x7fffffffff097424 */ /* 0x000fe200078e00ff */
[----:B------:R1:W5:Y:S01]  /*0640*/  @!P0 LDG.E R12, desc[UR8][R4.64+0x300] ;  /* 0x00030008040c8981 */ /* 0x000362000c1e1900 */
[----:B------:R-:W-:Y:S01]  /*0650*/  VIADD R6, R7, 0x160 ;  /* 0x0000016007067836 */ /* 0x000fe20000000000 */
[----:B------:R-:W-:Y:S01]  /*0660*/  ISETP.GE.AND P0, PT, R0, UR5, PT ;  /* 0x0000000500007c0c */ /* 0x000fe2000bf06270 */
[----:B------:R-:W-:-:S02]  /*0670*/  IMAD.MOV.U32 R14, RZ, RZ, 0x7fffffff ;  /* 0x7fffffffff0e7424 */ /* 0x000fc400078e00ff */
[C---:B------:R-:W-:Y:S01]  /*0680*/  VIADD R0, R7.reuse, 0x1e0 ;  /* 0x000001e007007836 */ /* 0x040fe20000000000 */
[----:B------:R1:W5:Y:S01]  /*0690*/  @!P5 LDG.E R9, desc[UR8][R4.64+0x200] ;  /* 0x000200080409d981 */ /* 0x000362000c1e1900 */
[----:B------:R-:W-:Y:S01]  /*06a0*/  ISETP.GE.AND P5, PT, R6, UR5, PT ;  /* 0x0000000506007c0c */ /* 0x000fe2000bfa6270 */
[----:B------:R-:W-:Y:S02]  /*06b0*/  IMAD.MOV.U32 R13, RZ, RZ, 0x7fffffff ;  /* 0x7fffffffff0d7424 */ /* 0x000fe400078e00ff */
[----:B------:R1:W5:Y:S01]  /*06c0*/  @!P2 LDG.E R14, desc[UR8][R4.64+0x400] ;  /* 0x00040008040ea981 */ /* 0x000362000c1e1900 */
[----:B------:R-:W-:Y:S01]  /*06d0*/  IMAD.MOV.U32 R15, RZ, RZ, 0x7fffffff ;  /* 0x7fffffffff0f7424 */ /* 0x000fe200078e00ff */
[----:B------:R-:W-:Y:S01]  /*06e0*/  ISETP.GE.AND P2, PT, R0, UR5, PT ;  /* 0x0000000500007c0c */ /* 0x000fe2000bf46270 */
[C---:B------:R-:W-:Y:S01]  /*06f0*/  VIADD R6, R7.reuse, 0x1c0 ;  /* 0x000001c007067836 */ /* 0x040fe20000000000 */
[----:B------:R1:W5:Y:S01]  /*0700*/  @!P1 LDG.E R13, desc[UR8][R4.64+0x380] ;  /* 0x00038008040d9981 */ /* 0x000362000c1e1900 */
[----:B------:R-:W-:-:S02]  /*0710*/  VIADD R0, R7, 0x200 ;  /* 0x0000020007007836 */ /* 0x000fc40000000000 */
[----:B------:R-:W-:Y:S01]  /*0720*/  IMAD.MOV.U32 R16, RZ, RZ, 0x7fffffff ;  /* 0x7fffffffff107424 */ /* 0x000fe200078e00ff */
[----:B------:R1:W5:Y:S01]  /*0730*/  @!P3 LDG.E R15, desc[UR8][R4.64+0x480] ;  /* 0x00048008040fb981 */ /* 0x000362000c1e1900 */
[----:B------:R-:W-:Y:S01]  /*0740*/  IMAD.MOV.U32 R17, RZ, RZ, 0x7fffffff ;  /* 0x7fffffffff117424 */ /* 0x000fe200078e00ff */
[----:B------:R-:W-:Y:S01]  /*0750*/  ISETP.GE.AND P1, PT, R6, UR5, PT ;  /* 0x0000000506007c0c */ /* 0x000fe2000bf26270 */
[C---:B------:R-:W-:Y:S01]  /*0760*/  VIADD R6, R7.reuse, 0x220 ;  /* 0x0000022007067836 */ /* 0x040fe20000000000 */
[----:B------:R-:W-:Y:S01]  /*0770*/  ISETP.GE.AND P3, PT, R0, UR5, PT ;  /* 0x0000000500007c0c */ /* 0x000fe2000bf66270 */
[----:B------:R-:W-:Y:S01]  /*0780*/  VIADD R0, R7, 0x240 ;  /* 0x0000024007007836 */ /* 0x000fe20000000000 */
[----:B------:R1:W5:Y:S02]  /*0790*/  @!P4 LDG.E R16, desc[UR8][R4.64+0x500] ;  /* 0x000500080410c981 */ /* 0x000364000c1e1900 */
[----:B------:R-:W-:Y:S02]  /*07a0*/  ISETP.GE.AND P4, PT, R6, UR5, PT ;  /* 0x0000000506007c0c */ /* 0x000fe4000bf86270 */
[----:B------:R1:W5:Y:S01]  /*07b0*/  @!P5 LDG.E R17, desc[UR8][R4.64+0x580] ;  /* 0x000580080411d981 */ /* 0x000362000c1e1900 */
[----:B------:R-:W-:Y:S01]  /*07c0*/  ISETP.GE.AND P5, PT, R0, UR5, PT ;  /* 0x0000000500007c0c */ /* 0x000fe2000bfa6270 */
[----:B------:R-:W-:-:S02]  /*07d0*/  IMAD.MOV.U32 R18, RZ, RZ, 0x7fffffff ;  /* 0x7fffffffff127424 */ /* 0x000fc400078e00ff */
[----:B------:R-:W-:Y:S02]  /*07e0*/  IMAD.MOV.U32 R19, RZ, RZ, 0x7fffffff ;  /* 0x7fffffffff137424 */ /* 0x000fe400078e00ff */
[----:B------:R-:W-:Y:S02]  /*07f0*/  IMAD.MOV.U32 R20, RZ, RZ, 0x7fffffff ;  /* 0x7fffffffff147424 */ /* 0x000fe400078e00ff */
[----:B------:R-:W-:Y:S01]  /*0800*/  IMAD.MOV.U32 R21, RZ, RZ, 0x7fffffff ;  /* 0x7fffffffff157424 */ /* 0x000fe200078e00ff */
[----:B------:R1:W5:Y:S01]  /*0810*/  @!P6 LDG.E R18, desc[UR8][R4.64+0x600] ;  /* 0x000600080412e981 */ /* 0x000362000c1e1900 */
[----:B------:R-:W-:Y:S02]  /*0820*/  IMAD.MOV.U32 R22, RZ, RZ, 0x7fffffff ;  /* 0x7fffffffff167424 */ /* 0x000fe400078e00ff */
[----:B------:R-:W-:Y:S01]  /*0830*/  IMAD.MOV.U32 R23, RZ, RZ, 0x7fffffff ;  /* 0x7fffffffff177424 */ /* 0x000fe200078e00ff */
[----:B------:R1:W5:Y:S01]  /*0840*/  @!P0 LDG.E R19, desc[UR8][R4.64+0x680] ;  /* 0x0006800804138981 */ /* 0x000362000c1e1900 */
[----:B------:R-:W-:-:S03]  /*0850*/  IMAD.MOV.U32 R24, RZ, RZ, 0x7fffffff ;  /* 0x7fffffffff187424 */ /* 0x000fc600078e00ff */
[----:B------:R1:W5:Y:S04]  /*0860*/  @!P1 LDG.E R20, desc[UR8][R4.64+0x700] ;  /* 0x0007000804149981 */ /* 0x000368000c1e1900 */
[----:B------:R1:W5:Y:S04]  /*0870*/  @!P2 LDG.E R21, desc[UR8][R4.64+0x780] ;  /* 0x000780080415a981 */ /* 0x000368000c1e1900 */
[----:B------:R1:W5:Y:S04]  /*0880*/  @!P3 LDG.E R22, desc[UR8][R4.64+0x800] ;  /* 0x000800080416b981 */ /* 0x000368000c1e1900 */
[----:B------:R1:W5:Y:S04]  /*0890*/  @!P4 LDG.E R23, desc[UR8][R4.64+0x880] ;  /* 0x000880080417c981 */ /* 0x000368000c1e1900 */
[----:B------:R1:W5:Y:S02]  /*08a0*/  @!P5 LDG.E R24, desc[UR8][R4.64+0x900] ;  /* 0x000900080418d981 */ /* 0x000364000c1e1900 */
.L_x_3:
[----:B01----:R-:W-:Y:S01]  /*08b0*/  VIMNMX R5, PT, PT, R46, 0xe0, !PT ;  /* 0x000000e02e057848 */ /* 0x003fe20007fe0100 */
[----:B------:R-:W0:Y:S01]  /*08c0*/  LDCU UR5, c[0x0][0x3c8] ;  /* 0x00007900ff0577ac */ /* 0x000e220008000800 */
[----:B------:R-:W-:Y:S01]  /*08d0*/  SHF.R.U32.HI R0, RZ, 0x5, R3 ;  /* 0x00000005ff007819 */ /* 0x000fe20000011603 */
[----:B------:R-:W-:Y:S01]  /*08e0*/  BSSY.RECONVERGENT B0, `(.L_x_4) ;  /* 0x0000026000007945 */ /* 0x000fe20003800200 */
[--C-:B------:R-:W-:Y:S01]  /*08f0*/  IADD3 R5, PT, PT, R5, 0x1f, -R46.reuse ;  /* 0x0000001f05057810 */ /* 0x100fe20007ffe82e */
[----:B------:R-:W-:Y:S01]  /*0900*/  UMOV UR6, 0xffffffff ;  /* 0xffffffff00067882 */ /* 0x000fe20000000000 */
[----:B------:R-:W-:Y:S02]  /*0910*/  IMAD.MOV.U32 R7, RZ, RZ, R46 ;  /* 0x000000ffff077224 */ /* 0x000fe400078e002e */
[C---:B------:R-:W-:Y:S02]  /*0920*/  ISETP.GE.U32.AND P0, PT, R5.reuse, 0x1e0, PT ;  /* 0x000001e00500780c */ /* 0x040fe40003f06070 */
[----:B------:R-:W-:Y:S01]  /*0930*/  LEA.HI R6, R5, 0x1, RZ, 0x1b ;  /* 0x0000000105067811 */ /* 0x000fe200078fd8ff */
[----:B------:R-:W-:-:S03]  /*0940*/  IMAD.SHL.U32 R5, R0, 0x400, RZ ;  /* 0x0000040000057824 */ /* 0x000fc600078e00ff */
[----:B------:R-:W-:-:S04]  /*0950*/  LOP3.LUT R25, R6, 0xf, RZ, 0xc0, !PT ;  /* 0x0000000f06197812 */ /* 0x000fc800078ec0ff */
[----:B------:R-:W-:Y:S01]  /*0960*/  ISETP.NE.AND P1, PT, R25, RZ, PT ;  /* 0x000000ff1900720c */ /* 0x000fe20003f25270 */
[----:B0-----:R-:W-:Y:S02]  /*0970*/  USHF.L.U32 UR5, UR6, UR5, URZ ;  /* 0x0000000506057299 */ /* 0x001fe400080006ff */
[----:B------:R-:W-:Y:S10]  /*0980*/  @!P0 BRA `(.L_x_5) ;  /* 0x00000000006c8947 */ /* 0x000ff40003800000 */
[----:B------:R-:W-:Y:S01]  /*0990*/  IMAD R4, R46, 0x4, R5 ;  /* 0x000000042e047824 */ /* 0x000fe200078e0205 */
[----:B------:R-:W-:Y:S01]  /*09a0*/  LOP3.LUT R0, R6, 0xffffff0, RZ, 0xc0, !PT ;  /* 0x0ffffff006007812 */ /* 0x000fe200078ec0ff */
[----:B------:R-:W-:Y:S02]  /*09b0*/  IMAD.U32 R11, RZ, RZ, UR4 ;  /* 0x00000004ff0b7e24 */ /* 0x000fe4000f8e00ff */
[----:B------:R-:W-:Y:S02]  /*09c0*/  IMAD.MOV.U32 R7, RZ, RZ, R46 ;  /* 0x000000ffff077224 */ /* 0x000fe400078e002e */
[----:B------:R-:W-:Y:S01]  /*09d0*/  IMAD.MOV R0, RZ, RZ, -R0 ;  /* 0x000000ffff007224 */ /* 0x000fe200078e0a00 */
[----:B------:R-:W-:-:S07]  /*09e0*/  IADD3 R4, PT, PT, R4, 0x400, R11 ;  /* 0x0000040004047810 */ /* 0x000fce0007ffe00b */
.L_x_6:
[----:B------:R-:W-:Y:S01]  /*09f0*/  VIADD R0, R0, 0x10 ;  /* 0x0000001000007836 */ /* 0x000fe20000000000 */
[----:B------:R-:W-:Y:S01]  /*0a00*/  STS [R4+-0x400], RZ ;  /* 0xfffc00ff04007388 */ /* 0x000fe20000000800 */
[----:B------:R-:W-:-:S03]  /*0a10*/  VIADD R7, R7, 0x200 ;  /* 0x0000020007077836 */ /* 0x000fc60000000000 */
[----:B------:R-:W-:Y:S01]  /*0a20*/  ISETP.NE.AND P0, PT, R0, RZ, PT ;  /* 0x000000ff0000720c */ /* 0x000fe20003f05270 */
[----:B------:R-:W-:Y:S04]  /*0a30*/  STS [R4+-0x380], RZ ;  /* 0xfffc80ff04007388 */ /* 0x000fe80000000800 */
[----:B------:R-:W-:Y:S04]  /*0a40*/  STS [R4+-0x300], RZ ;  /* 0xfffd00ff04007388 */ /* 0x000fe80000000800 */
[----:B------:R-:W-:Y:S04]  /*0a50*/  STS [R4+-0x280], RZ ;  /* 0xfffd80ff04007388 */ /* 0x000fe80000000800 */
[----:B------:R-:W-:Y:S04]  /*0a60*/  STS [R4+-0x200], RZ ;  /* 0xfffe00ff04007388 */ /* 0x000fe80000000800 */
[----:B------:R-:W-:Y:S04]  /*0a70*/  STS [R4+-0x180], RZ ;  /* 0xfffe80ff04007388 */ /* 0x000fe80000000800 */
[----:B------:R-:W-:Y:S04]  /*0a80*/  STS [R4+-0x100], RZ ;  /* 0xffff00ff04007388 */ /* 0x000fe80000000800 */
[----:B------:R-:W-:Y:S04]  /*0a90*/  STS [R4+-0x80], RZ ;  /* 0xffff80ff04007388 */ /* 0x000fe80000000800 */
[----:B------:R-:W-:Y:S04]  /*0aa0*/  STS [R4], RZ ;  /* 0x000000ff04007388 */ /* 0x000fe80000000800 */
[----:B------:R-:W-:Y:S04]  /*0ab0*/  STS [R4+0x80], RZ ;  /* 0x000080ff04007388 */ /* 0x000fe80000000800 */
[----:B------:R-:W-:Y:S04]  /*0ac0*/  STS [R4+0x100], RZ ;  /* 0x000100ff04007388 */ /* 0x000fe80000000800 */
[----:B------:R-:W-:Y:S04]  /*0ad0*/  STS [R4+0x180], RZ ;  /* 0x000180ff04007388 */ /* 0x000fe80000000800 */
[----:B------:R-:W-:Y:S04]  /*0ae0*/  STS [R4+0x200], RZ ;  /* 0x000200ff04007388 */ /* 0x000fe80000000800 */
[----:B------:R-:W-:Y:S04]  /*0af0*/  STS [R4+0x280], RZ ;  /* 0x000280ff04007388 */ /* 0x000fe80000000800 */
[----:B------:R-:W-:Y:S04]  /*0b00*/  STS [R4+0x300], RZ ;  /* 0x000300ff04007388 */ /* 0x000fe80000000800 */
[----:B------:R0:W-:Y:S02]  /*0b10*/  STS [R4+0x380], RZ ;  /* 0x000380ff04007388 */ /* 0x0001e40000000800 */
[----:B0-----:R-:W-:Y:S01]  /*0b20*/  VIADD R4, R4, 0x800 ;  /* 0x0000080004047836 */ /* 0x001fe20000000000 */
[----:B------:R-:W-:Y:S06]  /*0b30*/  @P0 BRA `(.L_x_6) ;  /* 0xfffffffc00ac0947 */ /* 0x000fec000383ffff */
.L_x_5:
[----:B------:R-:W-:Y:S05]  /*0b40*/  BSYNC.RECONVERGENT B0 ;  /* 0x0000000000007941 */ /* 0x000fea0003800200 */
.L_x_4:
[----:B------:R-:W-:Y:S01]  /*0b50*/  BSSY.RECONVERGENT B0, `(.L_x_7) ;  /* 0x0000026000007945 */ /* 0x000fe20003800200 */
[----:B------:R-:W-:-:S03]  /*0b60*/  VIADD R4, R5, UR4 ;  /* 0x0000000405047c36 */ /* 0x000fc60008000000 */
[----:B------:R-:W-:Y:S05]  /*0b70*/  @!P1 BRA `(.L_x_8) ;  /* 0x00000000008c9947 */ /* 0x000fea0003800000 */
[----:B------:R-:W-:Y:S01]  /*0b80*/  ISETP.GE.U32.AND P0, PT, R25, 0x8, PT ;  /* 0x000000081900780c */ /* 0x000fe20003f06070 */
[----:B------:R-:W-:Y:S01]  /*0b90*/  BSSY.RECONVERGENT B1, `(.L_x_9) ;  /* 0x000000e000017945 */ /* 0x000fe20003800200 */
[----:B------:R-:W-:-:S04]  /*0ba0*/  LOP3.LUT R11, R6, 0x7, RZ, 0xc0, !PT ;  /* 0x00000007060b7812 */ /* 0x000fc800078ec0ff */
[----:B------:R-:W-:-:S07]  /*0bb0*/  ISETP.NE.AND P1, PT, R11, RZ, PT ;  /* 0x000000ff0b00720c */ /* 0x000fce0003f25270 */
[----:B------:R-:W-:Y:S06]  /*0bc0*/  @!P0 BRA `(.L_x_10) ;  /* 0x0000000000288947 */ /* 0x000fec0003800000 */
[C---:B------:R-:W-:Y:S02]  /*0bd0*/  IMAD R0, R7.reuse, 0x4, R4 ;  /* 0x0000000407007824 */ /* 0x040fe400078e0204 */
[----:B------:R-:W-:-:S03]  /*0be0*/  VIADD R7, R7, 0x100 ;  /* 0x0000010007077836 */ /* 0x000fc60000000000 */
[----:B------:R0:W-:Y:S04]  /*0bf0*/  STS [R0], RZ ;  /* 0x000000ff00007388 */ /* 0x0001e80000000800 */
[----:B------:R0:W-:Y:S04]  /*0c00*/  STS [R0+0x80], RZ ;  /* 0x000080ff00007388 */ /* 0x0001e80000000800 */
[----:B------:R0:W-:Y:S04]  /*0c10*/  STS [R0+0x100], RZ ;  /* 0x000100ff00007388 */ /* 0x0001e80000000800 */
[----:B------:R0:W-:Y:S04]  /*0c20*/  STS [R0+0x180], RZ ;  /* 0x000180ff00007388 */ /* 0x0001e80000000800 */
[----:B------:R0:W-:Y:S04]  /*0c30*/  STS [R0+0x200], RZ ;  /* 0x000200ff00007388 */ /* 0x0001e80000000800 */
[----:B------:R0:W-:Y:S04]  /*0c40*/  STS [R0+0x280], RZ ;  /* 0x000280ff00007388 */ /* 0x0001e80000000800 */
[----:B------:R0:W-:Y:S04]  /*0c50*/  STS [R0+0x300], RZ ;  /* 0x000300ff00007388 */ /* 0x0001e80000000800 */
[----:B------:R0:W-:Y:S02]  /*0c60*/  STS [R0+0x380], RZ ;  /* 0x000380ff00007388 */ /* 0x0001e40000000800 */
.L_x_10:
[----:B------:R-:W-:Y:S05]  /*0c70*/  BSYNC.RECONVERGENT B1 ;  /* 0x0000000000017941 */ /* 0x000fea0003800200 */
.L_x_9:
[----:B------:R-:W-:Y:S05]  /*0c80*/  @!P1 BRA `(.L_x_8) ;  /* 0x0000000000489947 */ /* 0x000fea0003800000 */
[----:B------:R-:W-:Y:S02]  /*0c90*/  ISETP.GE.U32.AND P0, PT, R11, 0x4, PT ;  /* 0x000000040b00780c */ /* 0x000fe40003f06070 */
[----:B------:R-:W-:-:S04]  /*0ca0*/  LOP3.LUT R6, R6, 0x3, RZ, 0xc0, !PT ;  /* 0x0000000306067812 */ /* 0x000fc800078ec0ff */
[----:B------:R-:W-:-:S07]  /*0cb0*/  ISETP.NE.AND P1, PT, R6, RZ, PT ;  /* 0x000000ff0600720c */ /* 0x000fce0003f25270 */
[C---:B0-----:R-:W-:Y:S02]  /*0cc0*/  @P0 IMAD R0, R7.reuse, 0x4, R4 ;  /* 0x0000000407000824 */ /* 0x041fe400078e0204 */
[----:B------:R-:W-:-:S03]  /*0cd0*/  @P0 VIADD R7, R7, 0x80 ;  /* 0x0000008007070836 */ /* 0x000fc60000000000 */
[----:B------:R1:W-:Y:S04]  /*0ce0*/  @P0 STS [R0], RZ ;  /* 0x000000ff00000388 */ /* 0x0003e80000000800 */
[----:B------:R1:W-:Y:S04]  /*0cf0*/  @P0 STS [R0+0x80], RZ ;  /* 0x000080ff00000388 */ /* 0x0003e80000000800 */
[----:B------:R1:W-:Y:S04]  /*0d00*/  @P0 STS [R0+0x100], RZ ;  /* 0x000100ff00000388 */ /* 0x0003e80000000800 */
[----:B------:R1:W-:Y:S01]  /*0d10*/  @P0 STS [R0+0x180], RZ ;  /* 0x000180ff00000388 */ /* 0x0003e20000000800 */
[----:B------:R-:W-:Y:S05]  /*0d20*/  @!P1 BRA `(.L_x_8) ;  /* 0x0000000000209947 */ /* 0x000fea0003800000 */
[----:B------:R-:W-:Y:S02]  /*0d30*/  IMAD R5, R7, 0x4, R5 ;  /* 0x0000000407057824 */ /* 0x000fe400078e0205 */
[----:B------:R-:W-:Y:S02]  /*0d40*/  IMAD.MOV R6, RZ, RZ, -R6 ;  /* 0x000000ffff067224 */ /* 0x000fe400078e0a06 */
[----:B------:R-:W-:-:S07]  /*0d50*/  VIADD R5, R5, UR4 ;  /* 0x0000000405057c36 */ /* 0x000fce0008000000 */
.L_x_11:
[----:B------:R-:W-:Y:S01]  /*0d60*/  VIADD R6, R6, 0x1 ;  /* 0x0000000106067836 */ /* 0x000fe20000000000 */
[----:B------:R0:W-:Y:S04]  /*0d70*/  STS [R5], RZ ;  /* 0x000000ff05007388 */ /* 0x0001e80000000800 */
[----:B------:R-:W-:Y:S01]  /*0d80*/  ISETP.NE.AND P0, PT, R6, RZ, PT ;  /* 0x000000ff0600720c */ /* 0x000fe20003f05270 */
[----:B0-----:R-:W-:-:S12]  /*0d90*/  VIADD R5, R5, 0x80 ;  /* 0x0000008005057836 */ /* 0x001fd80000000000 */
[----:B------:R-:W-:Y:S05]  /*0da0*/  @P0 BRA `(.L_x_11) ;  /* 0xfffffffc00ec0947 */ /* 0x000fea000383ffff */
.L_x_8:
[----:B------:R-:W-:Y:S05]  /*0db0*/  BSYNC.RECONVERGENT B0 ;  /* 0x0000000000007941 */ /* 0x000fea0003800200 */
.L_x_7:
[----:B------:R-:W2:Y:S01]  /*0dc0*/  LDCU UR6, c[0x0][0x3c4] ;  /* 0x00007880ff0677ac */ /* 0x000ea20008000800 */
[----:B-----5:R-:W-:Y:S01]  /*0dd0*/  LOP3.LUT R45, R44, 0x80000000, RZ, 0x3c, !PT ;  /* 0x800000002c2d7812 */ /* 0x020fe200078e3cff */
[----:B------:R-:W-:Y:S01]  /*0de0*/  BSSY.RECONVERGENT B0, `(.L_x_12) ;  /* 0x0000089000007945 */ /* 0x000fe20003800200 */
[----:B------:R-:W-:Y:S02]  /*0df0*/  LOP3.LUT R6, R43, 0x80000000, RZ, 0x3c, !PT ;  /* 0x800000002b067812 */ /* 0x000fe400078e3cff */
[----:B01----:R-:W-:Y:S02]  /*0e00*/  LOP3.LUT R0, R42, 0x80000000, RZ, 0x3c, !PT ;  /* 0x800000002a007812 */ /* 0x003fe400078e3cff */
[----:B------:R-:W-:Y:S02]  /*0e10*/  LOP3.LUT R41, R8, 0x80000000, RZ, 0x3c, !PT ;  /* 0x8000000008297812 */ /* 0x000fe400078e3cff */
[----:B------:R-:W-:Y:S02]  /*0e20*/  LOP3.LUT R40, R9, 0x80000000, RZ, 0x3c, !PT ;  /* 0x8000000009287812 */ /* 0x000fe400078e3cff */
[----:B------:R-:W-:-:S02]  /*0e30*/  LOP3.LUT R39, R10, 0x80000000, RZ, 0x3c, !PT ;  /* 0x800000000a277812 */ /* 0x000fc400078e3cff */
[----:B------:R-:W-:Y:S02]  /*0e40*/  LOP3.LUT R38, R13, 0x80000000, RZ, 0x3c, !PT ;  /* 0x800000000d267812 */ /* 0x000fe400078e3cff */
[----:B------:R-:W-:Y:S02]  /*0e50*/  LOP3.LUT R37, R14, 0x80000000, RZ, 0x3c, !PT ;  /* 0x800000000e257812 */ /* 0x000fe400078e3cff */
[----:B------:R-:W-:Y:S02]  /*0e60*/  LOP3.LUT R36, R15, 0x80000000, RZ, 0x3c, !PT ;  /* 0x800000000f247812 */ /* 0x000fe400078e3cff */
[----:B--2---:R-:W-:Y:S02]  /*0e70*/  SHF.R.U32.HI R47, RZ, UR6, R45 ;  /* 0x00000006ff2f7c19 */ /* 0x004fe4000801162d */
[----:B------:R-:W-:Y:S02]  /*0e80*/  SHF.R.U32.HI R7, RZ, UR6, R6 ;  /* 0x00000006ff077c19 */ /* 0x000fe40008011606 */
[----:B------:R-:W-:-:S02]  /*0e90*/  LOP3.LUT R47, R47, UR5, RZ, 0x30, !PT ;  /* 0x000000052f2f7c12 */ /* 0x000fc4000f8e30ff */
[----:B------:R-:W-:Y:S02]  /*0ea0*/  SHF.R.U32.HI R11, RZ, UR6, R0 ;  /* 0x00000006ff0b7c19 */ /* 0x000fe40008011600 */
[----:B------:R-:W-:Y:S01]  /*0eb0*/  SHF.R.U32.HI R25, RZ, UR6, R41 ;  /* 0x00000006ff197c19 */ /* 0x000fe20008011629 */
[----:B------:R-:W-:Y:S01]  /*0ec0*/  IMAD R5, R47, 0x4, R4 ;  /* 0x000000042f057824 */ /* 0x000fe200078e0204 */
[----:B------:R-:W-:Y:S01]  /*0ed0*/  LOP3.LUT R7, R7, UR5, RZ, 0x30, !PT ;  /* 0x0000000507077c12 */ /* 0x000fe2000f8e30ff */
[----:B------:R-:W-:Y:S01]  /*0ee0*/  NOP ;  /* 0x0000000000007918 */ /* 0x000fe20000000000 */
[----:B------:R-:W-:Y:S02]  /*0ef0*/  SHF.R.U32.HI R26, RZ, UR6, R40 ;  /* 0x00000006ff1a7c19 */ /* 0x000fe40008011628 */
[----:B------:R0:W-:Y:S01]  /*0f00*/  ATOMS.POPC.INC.32 RZ, [R5+URZ] ;  /* 0x0000000005ff7f8c */ /* 0x0001e2000d8000ff */
[----:B------:R-:W-:Y:S01]  /*0f10*/  LOP3.LUT R11, R11, UR5, RZ, 0x30, !PT ;  /* 0x000000050b0b7c12 */ /* 0x000fe2000f8e30ff */
[----:B------:R-:W-:Y:S01]  /*0f20*/  IMAD R7, R7, 0x4, R4 ;  /* 0x0000000407077824 */ /* 0x000fe200078e0204 */
[----:B------:R-:W-:-:S02]  /*0f30*/  SHF.R.U32.HI R27, RZ, UR6, R39 ;  /* 0x00000006ff1b7c19 */ /* 0x000fc40008011627 */
[----:B------:R-:W-:Y:S01]  /*0f40*/  LOP3.LUT R25, R25, UR5, RZ, 0x30, !PT ;  /* 0x0000000519197c12 */ /* 0x000fe2000f8e30ff */
[--C-:B------:R-:W-:Y:S01]  /*0f50*/  IMAD R11, R11, 0x4, R4.reuse ;  /* 0x000000040b0b7824 */ /* 0x100fe200078e0204 */
[----:B------:R-:W-:Y:S01]  /*0f60*/  LOP3.LUT R27, R27, UR5, RZ, 0x30, !PT ;  /* 0x000000051b1b7c12 */ /* 0x000fe2000f8e30ff */
[----:B------:R1:W-:Y:S01]  /*0f70*/  ATOMS.POPC.INC.32 RZ, [R7+URZ] ;  /* 0x0000000007ff7f8c */ /* 0x0003e2000d8000ff */
[----:B0-----:R-:W-:Y:S01]  /*0f80*/  LOP3.LUT R5, R26, UR5, RZ, 0x30, !PT ;  /* 0x000000051a057c12 */ /* 0x001fe2000f8e30ff */
[--C-:B------:R-:W-:Y:S01]  /*0f90*/  IMAD R25, R25, 0x4, R4.reuse ;  /* 0x0000000419197824 */ /* 0x100fe200078e0204 */
[----:B------:R-:W-:Y:S01]  /*0fa0*/  LOP3.LUT R26, R12, 0x80000000, RZ, 0x3c, !PT ;  /* 0x800000000c1a7812 */ /* 0x000fe200078e3cff */
[----:B------:R0:W-:Y:S01]  /*0fb0*/  ATOMS.POPC.INC.32 RZ, [R11+URZ] ;  /* 0x000000000bff7f8c */ /* 0x0001e2000d8000ff */
[----:B------:R-:W-:Y:S01]  /*0fc0*/  LOP3.LUT R35, R16, 0x80000000, RZ, 0x3c, !PT ;  /* 0x8000000010237812 */ /* 0x000fe200078e3cff */
[----:B------:R-:W-:Y:S01]  /*0fd0*/  IMAD R5, R5, 0x4, R4 ;  /* 0x0000000405057824 */ /* 0x000fe200078e0204 */
[----:B------:R-:W-:Y:S01]  /*0fe0*/  SHF.R.U32.HI R26, RZ, UR6, R26 ;  /* 0x00000006ff1a7c19 */ /* 0x000fe2000801161a */
[----:B------:R-:W-:Y:S01]  /*0ff0*/  IMAD R27, R27, 0x4, R4 ;  /* 0x000000041b1b7824 */ /* 0x000fe200078e0204 */
[----:B------:R2:W-:Y:S01]  /*1000*/  ATOMS.POPC.INC.32 RZ, [R25+URZ] ;  /* 0x0000000019ff7f8c */ /* 0x0005e2000d8000ff */
[----:B-1----:R-:W-:-:S02]  /*1010*/  SHF.R.U32.HI R7, RZ, UR6, R37 ;  /* 0x00000006ff077c19 */ /* 0x002fc40008011625 */
[----:B0-----:R-:W-:Y:S01]  /*1020*/  SHF.R.U32.HI R11, RZ, UR6, R38 ;  /* 0x00000006ff0b7c19 */ /* 0x001fe20008011626 */
[----:B------:R0:W-:Y:S01]  /*1030*/  ATOMS.POPC.INC.32 RZ, [R5+URZ] ;  /* 0x0000000005ff7f8c */ /* 0x0001e2000d8000ff */
[----:B------:R-:W-:Y:S02]  /*1040*/  SHF.R.U32.HI R28, RZ, UR6, R36 ;  /* 0x00000006ff1c7c19 */ /* 0x000fe40008011624 */
[----:B------:R-:W-:Y:S01]  /*1050*/  LOP3.LUT R11, R11, UR5, RZ, 0x30, !PT ;  /* 0x000000050b0b7c12 */ /* 0x000fe2000f8e30ff */
[----:B------:R1:W-:Y:S01]  /*1060*/  ATOMS.POPC.INC.32 RZ, [R27+URZ] ;  /* 0x000000001bff7f8c */ /* 0x0003e2000d8000ff */
[----:B--2---:R-:W-:Y:S02]  /*1070*/  LOP3.LUT R25, R26, UR5, RZ, 0x30, !PT ;  /* 0x000000051a197c12 */ /* 0x004fe4000f8e30ff */
[----:B------:R-:W-:Y:S01]  /*1080*/  SHF.R.U32.HI R26, RZ, UR6, R35 ;  /* 0x00000006ff1a7c19 */ /* 0x000fe20008011623 */
[--C-:B0-----:R-:W-:Y:S01]  /*1090*/  IMAD R5, R11, 0x4, R4.reuse ;  /* 0x000000040b057824 */ /* 0x101fe200078e0204 */
[----:B------:R-:W-:Y:S01]  /*10a0*/  LOP3.LUT R7, R7, UR5, RZ, 0x30, !PT ;  /* 0x0000000507077c12 */ /* 0x000fe2000f8e30ff */
[----:B------:R-:W-:Y:S01]  /*10b0*/  IMAD R25, R25, 0x4, R4 ;  /* 0x0000000419197824 */ /* 0x000fe200078e0204 */
[----:B------:R-:W-:-:S02]  /*10c0*/  LOP3.LUT R29, R26, UR5, RZ, 0x30, !PT ;  /* 0x000000051a1d7c12 */ /* 0x000fc4000f8e30ff */
[----:B-1----:R-:W-:Y:S01]  /*10d0*/  LOP3.LUT R27, R28, UR5, RZ, 0x30, !PT ;  /* 0x000000051c1b7c12 */ /* 0x002fe2000f8e30ff */
[--C-:B------:R-:W-:Y:S01]  /*10e0*/  IMAD R26, R7, 0x4, R4.reuse ;  /* 0x00000004071a7824 */ /* 0x100fe200078e0204 */
[----:B------:R-:W-:Y:S01]  /*10f0*/  LOP3.LUT R34, R17, 0x80000000, RZ, 0x3c, !PT ;  /* 0x8000000011227812 */ /* 0x000fe200078e3cff */
[--C-:B------:R-:W-:Y:S01]  /*1100*/  IMAD R28, R29, 0x4, R4.reuse ;  /* 0x000000041d1c7824 */ /* 0x100fe200078e0204 */
[----:B------:R-:W-:Y:S01]  /*1110*/  LOP3.LUT R48, R18, 0x80000000, RZ, 0x3c, !PT ;  /* 0x8000000012307812 */ /* 0x000fe200078e3cff */
[----:B------:R-:W-:Y:S01]  /*1120*/  IMAD R27, R27, 0x4, R4 ;  /* 0x000000041b1b7824 */ /* 0x000fe200078e0204 */
[----:B------:R-:W-:Y:S01]  /*1130*/  ATOMS.POPC.INC.32 RZ, [R25+URZ] ;  /* 0x0000000019ff7f8c */ /* 0x000fe2000d8000ff */
[----:B------:R-:W-:Y:S02]  /*1140*/  LOP3.LUT R33, R19, 0x80000000, RZ, 0x3c, !PT ;  /* 0x8000000013217812 */ /* 0x000fe400078e3cff */
[----:B------:R-:W-:Y:S01]  /*1150*/  LOP3.LUT R32, R20, 0x80000000, RZ, 0x3c, !PT ;  /* 0x8000000014207812 */ /* 0x000fe200078e3cff */
[----:B------:R-:W-:Y:S01]  /*1160*/  ATOMS.POPC.INC.32 RZ, [R5+URZ] ;  /* 0x0000000005ff7f8c */ /* 0x000fe2000d8000ff */
[----:B------:R-:W-:-:S02]  /*1170*/  LOP3.LUT R31, R21, 0x80000000, RZ, 0x3c, !PT ;  /* 0x80000000151f7812 */ /* 0x000fc400078e3cff */
[----:B------:R-:W-:Y:S01]  /*1180*/  SHF.R.U32.HI R53, RZ, UR6, R34 ;  /* 0x00000006ff357c19 */ /* 0x000fe20008011622 */
[----:B------:R-:W-:Y:S01]  /*1190*/  ATOMS.POPC.INC.32 RZ, [R26+URZ] ;  /* 0x000000001aff7f8c */ /* 0x000fe2000d8000ff */
[----:B------:R-:W-:Y:S02]  /*11a0*/  LOP3.LUT R30, R22, 0x80000000, RZ, 0x3c, !PT ;  /* 0x80000000161e7812 */ /* 0x000fe400078e3cff */
[----:B------:R-:W-:Y:S01]  /*11b0*/  SHF.R.U32.HI R48, RZ, UR6, R48 ;  /* 0x00000006ff307c19 */ /* 0x000fe20008011630 */
[----:B------:R0:W-:Y:S01]  /*11c0*/  ATOMS.POPC.INC.32 RZ, [R27+URZ] ;  /* 0x000000001bff7f8c */ /* 0x0001e2000d8000ff */
[----:B------:R-:W-:Y:S02]  /*11d0*/  LOP3.LUT R29, R23, 0x80000000, RZ, 0x3c, !PT ;  /* 0x80000000171d7812 */ /* 0x000fe400078e3cff */
[----:B------:R-:W-:Y:S01]  /*11e0*/  SHF.R.U32.HI R50, RZ, UR6, R33 ;  /* 0x00000006ff327c19 */ /* 0x000fe20008011621 */
[----:B------:R1:W-:Y:S01]  /*11f0*/  ATOMS.POPC.INC.32 RZ, [R28+URZ] ;  /* 0x000000001cff7f8c */ /* 0x0003e2000d8000ff */
[----:B------:R-:W-:-:S02]  /*1200*/  SHF.R.U32.HI R51, RZ, UR6, R32 ;  /* 0x00000006ff337c19 */ /* 0x000fc40008011620 */
[----:B------:R-:W-:Y:S02]  /*1210*/  LOP3.LUT R53, R53, UR5, RZ, 0x30, !PT ;  /* 0x0000000535357c12 */ /* 0x000fe4000f8e30ff */
[----:B0-----:R-:W-:Y:S02]  /*1220*/  SHF.R.U32.HI R27, RZ, UR6, R31 ;  /* 0x00000006ff1b7c19 */ /* 0x001fe4000801161f */
[----:B------:R-:W-:Y:S01]  /*1230*/  LOP3.LUT R48, R48, UR5, RZ, 0x30, !PT ;  /* 0x0000000530307c12 */ /* 0x000fe2000f8e30ff */
[----:B------:R-:W-:Y:S01]  /*1240*/  IMAD R26, R53, 0x4, R4 ;  /* 0x00000004351a7824 */ /* 0x000fe200078e0204 */
[----:B-1----:R-:W-:Y:S02]  /*1250*/  LOP3.LUT R28, R24, 0x80000000, RZ, 0x3c, !PT ;  /* 0x80000000181c7812 */ /* 0x002fe400078e3cff */
[----:B------:R-:W-:Y:S01]  /*1260*/  SHF.R.U32.HI R25, RZ, UR6, R30 ;  /* 0x00000006ff197c19 */ /* 0x000fe2000801161e */
[----:B------:R-:W-:Y:S01]  /*1270*/  IMAD R48, R48, 0x4, R4 ;  /* 0x0000000430307824 */ /* 0x000fe200078e0204 */
[----:B------:R-:W-:Y:S01]  /*1280*/  LOP3.LUT R50, R50, UR5, RZ, 0x30, !PT ;  /* 0x0000000532327c12 */ /* 0x000fe2000f8e30ff */
[----:B------:R0:W-:Y:S01]  /*1290*/  ATOMS.POPC.INC.32 RZ, [R26+URZ] ;  /* 0x000000001aff7f8c */ /* 0x0001e2000d8000ff */
[----:B------:R-:W-:-:S02]  /*12a0*/  SHF.R.U32.HI R5, RZ, UR6, R29 ;  /* 0x00000006ff057c19 */ /* 0x000fc4000801161d */
[----:B------:R-:W-:Y:S01]  /*12b0*/  LOP3.LUT R51, R51, UR5, RZ, 0x30, !PT ;  /* 0x0000000533337c12 */ /* 0x000fe2000f8e30ff */
[----:B------:R-:W-:Y:S01]  /*12c0*/  IMAD R50, R50, 0x4, R4 ;  /* 0x0000000432327824 */ /* 0x000fe200078e0204 */
[----:B------:R-:W-:Y:S01]  /*12d0*/  SHF.R.U32.HI R49, RZ, UR6, R28 ;  /* 0x00000006ff317c19 */ /* 0x000fe2000801161c */
[----:B------:R0:W-:Y:S01]  /*12e0*/  ATOMS.POPC.INC.32 RZ, [R48+URZ] ;  /* 0x0000000030ff7f8c */ /* 0x0001e2000d8000ff */
[----:B------:R-:W-:Y:S01]  /*12f0*/  LOP3.LUT R27, R27, UR5, RZ, 0x30, !PT ;  /* 0x000000051b1b7c12 */ /* 0x000fe2000f8e30ff */
[--C-:B------:R-:W-:Y:S01]  /*1300*/  IMAD R51, R51, 0x4, R4.reuse ;  /* 0x0000000433337824 */ /* 0x100fe200078e0204 */
[----:B------:R-:W-:Y:S01]  /*1310*/  LOP3.LUT R25, R25, UR5, RZ, 0x30, !PT ;  /* 0x0000000519197c12 */ /* 0x000fe2000f8e30ff */
[----:B------:R0:W-:Y:S01]  /*1320*/  ATOMS.POPC.INC.32 RZ, [R50+URZ] ;  /* 0x0000000032ff7f8c */ /* 0x0001e2000d8000ff */
[----:B------:R-:W-:Y:S01]  /*1330*/  LOP3.LUT R5, R5, UR5, RZ, 0x30, !PT ;  /* 0x0000000505057c12 */ /* 0x000fe2000f8e30ff */
[--C-:B------:R-:W-:Y:S01]  /*1340*/  IMAD R52, R27, 0x4, R4.reuse ;  /* 0x000000041b347824 */ /* 0x100fe200078e0204 */
[----:B------:R-:W-:Y:S01]  /*1350*/  ISETP.GT.U32.AND P1, PT, R3, 0xff, PT ;  /* 0x000000ff0300780c */ /* 0x000fe20003f24070 */
[--C-:B------:R-:W-:Y:S01]  /*1360*/  IMAD R25, R25, 0x4, R4.reuse ;  /* 0x0000000419197824 */ /* 0x100fe200078e0204 */
[----:B------:R-:W-:Y:S01]  /*1370*/  LOP3.LUT R49, R49, UR5, RZ, 0x30, !PT ;  /* 0x0000000531317c12 */ /* 0x000fe2000f8e30ff */
[----:B------:R-:W-:Y:S01]  /*1380*/  IMAD R5, R5, 0x4, R4 ;  /* 0x0000000405057824 */ /* 0x000fe200078e0204 */
[----:B------:R0:W-:Y:S01]  /*1390*/  ATOMS.POPC.INC.32 RZ, [R51+URZ] ;  /* 0x0000000033ff7f8c */ /* 0x0001e2000d8000ff */
[----:B------:R-:W-:Y:S01]  /*13a0*/  P2R R53, PR, RZ, 0x2 ;  /* 0x00000002ff357803 */ /* 0x000fe20000000000 */
[----:B------:R-:W-:-:S02]  /*13b0*/  IMAD.MOV.U32 R27, RZ, RZ, RZ ;  /* 0x000000ffff1b7224 */ /* 0x000fc400078e00ff */
[----:B------:R-:W-:Y:S01]  /*13c0*/  IMAD R49, R49, 0x4, R4 ;  /* 0x0000000431317824 */ /* 0x000fe200078e0204 */
[----:B------:R0:W-:Y:S01]  /*13d0*/  ATOMS.POPC.INC.32 RZ, [R52+URZ] ;  /* 0x0000000034ff7f8c */ /* 0x0001e2000d8000ff */
[----:B------:R-:W-:-:S03]  /*13e0*/  LEA R4, R3, UR4, 0x2 ;  /* 0x0000000403047c11 */ /* 0x000fc6000f8e10ff */
[----:B------:R0:W-:Y:S04]  /*13f0*/  ATOMS.POPC.INC.32 RZ, [R25+URZ] ;  /* 0x0000000019ff7f8c */ /* 0x0001e8000d8000ff */
[----:B------:R0:W-:Y:S04]  /*1400*/  ATOMS.POPC.INC.32 RZ, [R5+URZ] ;  /* 0x0000000005ff7f8c */ /* 0x0001e8000d8000ff */
[----:B------:R0:W-:Y:S01]  /*1410*/  ATOMS.POPC.INC.32 RZ, [R49+URZ] ;  /* 0x0000000031ff7f8c */ /* 0x0001e2000d8000ff */
[----:B------:R-:W-:Y:S06]  /*1420*/  BAR.SYNC.DEFER_BLOCKING 0x0 ;  /* 0x0000000000007b1d */ /* 0x000fec0000010000 */
[----:B------:R-:W-:Y:S05]  /*1430*/  @P1 BRA `(.L_x_13) ;  /* 0x00000000008c1947 */ /* 0x000fea0003800000 */
[----:B0-----:R-:W0:Y:S04]  /*1440*/  LDS R51, [R4] ;  /* 0x0000000004337984 */ /* 0x001e280000000800 */
[----:B------:R-:W1:Y:S04]  /*1450*/  LDS R26, [R4+0x400] ;  /* 0x00040000041a7984 */ /* 0x000e680000000800 */
[----:B------:R-:W2:Y:S04]  /*1460*/  LDS R5, [R4+0x800] ;  /* 0x0008000004057984 */ /* 0x000ea80000000800 */
[----:B------:R-:W3:Y:S04]  /*1470*/  LDS R48, [R4+0xc00] ;  /* 0x000c000004307984 */ /* 0x000ee80000000800 */
[----:B------:R-:W4:Y:S04]  /*1480*/  LDS R49, [R4+0x1000] ;  /* 0x0010000004317984 */ /* 0x000f280000000800 */
[----:B------:R-:W5:Y:S04]  /*1490*/  LDS R50, [R4+0x1400] ;  /* 0x0014000004327984 */ /* 0x000f680000000800 */
[----:B------:R-:W-:Y:S04]  /*14a0*/  LDS R27, [R4+0x2000] ;  /* 0x00200000041b7984 */ /* 0x000fe80000000800 */
[----:B------:R-:W-:Y:S04]  /*14b0*/  STS [R4], RZ ;  /* 0x000000ff04007388 */ /* 0x000fe80000000800 */
[----:B0-----:R-:W-:Y:S01]  /*14c0*/  STS [R4+0x400], R51 ;  /* 0x0004003304007388 */ /* 0x001fe20000000800 */
[----:B-1----:R-:W-:-:S03]  /*14d0*/  IMAD.IADD R52, R51, 0x1, R26 ;  /* 0x0000000133347824 */ /* 0x002fc600078e021a */
[----:B------:R-:W-:Y:S01]  /*14e0*/  LDS R26, [R4+0x2400] ;  /* 0x00240000041a7984 */ /* 0x000fe20000000800 */
[----:B--2---:R-:W-:-:S03]  /*14f0*/  IMAD.IADD R25, R52, 0x1, R5 ;  /* 0x0000000134197824 */ /* 0x004fc600078e0205 */
[----:B------:R-:W0:Y:S04]  /*1500*/  LDS R5, [R4+0x1800] ;  /* 0x0018000004057984 */ /* 0x000e280000000800 */
[----:B------:R3:W-:Y:S04]  /*1510*/  STS [R4+0x800], R52 ;  /* 0x0008003404007388 */ /* 0x0007e80000000800 */
[----:B------:R-:W-:Y:S01]  /*1520*/  STS [R4+0xc00], R25 ;  /* 0x000c001904007388 */ /* 0x000fe20000000800 */
[----:B---3--:R-:W-:-:S03]  /*1530*/  IMAD.IADD R52, R25, 0x1, R48 ;  /* 0x0000000119347824 */ /* 0x008fc600078e0230 */
[----:B------:R-:W1:Y:S01]  /*1540*/  LDS R48, [R4+0x1c00] ;  /* 0x001c000004307984 */ /* 0x000e620000000800 */
[----:B----4-:R-:W-:-:S03]  /*1550*/  IMAD.IADD R49, R52, 0x1, R49 ;  /* 0x0000000134317824 */ /* 0x010fc600078e0231 */
[----:B------:R-:W2:Y:S01]  /*1560*/  LDS R25, [R4+0x2800] ;  /* 0x0028000004197984 */ /* 0x000ea20000000800 */
[----:B-----5:R-:W-:-:S03]  /*1570*/  IMAD.IADD R51, R49, 0x1, R50 ;  /* 0x0000000131337824 */ /* 0x020fc600078e0232 */
[----:B------:R-:W3:Y:S04]  /*1580*/  LDS R50, [R4+0x2c00] ;  /* 0x002c000004327984 */ /* 0x000ee80000000800 */
[----:B------:R-:W-:Y:S04]  /*1590*/  STS [R4+0x1000], R52 ;  /* 0x0010003404007388 */ /* 0x000fe80000000800 */
[----:B------:R-:W-:Y:S04]  /*15a0*/  STS [R4+0x1400], R49 ;  /* 0x0014003104007388 */ /* 0x000fe80000000800 */
[----:B------:R-:W-:Y:S01]  /*15b0*/  STS [R4+0x1800], R51 ;  /* 0x0018003304007388 */ /* 0x000fe20000000800 */
[----:B0-----:R-:W-:-:S05]  /*15c0*/  IMAD.IADD R5, R51, 0x1, R5 ;  /* 0x0000000133057824 */ /* 0x001fca00078e0205 */
[----:B------:R-:W-:Y:S01]  /*15d0*/  STS [R4+0x1c00], R5 ;  /* 0x001c000504007388 */ /* 0x000fe20000000800 */
[----:B-1----:R-:W-:-:S04]  /*15e0*/  IMAD.IADD R48, R5, 0x1, R48 ;  /* 0x0000000105307824 */ /* 0x002fc800078e0230 */
[----:B------:R-:W-:Y:S01]  /*15f0*/  IMAD.IADD R27, R48, 0x1, R27 ;  /* 0x00000001301b7824 */ /* 0x000fe200078e021b */
[----:B------:R-:W-:Y:S03]  /*1600*/  STS [R4+0x2000], R48 ;  /* 0x0020003004007388 */ /* 0x000fe60000000800 */
[----:B------:R-:W-:Y:S01]  /*1610*/  IMAD.IADD R26, R27, 0x1, R26 ;  /* 0x000000011b1a7824 */ /* 0x000fe200078e021a */
[----:B------:R3:W-:Y:S03]  /*1620*/  STS [R4+0x2400], R27 ;  /* 0x0024001b04007388 */ /* 0x0007e60000000800 */
[----:B--2---:R-:W-:Y:S01]  /*1630*/  IMAD.IADD R25, R26, 0x1, R25 ;  /* 0x000000011a197824 */ /* 0x004fe200078e0219 */
[----:B------:R1:W-:Y:S04]  /*1640*/  STS [R4+0x2800], R26 ;  /* 0x0028001a04007388 */ /* 0x0003e80000000800 */
[----:B------:R1:W-:Y:S01]  /*1650*/  STS [R4+0x2c00], R25 ;  /* 0x002c001904007388 */ /* 0x0003e20000000800 */
[----:B---3--:R-:W-:-:S07]  /*1660*/  IMAD.IADD R27, R25, 0x1, R50 ;  /* 0x00000001191b7824 */ /* 0x008fce00078e0232 */
.L_x_13:
[----:B------:R-:W-:Y:S05]  /*1670*/  BSYNC.RECONVERGENT B0 ;  /* 0x0000000000007941 */ /* 0x000fea0003800200 */
.L_x_12:
[----:B01----:R-:W0:Y:S01]  /*1680*/  LDC.64 R4, c[0x0][0x380] ;  /* 0x0000e000ff047b82 */ /* 0x003e220000000a00 */
[C---:B------:R-:W-:Y:S01]  /*1690*/  ISETP.NE.AND P0, PT, R27.reuse, 0x1c80, PT ;  /* 0x00001c801b00780c */ /* 0x040fe20003f05270 */
[----:B------:R-:W-:Y:S01]  /*16a0*/  IMAD.U32 R25, RZ, RZ, UR7 ;  /* 0x00000007ff197e24 */ /* 0x000fe2000f8e00ff */
[----:B------:R-:W-:Y:S02]  /*16b0*/  @!P1 LOP3.LUT R49, R27, 0x40000000, RZ, 0xfc, !PT ;  /* 0x400000001b319812 */ /* 0x000fe400078efcff */
[----:B------:R-:W-:Y:S01]  /*16c0*/  ISETP.LT.U32.AND P0, PT, R3, 0x100, !P0 ;  /* 0x000001000300780c */ /* 0x000fe20004701070 */
[----:B------:R-:W-:Y:S01]  /*16d0*/  IMAD R25, R25, 0x100, R3 ;  /* 0x0000010019197824 */ /* 0x000fe200078e0203 */
[----:B------:R-:W-:-:S03]  /*16e0*/  LOP3.LUT R26, R18, 0x80000000, RZ, 0x3c, !PT ;  /* 0x80000000121a7812 */ /* 0x000fc600078e3cff */
[----:B0-----:R-:W-:Y:S01]  /*16f0*/  IMAD.WIDE R4, R25, 0x4, R4 ;  /* 0x0000000419047825 */ /* 0x001fe200078e0204 */
[----:B------:R-:W-:-:S04]  /*1700*/  LOP3.LUT R25, R12, 0x80000000, RZ, 0x3c, !PT ;  /* 0x800000000c197812 */ /* 0x000fc800078e3cff */
[----:B------:R0:W-:Y:S03]  /*1710*/  @!P1 STG.E.STRONG.SYS desc[UR8][R4.64], R49 ;  /* 0x0000003104009986 */ /* 0x0001e6000c115908 */
[----:B------:R-:W-:Y:S06]  /*1720*/  BAR.RED.OR.DEFER_BLOCKING 0x0, P0 ;  /* 0x0000000000007b1d */ /* 0x000fec0000014800 */
[----:B------:R-:W1:Y:S02]  /*1730*/  B2R.RESULT RZ, P0 ;  /* 0x0000000000ff731c */ /* 0x000e640000004000 */
[----:B01----:R-:W-:Y:S05]  /*1740*/  @!P0 BRA `(.L_x_14) ;  /* 0x0000000800908947 */ /* 0x003fea0003800000 */
[C---:B------:R-:W-:Y:S01]  /*1750*/  ISETP.GT.U32.AND P0, PT, R3.reuse, R47, PT ;  /* 0x0000002f0300720c */ /* 0x040fe20003f04070 */
[----:B------:R-:W-:Y:S01]  /*1760*/  BSSY B1, `(.L_x_15) ;  /* 0x000002e000017945 */ /* 0x000fe20003800000 */
[----:B------:R-:W-:Y:S02]  /*1770*/  LEA R11, R3, UR4, 0x3 ;  /* 0x00000004030b7c11 */ /* 0x000fe4000f8e18ff */
[----:B------:R-:W-:Y:S01]  /*1780*/  SEL R0, RZ, 0x1c80, !P0 ;  /* 0x00001c80ff007807 */ /* 0x000fe20004000000 */
[----:B------:R-:W-:Y:S08]  /*1790*/  @P1 BRA `(.L_x_16) ;  /* 0x0000000000a81947 */ /* 0x000ff00003800000 */
[----:B------:R-:W0:Y:S02]  /*17a0*/  LDC.64 R28, c[0x0][0x398] ;  /* 0x0000e600ff1c7b82 */ /* 0x000e240000000a00 */
[----:B0-----:R-:W-:-:S06]  /*17b0*/  IMAD.WIDE.U32 R28, R3, 0x8, R28 ;  /* 0x00000008031c7825 */ /* 0x001fcc00078e001c */
[----:B------:R-:W2:Y:S01]  /*17c0*/  LDG.E.64 R28, desc[UR8][R28.64] ;  /* 0x000000081c1c7981 */ /* 0x000ea2000c1e1b00 */
[----:B------:R-:W-:Y:S01]  /*17d0*/  UISETP.GE.AND UP0, UPT, UR7, 0x1, UPT ;  /* 0x000000010700788c */ /* 0x000fe2000bf06270 */
[----:B------:R-:W-:Y:S01]  /*17e0*/  IMAD.MOV.U32 R26, RZ, RZ, R27 ;  /* 0x000000ffff1a7224 */ /* 0x000fe200078e001b */
[----:B--2---:R-:W-:-:S04]  /*17f0*/  IADD3 R6, P0, PT, -R0, R28, RZ ;  /* 0x0000001c00067210 */ /* 0x004fc80007f1e1ff */
[----:B------:R-:W-:-:S05]  /*1800*/  IADD3.X R7, PT, PT, R29, -0x1, RZ, P0, !PT ;  /* 0xffffffff1d077810 */ /* 0x000fca00007fe4ff */
[----:B------:R0:W-:Y:S01]  /*1810*/  STS.64 [R11+0x7200], R6 ;  /* 0x007200060b007388 */ /* 0x0001e20000000a00 */
[----:B------:R-:W-:Y:S05]  /*1820*/  BRA.U !UP0, `(.L_x_17) ;  /* 0x00000001086c7547 */ /* 0x000fea000b800000 */
[----:B------:R-:W-:Y:S01]  /*1830*/  BSSY B0, `(.L_x_18) ;  /* 0x0000019000007945 */ /* 0x000fe20003800000 */
[----:B------:R-:W-:Y:S02]  /*1840*/  IMAD.MOV.U32 R25, RZ, RZ, -0x1 ;  /* 0xffffffffff197424 */ /* 0x000fe400078e00ff */
[----:B------:R-:W-:Y:S02]  /*1850*/  IMAD.U32 R28, RZ, RZ, UR7 ;  /* 0x00000007ff1c7e24 */ /* 0x000fe4000f8e00ff */
[----:B------:R-:W-:-:S07]  /*1860*/  IMAD.MOV.U32 R26, RZ, RZ, R27 ;  /* 0x000000ffff1a7224 */ /* 0x000fce00078e001b */
.L_x_22:
[----:B0-----:R-:W0:Y:S01]  /*1870*/  LDC.64 R6, c[0x0][0x380] ;  /* 0x0000e000ff067b82 */ /* 0x001e220000000a00 */
[----:B------:R-:W-:Y:S01]  /*1880*/  VIADD R31, R28, 0xffffffff ;  /* 0xffffffff1c1f7836 */ /* 0x000fe20000000000 */
[----:B------:R-:W-:Y:S03]  /*1890*/  BSSY B2, `(.L_x_19) ;  /* 0x0000008000027945 */ /* 0x000fe60003800000 */
[----:B------:R-:W-:-:S04]  /*18a0*/  IMAD R29, R31, 0x100, R3 ;  /* 0x000001001f1d7824 */ /* 0x000fc800078e0203 */
[----:B0-----:R-:W-:-:S07]  /*18b0*/  IMAD.WIDE R6, R29, 0x4, R6 ;  /* 0x000000041d067825 */ /* 0x001fce00078e0206 */
.L_x_20:
[----:B------:R-:W-:Y:S05]  /*18c0*/  YIELD ;  /* 0x0000000000007946 */ /* 0x000fea0003800000 */
[----:B------:R0:W-:Y:S06]  /*18d0*/  MEMBAR.SC.CTA ;  /* 0x0000000000007992 */ /* 0x0001ec0000000000 */
[----:B0-----:R-:W2:Y:S02]  /*18e0*/  LDG.E.STRONG.SYS R29, desc[UR8][R6.64] ;  /* 0x00000008061d7981 */ /* 0x001ea4000c1f5900 */
[----:B--2---:R-:W-:-:S13]  /*18f0*/  ISETP.NE.AND P0, PT, R29, RZ, PT ;  /* 0x000000ff1d00720c */ /* 0x004fda0003f05270 */
[----:B------:R-:W-:Y:S05]  /*1900*/  @!P0 BRA `(.L_x_20) ;  /* 0xfffffffc00ec8947 */ /* 0x000fea000383ffff */
[----:B------:R-:W-:Y:S05]  /*1910*/  BSYNC B2 ;  /* 0x0000000000027941 */ /* 0x000fea0003800000 */
.L_x_19:
[----:B------:R-:W-:Y:S01]  /*1920*/  BSSY.RECONVERGENT B2, `(.L_x_21) ;  /* 0x0000006000027945 */ /* 0x000fe20003800200 */
[C---:B------:R-:W-:Y:S02]  /*1930*/  ISETP.GT.AND P0, PT, R29.reuse, -0x1, PT ;  /* 0xffffffff1d00780c */ /* 0x040fe40003f04270 */
[----:B------:R-:W-:Y:S01]  /*1940*/  LOP3.LUT R29, R29, 0x3fffffff, RZ, 0xc0, !PT ;  /* 0x3fffffff1d1d7812 */ /* 0x000fe200078ec0ff */
[----:B------:R-:W-:Y:S05]  /*1950*/  WARPSYNC.EXCLUSIVE R25 ;  /* 0x0000000019007348 */ /* 0x000fea0003a00000 */
[----:B------:R-:W-:-:S05]  /*1960*/  IMAD.IADD R26, R29, 0x1, R26 ;  /* 0x000000011d1a7824 */ /* 0x000fca00078e021a */
[----:B------:R-:W-:-:S07]  /*1970*/  VOTE.ANY R25, PT, P0 ;  /* 0x0000000000197806 */ /* 0x000fce00000e0100 */
[----:B------:R-:W-:Y:S05]  /*1980*/  BSYNC.RECONVERGENT B2 ;  /* 0x0000000000027941 */ /* 0x000fea0003800200 */
.L_x_21:
[----:B------:R-:W-:Y:S01]  /*1990*/  ISETP.GT.U32.AND P1, PT, R28, 0x1, PT ;  /* 0x000000011c00780c */ /* 0x000fe20003f24070 */
[----:B------:R-:W-:-:S12]  /*19a0*/  IMAD.MOV.U32 R28, RZ, RZ, R31 ;  /* 0x000000ffff1c7224 */ /* 0x000fd800078e001f */
[----:B------:R-:W-:Y:S05]  /*19b0*/  @P0 BRA P1, `(.L_x_22) ;  /* 0xfffffffc00ac0947 */ /* 0x000fea000083ffff */
[----:B------:R-:W-:Y:S05]  /*19c0*/  BSYNC B0 ;  /* 0x0000000000007941 */ /* 0x000fea0003800000 */
.L_x_18:
[----:B------:R1:W2:Y:S02]  /*19d0*/  LDS.64 R6, [R11+0x7200] ;  /* 0x007200000b067984 */ /* 0x0002a40000000a00 */
.L_x_17:
[C---:B------:R-:W-:Y:S01]  /*19e0*/  IMAD.IADD R29, R26.reuse, 0x1, -R27 ;  /* 0x000000011a1d7824 */ /* 0x040fe200078e0a1b */
[----:B------:R-:W-:-:S04]  /*19f0*/  LOP3.LUT R25, R26, 0x80000000, RZ, 0xfc, !PT ;  /* 0x800000001a197812 */ /* 0x000fc800078efcff */
[C---:B0-2---:R-:W-:Y:S01]  /*1a00*/  IADD3 R6, P0, PT, R29.reuse, R6, RZ ;  /* 0x000000061d067210 */ /* 0x045fe20007f1e0ff */
[----:B------:R0:W-:Y:S03]  /*1a10*/  STG.E.STRONG.SYS desc[UR8][R4.64], R25 ;  /* 0x0000001904007986 */ /* 0x0001e6000c115908 */
[----:B------:R-:W-:-:S05]  /*1a20*/  LEA.HI.X.SX32 R7, R29, R7, 0x1, P0 ;  /* 0x000000071d077211 */ /* 0x000fca00000f0eff */
[----:B------:R0:W-:Y:S04]  /*1a30*/  STS.64 [R11+0x7200], R6 ;  /* 0x007200060b007388 */ /* 0x0001e80000000a00 */
.L_x_16:
[----:B------:R-:W-:Y:S05]  /*1a40*/  BSYNC B1 ;  /* 0x0000000000017941 */ /* 0x000fea0003800000 */
.L_x_15:
[----:B------:R-:W2:Y:S01]  /*1a50*/  LDC R26, c[0x0][0x3c0] ;  /* 0x0000f000ff1a7b82 */ /* 0x000ea20000000800 */
[----:B------:R-:W-:-:S07]  /*1a60*/  LEA R47, R47, UR4, 0x3 ;  /* 0x000000042f2f7c11 */ /* 0x000fce000f8e18ff */
[----:B0-----:R-:W0:Y:S01]  /*1a70*/  LDC.64 R4, c[0x0][0x390] ;  /* 0x0000e400ff047b82 */ /* 0x001e220000000a00 */
[----:B--2---:R-:W-:Y:S02]  /*1a80*/  ISETP.LE.AND P0, PT, R26, UR10, PT ;  /* 0x0000000a1a007c0c */ /* 0x004fe4000bf03270 */
[----:B0-----:R-:W-:-:S04]  /*1a90*/  ISETP.EQ.U32.AND P1, PT, R4, RZ, PT ;  /* 0x000000ff0400720c */ /* 0x001fc80003f22070 */
[----:B------:R-:W-:-:S04]  /*1aa0*/  ISETP.EQ.OR.EX P0, PT, R5, RZ, !P0, P1 ;  /* 0x000000ff0500720c */ /* 0x000fc80004702710 */
[----:B------:R-:W-:-:S13]  /*1ab0*/  ISETP.GT.U32.OR P0, PT, R3, 0xff, P0 ;  /* 0x000000ff0300780c */ /* 0x000fda0000704470 */
[----:B------:R-:W-:Y:S05]  /*1ac0*/  @P0 BRA `(.L_x_23) ;  /* 0x00000000001c0947 */ /* 0x000fea0003800000 */
[----:B------:R-:W0:Y:S01]  /*1ad0*/  LDS.64 R6, [R11+0x7200] ;  /* 0x007200000b067984 */ /* 0x000e220000000a00 */
[C---:B------:R-:W-:Y:S02]  /*1ae0*/  LEA R4, P2, R3.reuse, R4, 0x3 ;  /* 0x0000000403047211 */ /* 0x040fe400078418ff */
[--C-:B------:R-:W-:Y:S02]  /*1af0*/  SHF.R.S32.HI R25, RZ, 0x1f, R27.reuse ;  /* 0x0000001fff197819 */ /* 0x100fe4000001141b */
[----:B------:R-:W-:Y:S02]  /*1b00*/  LEA.HI.X R5, R3, R5, RZ, 0x3, P2 ;  /* 0x0000000503057211 */ /* 0x000fe400010f1cff */
[----:B0-----:R-:W-:-:S04]  /*1b10*/  IADD3 R6, P0, P1, R6, R0, R27 ;  /* 0x0000000006067210 */ /* 0x001fc8000791e01b */
[----:B------:R-:W-:-:S05]  /*1b20*/  IADD3.X R7, PT, PT, R7, RZ, R25, P0, P1 ;  /* 0x000000ff07077210 */ /* 0x000fca00007e2419 */
[----:B------:R0:W-:Y:S04]  /*1b30*/  STG.E.64 desc[UR8][R4.64], R6 ;  /* 0x0000000604007986 */ /* 0x0001e8000c101b08 */
.L_x_23:
[----:B------:R-:W-:Y:S05]  /*1b40*/  WARPSYNC.ALL ;  /* 0x0000000000007948 */ /* 0x000fea0003800000 */
[----:B------:R-:W-:Y:S01]  /*1b50*/  BAR.SYNC.DEFER_BLOCKING 0x0 ;  /* 0x0000000000007b1d */ /* 0x000fe20000010000 */
[----:B------:R-:W-:-:S05]  /*1b60*/  ISETP.LT.AND P0, PT, R26, UR10, PT ;  /* 0x0000000a1a007c0c */ /* 0x000fca000bf01270 */
[----:B0-----:R0:W2:Y:S08]  /*1b70*/  LDS.64 R4, [R47+0x7200] ;  /* 0x007200002f047984 */ /* 0x0010b00000000a00 */
[----:B0-----:R-:W-:Y:S05]  /*1b80*/  @P0 BRA `(.L_x_24) ;  /* 0x0000000000700947 */ /* 0x001fea0003800000 */
[----:B------:R-:W0:Y:S01]  /*1b90*/  LDCU.64 UR12, c[0x0][0x3a0] ;  /* 0x00007400ff0c77ac */ /* 0x000e220008000a00 */
[C---:B------:R-:W-:Y:S02]  /*1ba0*/  LOP3.LUT R7, R3.reuse, 0x3e0, RZ, 0xc0, !PT ;  /* 0x000003e003077812 */ /* 0x040fe400078ec0ff */
[----:B------:R-:W-:-:S05]  /*1bb0*/  LOP3.LUT R2, R3, 0x1f, RZ, 0xc0, !PT ;  /* 0x0000001f03027812 */ /* 0x000fca00078ec0ff */
[----:B------:R-:W-:-:S05]  /*1bc0*/  IMAD R7, R7, 0x13, R2 ;  /* 0x0000001307077824 */ /* 0x000fca00078e0202 */
[----:B--2---:R-:W-:-:S05]  /*1bd0*/  IADD3 R0, P0, PT, R7, R4, RZ ;  /* 0x0000000407007210 */ /* 0x004fca0007f1e0ff */
[----:B------:R-:W-:Y:S01]  /*1be0*/  IMAD.X R5, RZ, RZ, R5, P0 ;  /* 0x000000ffff057224 */ /* 0x000fe200000e0605 */
[----:B0-----:R-:W-:-:S04]  /*1bf0*/  LEA R2, P0, R0, UR12, 0x2 ;  /* 0x0000000c00027c11 */ /* 0x001fc8000f8010ff */
[----:B------:R-:W-:-:S05]  /*1c00*/  LEA.HI.X R3, R0, UR13, R5, 0x2, P0 ;  /* 0x0000000d00037c11 */ /* 0x000fca00080f1405 */
[----:B------:R-:W-:Y:S04]  /*1c10*/  STG.E desc[UR8][R2.64], R44 ;  /* 0x0000002c02007986 */ /* 0x000fe8000c101908 */
        /* <DEDUP_REMOVED lines=17> */
[----:B------:R-:W-:Y:S01]  /*1d30*/  STG.E desc[UR8][R2.64+0x900], R24 ;  /* 0x0009001802007986 */ /* 0x000fe2000c101908 */
[----:B------:R-:W-:Y:S05]  /*1d40*/  EXIT ;  /* 0x000000000000794d */ /* 0x000fea0003800000 */
.L_x_24:
[C---:B------:R-:W-:Y:S01]  /*1d50*/  LOP3.LUT R7, R3.reuse, 0x3e0, RZ, 0xc0, !PT ;  /* 0x000003e003077812 */ /* 0x040fe200078ec0ff */
[----:B------:R-:W0:Y:S01]  /*1d60*/  LDCU.64 UR12, c[0x0][0x3a0] ;  /* 0x00007400ff0c77ac */ /* 0x000e220008000a00 */
[----:B------:R-:W-:Y:S01]  /*1d70*/  LOP3.LUT R2, R3, 0x1f, RZ, 0xc0, !PT ;  /* 0x0000001f03027812 */ /* 0x000fe200078ec0ff */
[----:B-1----:R-:W-:-:S04]  /*1d80*/  IMAD.U32 R11, RZ, RZ, UR7 ;  /* 0x00000007ff0b7e24 */ /* 0x002fc8000f8e00ff */
[----:B------:R-:W-:Y:S02]  /*1d90*/  IMAD R7, R7, 0x13, R2 ;  /* 0x0000001307077824 */ /* 0x000fe400078e0202 */
[----:B------:R-:W-:Y:S02]  /*1da0*/  IMAD R0, R11, -0x1c80, R26 ;  /* 0xffffe3800b007824 */ /* 0x000fe400078e021a */
[C---:B------:R-:W-:Y:S01]  /*1db0*/  VIADD R11, R7.reuse, 0x20 ;  /* 0x00000020070b7836 */ /* 0x040fe20000000000 */
[C---:B--2---:R-:W-:Y:S01]  /*1dc0*/  IADD3 R3, P0, PT, R7.reuse, R4, RZ ;  /* 0x0000000407037210 */ /* 0x044fe20007f1e0ff */
[C---:B------:R-:W-:Y:S01]  /*1dd0*/  VIADD R25, R7.reuse, 0x60 ;  /* 0x0000006007197836 */ /* 0x040fe20000000000 */
[-C--:B------:R-:W-:Y:S02]  /*1de0*/  ISETP.GE.AND P1, PT, R7, R0.reuse, PT ;  /* 0x000000000700720c */ /* 0x080fe40003f26270 */
[-C--:B------:R-:W-:Y:S01]  /*1df0*/  ISETP.GE.AND P2, PT, R11, R0.reuse, PT ;  /* 0x000000000b00720c */ /* 0x080fe20003f46270 */
[----:B------:R-:W-:Y:S01]  /*1e00*/  IMAD.X R4, RZ, RZ, R5, P0 ;  /* 0x000000ffff047224 */ /* 0x000fe200000e0605 */
[----:B------:R-:W-:Y:S01]  /*1e10*/  ISETP.GE.AND P4, PT, R25, R0, PT ;  /* 0x000000001900720c */ /* 0x000fe20003f86270 */
[----:B------:R-:W-:Y:S01]  /*1e20*/  VIADD R5, R7, 0x40 ;  /* 0x0000004007057836 */ /* 0x000fe20000000000 */
[----:B0-----:R-:W-:Y:S01]  /*1e30*/  LEA R2, P0, R3, UR12, 0x2 ;  /* 0x0000000c03027c11 */ /* 0x001fe2000f8010ff */
[----:B------:R-:W-:-:S02]  /*1e40*/  VIADD R11, R7, 0xa0 ;  /* 0x000000a0070b7836 */ /* 0x000fc40000000000 */
[----:B------:R-:W-:Y:S01]  /*1e50*/  VIADD R25, R7, 0xc0 ;  /* 0x000000c007197836 */ /* 0x000fe20000000000 */
[-C--:B------:R-:W-:Y:S01]  /*1e60*/  ISETP.GE.AND P3, PT, R5, R0.reuse, PT ;  /* 0x000000000500720c */ /* 0x080fe20003f66270 */
[----:B------:R-:W-:Y:S01]  /*1e70*/  VIADD R5, R7, 0x80 ;  /* 0x0000008007057836 */ /* 0x000fe20000000000 */
[----:B------:R-:W-:Y:S02]  /*1e80*/  LEA.HI.X R3, R3, UR13, R4, 0x2, P0 ;  /* 0x0000000d03037c11 */ /* 0x000fe400080f1404 */
[-C--:B------:R-:W-:Y:S01]  /*1e90*/  ISETP.GE.AND P6, PT, R11, R0.reuse, PT ;  /* 0x000000000b00720c */ /* 0x080fe20003fc6270 */
[----:B------:R-:W-:Y:S01]  /*1ea0*/  VIADD R11, R7, 0x100 ;  /* 0x00000100070b7836 */ /* 0x000fe20000000000 */
[-C--:B------:R-:W-:Y:S01]  /*1eb0*/  ISETP.GE.AND P5, PT, R5, R0.reuse, PT ;  /* 0x000000000500720c */ /* 0x080fe20003fa6270 */
[----:B------:R-:W-:Y:S01]  /*1ec0*/  VIADD R5, R7, 0xe0 ;  /* 0x000000e007057836 */ /* 0x000fe20000000000 */
[----:B------:R-:W-:Y:S01]  /*1ed0*/  @!P1 STG.E desc[UR8][R2.64], R44 ;  /* 0x0000002c02009986 */ /* 0x000fe2000c101908 */
[----:B------:R-:W-:-:S03]  /*1ee0*/  ISETP.GE.AND P0, PT, R25, R0, PT ;  /* 0x000000001900720c */ /* 0x000fc60003f06270 */
[-C--:B------:R-:W-:Y:S01]  /*1ef0*/  ISETP.GE.AND P1, PT, R5, R0.reuse, PT ;  /* 0x000000000500720c */ /* 0x080fe20003f26270 */
[----:B------:R-:W-:Y:S01]  /*1f00*/  VIADD R5, R7, 0x120 ;  /* 0x0000012007057836 */ /* 0x000fe20000000000 */
[----:B------:R-:W-:Y:S04]  /*1f10*/  @!P3 STG.E desc[UR8][R2.64+0x100], R42 ;  /* 0x0001002a0200b986 */ /* 0x000fe8000c101908 */
[-C--:B------:R-:W-:Y:S01]  /*1f20*/  ISETP.GE.AND P3, PT, R5, R0.reuse, PT ;  /* 0x000000000500720c */ /* 0x080fe20003f66270 */
[----:B------:R-:W-:Y:S01]  /*1f30*/  VIADD R5, R7, 0x160 ;  /* 0x0000016007057836 */ /* 0x000fe20000000000 */
[----:B------:R-:W-:Y:S01]  /*1f40*/  @!P2 STG.E desc[UR8][R2.64+0x80], R43 ;  /* 0x0000802b0200a986 */ /* 0x000fe2000c101908 */
[----:B------:R-:W-:Y:S01]  /*1f50*/  ISETP.GE.AND P2, PT, R11, R0, PT ;  /* 0x000000000b00720c */ /* 0x000fe20003f46270 */
[----:B------:R-:W-:-:S02]  /*1f60*/  VIADD R11, R7, 0x140 ;  /* 0x00000140070b7836 */ /* 0x000fc40000000000 */
[----:B------:R0:W-:Y:S01]  /*1f70*/  @!P5 STG.E desc[UR8][R2.64+0x200], R9 ;  /* 0x000200090200d986 */ /* 0x0001e2000c101908 */
[-C--:B------:R-:W-:Y:S01]  /*1f80*/  ISETP.GE.AND P5, PT, R5, R0.reuse, PT ;  /* 0x000000000500720c */ /* 0x080fe20003fa6270 */
[----:B------:R-:W-:Y:S02]  /*1f90*/  VIADD R5, R7, 0x1a0 ;  /* 0x000001a007057836 */ /* 0x000fe40000000000 */
[----:B------:R1:W-:Y:S01]  /*1fa0*/  @!P4 STG.E desc[UR8][R2.64+0x180], R8 ;  /* 0x000180080200c986 */ /* 0x0003e2000c101908 */
[-C--:B------:R-:W-:Y:S01]  /*1fb0*/  ISETP.GE.AND P4, PT, R11, R0.reuse, PT ;  /* 0x000000000b00720c */ /* 0x080fe20003f86270 */
[----:B------:R-:W-:Y:S02]  /*1fc0*/  VIADD R11, R7, 0x180 ;  /* 0x00000180070b7836 */ /* 0x000fe40000000000 */
[----:B------:R1:W-:Y:S01]  /*1fd0*/  @!P0 STG.E desc[UR8][R2.64+0x300], R12 ;  /* 0x0003000c02008986 */ /* 0x0003e2000c101908 */
[----:B------:R-:W-:Y:S01]  /*1fe0*/  ISETP.GE.AND P0, PT, R5, R0, PT ;  /* 0x000000000500720c */ /* 0x000fe20003f06270 */
[----:B------:R-:W-:-:S02]  /*1ff0*/  VIADD R5, R7, 0x1e0 ;  /* 0x000001e007057836 */ /* 0x000fc40000000000 */
[----:B------:R1:W-:Y:S01]  /*2000*/  @!P6 STG.E desc[UR8][R2.64+0x280], R10 ;  /* 0x0002800a0200e986 */ /* 0x0003e2000c101908 */
[-C--:B------:R-:W-:Y:S01]  /*2010*/  ISETP.GE.AND P6, PT, R11, R0.reuse, PT ;  /* 0x000000000b00720c */ /* 0x080fe20003fc6270 */
[----:B------:R-:W-:Y:S02]  /*2020*/  VIADD R11, R7, 0x1c0 ;  /* 0x000001c0070b7836 */ /* 0x000fe40000000000 */
[----:B------:R1:W-:Y:S01]  /*2030*/  @!P2 STG.E desc[UR8][R2.64+0x400], R14 ;  /* 0x0004000e0200a986 */ /* 0x0003e2000c101908 */
[-C--:B------:R-:W-:Y:S01]  /*2040*/  ISETP.GE.AND P2, PT, R5, R0.reuse, PT ;  /* 0x000000000500720c */ /* 0x080fe20003f46270 */
[C---:B0-----:R-:W-:Y:S02]  /*2050*/  VIADD R9, R7.reuse, 0x200 ;  /* 0x0000020007097836 */ /* 0x041fe40000000000 */
[C---:B------:R-:W-:Y:S01]  /*2060*/  VIADD R5, R7.reuse, 0x220 ;  /* 0x0000022007057836 */ /* 0x040fe20000000000 */
[----:B------:R1:W-:Y:S01]  /*2070*/  @!P1 STG.E desc[UR8][R2.64+0x380], R13 ;  /* 0x0003800d02009986 */ /* 0x0003e2000c101908 */
[----:B------:R-:W-:Y:S01]  /*2080*/  VIADD R7, R7, 0x240 ;  /* 0x0000024007077836 */ /* 0x000fe20000000000 */
[----:B------:R-:W-:-:S02]  /*2090*/  ISETP.GE.AND P1, PT, R11, R0, PT ;  /* 0x000000000b00720c */ /* 0x000fc40003f26270 */
[----:B------:R1:W-:Y:S01]  /*20a0*/  @!P3 STG.E desc[UR8][R2.64+0x480], R15 ;  /* 0x0004800f0200b986 */ /* 0x0003e2000c101908 */
[----:B------:R-:W-:-:S03]  /*20b0*/  ISETP.GE.AND P3, PT, R9, R0, PT ;  /* 0x000000000900720c */ /* 0x000fc60003f66270 */
[----:B------:R1:W-:Y:S01]  /*20c0*/  @!P4 STG.E desc[UR8][R2.64+0x500], R16 ;  /* 0x000500100200c986 */ /* 0x0003e2000c101908 */
[----:B------:R-:W-:-:S03]  /*20d0*/  ISETP.GE.AND P4, PT, R5, R0, PT ;  /* 0x000000000500720c */ /* 0x000fc60003f86270 */
[----:B------:R1:W-:Y:S01]  /*20e0*/  @!P5 STG.E desc[UR8][R2.64+0x580], R17 ;  /* 0x000580110200d986 */ /* 0x0003e2000c101908 */
[----:B------:R-:W-:-:S03]  /*20f0*/  ISETP.GE.AND P5, PT, R7, R0, PT ;  /* 0x000000000700720c */ /* 0x000fc60003fa6270 */
[----:B------:R1:W-:Y:S04]  /*2100*/  @!P6 STG.E desc[UR8][R2.64+0x600], R18 ;  /* 0x000600120200e986 */ /* 0x0003e8000c101908 */
[----:B------:R1:W-:Y:S04]  /*2110*/  @!P0 STG.E desc[UR8][R2.64+0x680], R19 ;  /* 0x0006801302008986 */ /* 0x0003e8000c101908 */
[----:B------:R1:W-:Y:S04]  /*2120*/  @!P1 STG.E desc[UR8][R2.64+0x700], R20 ;  /* 0x0007001402009986 */ /* 0x0003e8000c101908 */
[----:B------:R1:W-:Y:S04]  /*2130*/  @!P2 STG.E desc[UR8][R2.64+0x780], R21 ;  /* 0x000780150200a986 */ /* 0x0003e8000c101908 */
[----:B------:R1:W-:Y:S04]  /*2140*/  @!P3 STG.E desc[UR8][R2.64+0x800], R22 ;  /* 0x000800160200b986 */ /* 0x0003e8000c101908 */
[----:B------:R1:W-:Y:S01]  /*2150*/  @!P4 STG.E desc[UR8][R2.64+0x880], R23 ;  /* 0x000880170200c986 */ /* 0x0003e2000c101908 */
[----:B------:R-:W-:Y:S05]  /*2160*/  @P5 EXIT ;  /* 0x000000000000594d */ /* 0x000fea0003800000 */
[----:B------:R-:W-:Y:S01]  /*2170*/  STG.E desc[UR8][R2.64+0x900], R24 ;  /* 0x0009001802007986 */ /* 0x000fe2000c101908 */
[----:B------:R-:W-:Y:S05]  /*2180*/  EXIT ;  /* 0x000000000000794d */ /* 0x000fea0003800000 */
.L_x_14:
[----:B------:R-:W-:Y:S01]  /*2190*/  IMAD.MOV.U32 R2, RZ, RZ, RZ ;  /* 0x000000ffff027224 */ /* 0x000fe200078e00ff */
[C---:B------:R-:W-:Y:S01]  /*21a0*/  ISETP.GT.U32.AND P0, PT, R3.reuse, 0x1f, PT ;  /* 0x0000001f0300780c */ /* 0x040fe20003f04070 */
[----:B------:R-:W-:Y:S05]  /*21b0*/  WARPSYNC.ALL ;  /* 0x0000000000007948 */ /* 0x000fea0003800000 */
[----:B------:R-:W-:-:S05]  /*21c0*/  IMAD.HI.U32 R24, R3, 0x15555556, R2 ;  /* 0x1555555603187827 */ /* 0x000fca00078e0002 */
[----:B------:R-:W-:-:S05]  /*21d0*/  LEA R24, R24, UR4, 0x2 ;  /* 0x0000000418187c11 */ /* 0x000fca000f8e10ff */
[----:B------:R0:W-:Y:S01]  /*21e0*/  STS [R24+0x3410], R27 ;  /* 0x0034101b18007388 */ /* 0x0001e20000000800 */
[----:B------:R-:W-:Y:S06]  /*21f0*/  BAR.SYNC.DEFER_BLOCKING 0x0 ;  /* 0x0000000000007b1d */ /* 0x000fec0000010000 */
[----:B------:R-:W-:Y:S05]  /*2200*/  @P0 BRA `(.L_x_25) ;  /* 0x0000000000e00947 */ /* 0x000fea0003800000 */
[----:B------:R-:W-:Y:S01]  /*2210*/  IMAD.MOV.U32 R5, RZ, RZ, 0x34 ;  /* 0x00000034ff057424 */ /* 0x000fe200078e00ff */
[----:B------:R-:W-:-:S03]  /*2220*/  UMOV UR11, 0xffffffff ;  /* 0xffffffff000b7882 */ /* 0x000fc60000000000 */
[----:B------:R-:W-:-:S05]  /*2230*/  IMAD R18, R3, R5, UR4 ;  /* 0x0000000403127e24 */ /* 0x000fca000f8e0205 */
[----:B------:R-:W-:Y:S04]  /*2240*/  LDS R16, [R18+0x3410] ;  /* 0x0034100012107984 */ /* 0x000fe80000000800 */
[----:B------:R-:W-:Y:S04]  /*2250*/  LDS R17, [R18+0x3414] ;  /* 0x0034140012117984 */ /* 0x000fe80000000800 */
[----:B------:R-:W1:Y:S04]  /*2260*/  LDS R14, [R18+0x3418] ;  /* 0x00341800120e7984 */ /* 0x000e680000000800 */
[----:B------:R-:W-:Y:S04]  /*2270*/  LDS R15, [R18+0x341c] ;  /* 0x00341c00120f7984 */ /* 0x000fe80000000800 */
[----:B------:R-:W2:Y:S04]  /*2280*/  LDS R12, [R18+0x3420] ;  /* 0x00342000120c7984 */ /* 0x000ea80000000800 */
[----:B------:R-:W-:Y:S04]  /*2290*/  LDS R13, [R18+0x3424] ;  /* 0x00342400120d7984 */ /* 0x000fe80000000800 */
[----:B------:R-:W3:Y:S04]  /*22a0*/  LDS R10, [R18+0x3428] ;  /* 0x00342800120a7984 */ /* 0x000ee80000000800 */
[----:B------:R-:W-:Y:S04]  /*22b0*/  LDS R9, [R18+0x342c] ;  /* 0x00342c0012097984 */ /* 0x000fe80000000800 */
[----:B------:R-:W4:Y:S04]  /*22c0*/  LDS R8, [R18+0x3430] ;  /* 0x0034300012087984 */ /* 0x000f280000000800 */
[----:B------:R-:W-:Y:S04]  /*22d0*/  LDS R5, [R18+0x3434] ;  /* 0x0034340012057984 */ /* 0x000fe80000000800 */
[----:B------:R-:W5:Y:S04]  /*22e0*/  LDS R4, [R18+0x3438] ;  /* 0x0034380012047984 */ /* 0x000f680000000800 */
[----:B------:R-:W0:Y:S01]  /*22f0*/  LDS R19, [R18+0x343c] ;  /* 0x00343c0012137984 */ /* 0x000e220000000800 */
[----:B-1----:R-:W-:-:S04]  /*2300*/  IADD3 R20, PT, PT, R14, R17, R16 ;  /* 0x000000110e147210 */ /* 0x002fc80007ffe010 */
[----:B--2---:R-:W-:-:S04]  /*2310*/  IADD3 R20, PT, PT, R12, R20, R15 ;  /* 0x000000140c147210 */ /* 0x004fc80007ffe00f */
[----:B---3--:R-:W-:-:S04]  /*2320*/  IADD3 R20, PT, PT, R10, R20, R13 ;  /* 0x000000140a147210 */ /* 0x008fc80007ffe00d */
[----:B----4-:R-:W-:-:S04]  /*2330*/  IADD3 R20, PT, PT, R8, R20, R9 ;  /* 0x0000001408147210 */ /* 0x010fc80007ffe009 */
[----:B-----5:R-:W-:-:S05]  /*2340*/  IADD3 R20, PT, PT, R4, R20, R5 ;  /* 0x0000001404147210 */ /* 0x020fca0007ffe005 */
[----:B0-----:R-:W-:Y:S01]  /*2350*/  IMAD.IADD R19, R19, 0x1, R20 ;  /* 0x0000000113137824 */ /* 0x001fe200078e0214 */
[----:B------:R-:W-:Y:S06]  /*2360*/  BRA.DIV UR11, `(.L_x_26) ;  /* 0x0000005e0be47947 */ /* 0x000fec000b800000 */
[----:B------:R-:W0:Y:S02]  /*2370*/  SHFL.UP P0, R20, R19, 0x1, RZ ;  /* 0x0420000013147989 */ /* 0x000e2400000000ff */
[----:B0-----:R-:W-:-:S05]  /*2380*/  @P0 IMAD.IADD R20, R19, 0x1, R20 ;  /* 0x0000000113140824 */ /* 0x001fca00078e0214 */
[----:B------:R-:W0:Y:S02]  /*2390*/  SHFL.UP P0, R21, R20, 0x2, RZ ;  /* 0x0440000014157989 */ /* 0x000e2400000000ff */
[----:B0-----:R-:W-:-:S05]  /*23a0*/  @P0 IMAD.IADD R21, R20, 0x1, R21 ;  /* 0x0000000114150824 */ /* 0x001fca00078e0215 */
[----:B------:R-:W0:Y:S02]  /*23b0*/  SHFL.UP P0, R22, R21, 0x4, RZ ;  /* 0x0480000015167989 */ /* 0x000e2400000000ff */
[----:B0-----:R-:W-:-:S05]  /*23c0*/  @P0 IMAD.IADD R22, R21, 0x1, R22 ;  /* 0x0000000115160824 */ /* 0x001fca00078e0216 */
[----:B------:R-:W0:Y:S02]  /*23d0*/  SHFL.UP P0, R23, R22, 0x8, RZ ;  /* 0x0500000016177989 */ /* 0x000e2400000000ff */
[----:B0-----:R-:W-:-:S05]  /*23e0*/  @P0 IMAD.IADD R23, R22, 0x1, R23 ;  /* 0x0000000116170824 */ /* 0x001fca00078e0217 */
[----:B------:R0:W1:Y:S02]  /*23f0*/  SHFL.UP P0, R48, R23, 0x10, RZ ;  /* 0x0600000017307989 */ /* 0x00006400000000ff */
.L_x_118:
[----:B-1----:R-:W-:-:S04]  /*2400*/  @P0 IMAD.IADD R48, R23, 0x1, R48 ;  /* 0x0000000117300824 */ /* 0x002fc800078e0230 */
[----:B------:R-:W-:-:S04]  /*2410*/  IMAD.IADD R19, R48, 0x1, -R19 ;  /* 0x0000000130137824 */ /* 0x000fc800078e0a13 */
[----:B------:R-:W-:Y:S01]  /*2420*/  IMAD.IADD R16, R16, 0x1, R19 ;  /* 0x0000000110107824 */ /* 0x000fe200078e0213 */
[----:B------:R1:W-:Y:S03]  /*2430*/  STS [R18+0x3410], R19 ;  /* 0x0034101312007388 */ /* 0x0003e60000000800 */
        /* <DEDUP_REMOVED lines=19> */
[----:B------:R1:W-:Y:S04]  /*2570*/  STS [R18+0x3438], R5 ;  /* 0x0034380512007388 */ /* 0x0003e80000000800 */
[----:B------:R1:W-:Y:S02]  /*2580*/  STS [R18+0x343c], R21 ;  /* 0x00343c1512007388 */ /* 0x0003e40000000800 */
.L_x_25:
[----:B------:R-:W-:Y:S05]  /*2590*/  WARPSYNC.ALL ;  /* 0x0000000000007948 */ /* 0x000fea0003800000 */
[----:B------:R-:W-:Y:S01]  /*25a0*/  BAR.SYNC.DEFER_BLOCKING 0x0 ;  /* 0x0000000000007b1d */ /* 0x000fe20000010000 */
[----:B------:R-:W-:Y:S02]  /*25b0*/  ISETP.NE.AND P0, PT, R53, RZ, PT ;  /* 0x000000ff3500720c */ /* 0x000fe40003f05270 */
[----:B-1----:R-:W-:-:S03]  /*25c0*/  SHF.R.U32.HI R5, RZ, UR6, R45 ;  /* 0x00000006ff057c19 */ /* 0x002fc6000801162d */
[----:B------:R-:W-:Y:S01]  /*25d0*/  BSSY.RECONVERGENT B0, `(.L_x_27) ;  /* 0x0000029000007945 */ /* 0x000fe20003800200 */
[----:B------:R-:W-:Y:S01]  /*25e0*/  LOP3.LUT R5, R5, UR5, RZ, 0x30, !PT ;  /* 0x0000000505057c12 */ /* 0x000fe2000f8e30ff */
[----:B0-----:R-:W0:Y:S06]  /*25f0*/  LDS R24, [R24+0x3410] ;  /* 0x0034100018187984 */ /* 0x001e2c0000000800 */
[----:B------:R-:W-:Y:S05]  /*2600*/  @P0 BRA `(.L_x_28) ;  /* 0x0000000000940947 */ /* 0x000fea0003800000 */
[----:B------:R-:W-:-:S05]  /*2610*/  LEA R4, R3, UR4, 0x2 ;  /* 0x0000000403047c11 */ /* 0x000fca000f8e10ff */
[----:B------:R-:W0:Y:S04]  /*2620*/  LDS R13, [R4] ;  /* 0x00000000040d7984 */ /* 0x000e280000000800 */
[----:B------:R-:W1:Y:S04]  /*2630*/  LDS R15, [R4+0x400] ;  /* 0x00040000040f7984 */ /* 0x000e680000000800 */
[----:B------:R-:W2:Y:S04]  /*2640*/  LDS R17, [R4+0x800] ;  /* 0x0008000004117984 */ /* 0x000ea80000000800 */
[----:B------:R-:W3:Y:S04]  /*2650*/  LDS R19, [R4+0xc00] ;  /* 0x000c000004137984 */ /* 0x000ee80000000800 */
[----:B------:R-:W4:Y:S04]  /*2660*/  LDS R21, [R4+0x1000] ;  /* 0x0010000004157984 */ /* 0x000f280000000800 */
[----:B------:R-:W5:Y:S04]  /*2670*/  LDS R23, [R4+0x1400] ;  /* 0x0014000004177984 */ /* 0x000f680000000800 */
[----:B------:R-:W5:Y:S04]  /*2680*/  LDS R45, [R4+0x1800] ;  /* 0x00180000042d7984 */ /* 0x000f680000000800 */
[----:B------:R-:W5:Y:S04]  /*2690*/  LDS R47, [R4+0x1c00] ;  /* 0x001c0000042f7984 */ /* 0x000f680000000800 */
[----:B------:R-:W5:Y:S04]  /*26a0*/  LDS R49, [R4+0x2000] ;  /* 0x0020000004317984 */ /* 0x000f680000000800 */
[----:B------:R-:W5:Y:S04]  /*26b0*/  LDS R51, [R4+0x2400] ;  /* 0x0024000004337984 */ /* 0x000f680000000800 */
[----:B------:R-:W5:Y:S01]  /*26c0*/  LDS R8, [R4+0x2800] ;  /* 0x0028000004087984 */ /* 0x000f620000000800 */
[----:B0-----:R-:W-:-:S03]  /*26d0*/  IMAD.IADD R13, R24, 0x1, R13 ;  /* 0x00000001180d7824 */ /* 0x001fc600078e020d */
[----:B------:R-:W0:Y:S01]  /*26e0*/  LDS R9, [R4+0x2c00] ;  /* 0x002c000004097984 */ /* 0x000e220000000800 */
[----:B-1----:R-:W-:-:S03]  /*26f0*/  IMAD.IADD R15, R24, 0x1, R15 ;  /* 0x00000001180f7824 */ /* 0x002fc600078e020f */
[----:B------:R1:W-:Y:S01]  /*2700*/  STS [R4], R13 ;  /* 0x0000000d04007388 */ /* 0x0003e20000000800 */
[C---:B--2---:R-:W-:Y:S02]  /*2710*/  IMAD.IADD R17, R24.reuse, 0x1, R17 ;  /* 0x0000000118117824 */ /* 0x044fe400078e0211 */
[C---:B---3--:R-:W-:Y:S01]  /*2720*/  IMAD.IADD R19, R24.reuse, 0x1, R19 ;  /* 0x0000000118137824 */ /* 0x048fe200078e0213 */
[----:B------:R2:W-:Y:S01]  /*2730*/  STS [R4+0x400], R15 ;  /* 0x0004000f04007388 */ /* 0x0005e20000000800 */
[----:B----4-:R-:W-:-:S03]  /*2740*/  IMAD.IADD R21, R24, 0x1, R21 ;  /* 0x0000000118157824 */ /* 0x010fc600078e0215 */
[----:B------:R2:W-:Y:S01]  /*2750*/  STS [R4+0x800], R17 ;  /* 0x0008001104007388 */ /* 0x0005e20000000800 */
[----:B-----5:R-:W-:-:S03]  /*2760*/  IMAD.IADD R23, R24, 0x1, R23 ;  /* 0x0000000118177824 */ /* 0x020fc600078e0217 */
[----:B------:R2:W-:Y:S01]  /*2770*/  STS [R4+0xc00], R19 ;  /* 0x000c001304007388 */ /* 0x0005e20000000800 */
[----:B------:R-:W-:-:S03]  /*2780*/  IMAD.IADD R45, R24, 0x1, R45 ;  /* 0x00000001182d7824 */ /* 0x000fc600078e022d */
[----:B------:R2:W-:Y:S01]  /*2790*/  STS [R4+0x1000], R21 ;  /* 0x0010001504007388 */ /* 0x0005e20000000800 */
[----:B------:R-:W-:-:S03]  /*27a0*/  IMAD.IADD R47, R24, 0x1, R47 ;  /* 0x00000001182f7824 */ /* 0x000fc600078e022f */
[----:B------:R2:W-:Y:S01]  /*27b0*/  STS [R4+0x1400], R23 ;  /* 0x0014001704007388 */ /* 0x0005e20000000800 */
[----:B------:R-:W-:-:S03]  /*27c0*/  IMAD.IADD R49, R24, 0x1, R49 ;  /* 0x0000000118317824 */ /* 0x000fc600078e0231 */
[----:B------:R2:W-:Y:S01]  /*27d0*/  STS [R4+0x1800], R45 ;  /* 0x0018002d04007388 */ /* 0x0005e20000000800 */
[----:B------:R-:W-:-:S03]  /*27e0*/  IMAD.IADD R51, R24, 0x1, R51 ;  /* 0x0000000118337824 */ /* 0x000fc600078e0233 */
[----:B------:R2:W-:Y:S01]  /*27f0*/  STS [R4+0x1c00], R47 ;  /* 0x001c002f04007388 */ /* 0x0005e20000000800 */
[----:B-1----:R-:W-:-:S03]  /*2800*/  IMAD.IADD R13, R24, 0x1, R8 ;  /* 0x00000001180d7824 */ /* 0x002fc600078e0208 */
[----:B------:R2:W-:Y:S01]  /*2810*/  STS [R4+0x2000], R49 ;  /* 0x0020003104007388 */ /* 0x0005e20000000800 */
[----:B0-----:R-:W-:-:S03]  /*2820*/  IMAD.IADD R9, R24, 0x1, R9 ;  /* 0x0000000118097824 */ /* 0x001fc600078e0209 */
[----:B------:R2:W-:Y:S04]  /*2830*/  STS [R4+0x2400], R51 ;  /* 0x0024003304007388 */ /* 0x0005e80000000800 */
[----:B------:R2:W-:Y:S04]  /*2840*/  STS [R4+0x2800], R13 ;  /* 0x0028000d04007388 */ /* 0x0005e80000000800 */
[----:B------:R2:W-:Y:S02]  /*2850*/  STS [R4+0x2c00], R9 ;  /* 0x002c000904007388 */ /* 0x0005e40000000800 */
.L_x_28:
[----:B------:R-:W-:Y:S05]  /*2860*/  BSYNC.RECONVERGENT B0 ;  /* 0x0000000000007941 */ /* 0x000fea0003800200 */
.L_x_27:
[----:B------:R-:W-:Y:S01]  /*2870*/  BAR.SYNC.DEFER_BLOCKING 0x0 ;  /* 0x0000000000007b1d */ /* 0x000fe20000010000 */
[----:B------:R-:W-:Y:S01]  /*2880*/  R2P PR, R5, 0x7f ;  /* 0x0000007f05007804 */ /* 0x000fe20000000000 */
[----:B------:R-:W-:-:S04]  /*2890*/  IMAD.MOV.U32 R8, RZ, RZ, RZ ;  /* 0x000000ffff087224 */ /* 0x000fc800078e00ff */
[----:B------:R-:W-:Y:S01]  /*28a0*/  BSSY.RECONVERGENT B0, `(.L_x_29) ;  /* 0x0000026000007945 */ /* 0x000fe20003800200 */
[----:B--2---:R-:W1:Y:S07]  /*28b0*/  S2R R23, SR_LEMASK ;  /* 0x0000000000177919 */ /* 0x004e6e0000003a00 */
[----:B------:R-:W-:Y:S02]  /*28c0*/  VOTE.ANY R4, PT, P0 ;  /* 0x0000000000047806 */ /* 0x000fe400000e0100 */
[----:B------:R-:W-:-:S02]  /*28d0*/  VOTE.ANY R9, PT, P1 ;  /* 0x0000000000097806 */ /* 0x000fc400008e0100 */
[----:B------:R-:W-:Y:S02]  /*28e0*/  @!P0 LOP3.LUT R4, RZ, R4, RZ, 0x33, !PT ;  /* 0x00000004ff048212 */ /* 0x000fe400078e33ff */
[----:B------:R-:W-:Y:S02]  /*28f0*/  VOTE.ANY R13, PT, P2 ;  /* 0x00000000000d7806 */ /* 0x000fe400010e0100 */
[----:B------:R-:W-:Y:S02]  /*2900*/  @!P1 LOP3.LUT R9, RZ, R9, RZ, 0x33, !PT ;  /* 0x00000009ff099212 */ /* 0x000fe400078e33ff */
[----:B------:R-:W-:Y:S02]  /*2910*/  VOTE.ANY R15, PT, P3 ;  /* 0x00000000000f7806 */ /* 0x000fe400018e0100 */
[----:B------:R-:W-:Y:S02]  /*2920*/  @!P2 LOP3.LUT R13, RZ, R13, RZ, 0x33, !PT ;  /* 0x0000000dff0da212 */ /* 0x000fe400078e33ff */
[----:B------:R-:W-:-:S02]  /*2930*/  LOP3.LUT R4, R9, R4, RZ, 0xc0, !PT ;  /* 0x0000000409047212 */ /* 0x000fc400078ec0ff */
[----:B------:R-:W-:Y:S02]  /*2940*/  @!P3 LOP3.LUT R15, RZ, R15, RZ, 0x33, !PT ;  /* 0x0000000fff0fb212 */ /* 0x000fe400078e33ff */
[----:B------:R-:W-:Y:S02]  /*2950*/  LOP3.LUT R4, R13, R4, RZ, 0xc0, !PT ;  /* 0x000000040d047212 */ /* 0x000fe400078ec0ff */
[----:B------:R-:W-:Y:S02]  /*2960*/  VOTE.ANY R9, PT, P4 ;  /* 0x0000000000097806 */ /* 0x000fe400020e0100 */
[----:B------:R-:W-:Y:S02]  /*2970*/  LOP3.LUT P0, RZ, R5, 0x80, RZ, 0xc0, !PT ;  /* 0x0000008005ff7812 */ /* 0x000fe4000780c0ff */
[----:B------:R-:W-:Y:S02]  /*2980*/  LOP3.LUT R4, R15, R4, RZ, 0xc0, !PT ;  /* 0x000000040f047212 */ /* 0x000fe400078ec0ff */
[----:B------:R-:W-:-:S02]  /*2990*/  VOTE.ANY R13, PT, P5 ;  /* 0x00000000000d7806 */ /* 0x000fc400028e0100 */
[----:B------:R-:W-:Y:S02]  /*29a0*/  @!P4 LOP3.LUT R9, RZ, R9, RZ, 0x33, !PT ;  /* 0x00000009ff09c212 */ /* 0x000fe400078e33ff */
[----:B------:R-:W-:Y:S02]  /*29b0*/  @!P5 LOP3.LUT R13, RZ, R13, RZ, 0x33, !PT ;  /* 0x0000000dff0dd212 */ /* 0x000fe400078e33ff */
[----:B------:R-:W-:Y:S02]  /*29c0*/  LOP3.LUT R4, R9, R4, RZ, 0xc0, !PT ;  /* 0x0000000409047212 */ /* 0x000fe400078ec0ff */
[----:B------:R-:W-:Y:S02]  /*29d0*/  VOTE.ANY R9, PT, P6 ;  /* 0x0000000000097806 */ /* 0x000fe400030e0100 */
[----:B------:R-:W-:Y:S02]  /*29e0*/  LOP3.LUT R4, R13, R4, RZ, 0xc0, !PT ;  /* 0x000000040d047212 */ /* 0x000fe400078ec0ff */
[----:B------:R-:W-:-:S02]  /*29f0*/  VOTE.ANY R13, PT, P0 ;  /* 0x00000000000d7806 */ /* 0x000fc400000e0100 */
[----:B------:R-:W-:Y:S02]  /*2a00*/  @!P6 LOP3.LUT R9, RZ, R9, RZ, 0x33, !PT ;  /* 0x00000009ff09e212 */ /* 0x000fe400078e33ff */
[----:B------:R-:W-:Y:S02]  /*2a10*/  @!P0 LOP3.LUT R13, RZ, R13, RZ, 0x33, !PT ;  /* 0x0000000dff0d8212 */ /* 0x000fe400078e33ff */
[----:B------:R-:W-:Y:S02]  /*2a20*/  LOP3.LUT R4, R9, R4, RZ, 0xc0, !PT ;  /* 0x0000000409047212 */ /* 0x000fe400078ec0ff */
[----:B------:R-:W-:Y:S02]  /*2a30*/  SHF.R.U32.HI R9, RZ, UR6, R6 ;  /* 0x00000006ff097c19 */ /* 0x000fe40008011606 */
[----:B------:R-:W-:Y:S01]  /*2a40*/  LOP3.LUT R10, R13, R4, RZ, 0xc0, !PT ;  /* 0x000000040d0a7212 */ /* 0x000fe200078ec0ff */
[----:B------:R-:W-:Y:S01]  /*2a50*/  IMAD.SHL.U32 R4, R3, 0x20, RZ ;  /* 0x0000002003047824 */ /* 0x000fe200078e00ff */
[----:B------:R-:W-:-:S02]  /*2a60*/  LOP3.LUT R9, R9, UR5, RZ, 0x30, !PT ;  /* 0x0000000509097c12 */ /* 0x000fc4000f8e30ff */
[----:B------:R-:W2:Y:S01]  /*2a70*/  FLO.U32 R15, R10 ;  /* 0x0000000a000f7300 */ /* 0x000ea200000e0000 */
[----:B-1----:R-:W-:Y:S02]  /*2a80*/  LOP3.LUT R14, R23, R10, RZ, 0xc0, !PT ;  /* 0x0000000a170e7212 */ /* 0x002fe400078ec0ff */
[----:B------:R-:W-:-:S05]  /*2a90*/  LOP3.LUT R4, R4, 0x7c00, RZ, 0xc0, !PT ;  /* 0x00007c0004047812 */ /* 0x000fca00078ec0ff */
[----:B------:R-:W1:Y:S01]  /*2aa0*/  POPC R14, R14 ;  /* 0x0000000e000e7309 */ /* 0x000e620000000000 */
[----:B------:R-:W-:Y:S01]  /*2ab0*/  VIADD R22, R4, UR4 ;  /* 0x0000000404167c36 */ /* 0x000fe20008000000 */
[----:B--2---:R-:W-:-:S13]  /*2ac0*/  ISETP.NE.AND P0, PT, R46, R15, PT ;  /* 0x0000000f2e00720c */ /* 0x004fda0003f05270 */
[----:B-1----:R-:W-:Y:S05]  /*2ad0*/  @P0 BRA `(.L_x_30) ;  /* 0x0000000000080947 */ /* 0x002fea0003800000 */
[----:B------:R-:W-:-:S05]  /*2ae0*/  IMAD R5, R5, 0x4, R22 ;  /* 0x0000000405057824 */ /* 0x000fca00078e0216 */
[----:B------:R1:W2:Y:S02]  /*2af0*/  ATOMS.ADD R8, [R5], R14 ;  /* 0x0000000e0508738c */ /* 0x0002a40000000000 */
.L_x_30:
[----:B------:R-:W-:Y:S05]  /*2b00*/  BSYNC.RECONVERGENT B0 ;  /* 0x0000000000007941 */ /* 0x000fea0003800200 */
.L_x_29:
[----:B------:R-:W-:Y:S01]  /*2b10*/  R2P PR, R9, 0x7f ;  /* 0x0000007f09007804 */ /* 0x000fe20000000000 */
[----:B--2---:R2:W3:Y:S01]  /*2b20*/  SHFL.IDX PT, R8, R8, R15, 0x1f ;  /* 0x00001f0f08087589 */ /* 0x0044e200000e0000 */
[----:B------:R-:W-:Y:S01]  /*2b30*/  BSSY.RECONVERGENT B0, `(.L_x_31) ;  /* 0x0000023000007945 */ /* 0x000fe20003800200 */
[----:B------:R-:W-:-:S10]  /*2b40*/  IMAD.MOV.U32 R12, RZ, RZ, RZ ;  /* 0x000000ffff0c7224 */ /* 0x000fd400078e00ff */
[----:B------:R-:W-:Y:S02]  /*2b50*/  VOTE.ANY R4, PT, P0 ;  /* 0x0000000000047806 */ /* 0x000fe400000e0100 */
[----:B-1----:R-:W-:Y:S02]  /*2b60*/  VOTE.ANY R5, PT, P1 ;  /* 0x0000000000057806 */ /* 0x002fe400008e0100 */
[----:B------:R-:W-:Y:S02]  /*2b70*/  @!P0 LOP3.LUT R4, RZ, R4, RZ, 0x33, !PT ;  /* 0x00000004ff048212 */ /* 0x000fe400078e33ff */
[----:B------:R-:W-:Y:S02]  /*2b80*/  VOTE.ANY R13, PT, P2 ;  /* 0x00000000000d7806 */ /* 0x000fe400010e0100 */
[----:B------:R-:W-:Y:S02]  /*2b90*/  @!P1 LOP3.LUT R5, RZ, R5, RZ, 0x33, !PT ;  /* 0x00000005ff059212 */ /* 0x000fe400078e33ff */
[----:B------:R-:W-:-:S02]  /*2ba0*/  @!P2 LOP3.LUT R13, RZ, R13, RZ, 0x33, !PT ;  /* 0x0000000dff0da212 */ /* 0x000fc400078e33ff */
[----:B------:R-:W-:Y:S02]  /*2bb0*/  LOP3.LUT R4, R5, R4, RZ, 0xc0, !PT ;  /* 0x0000000405047212 */ /* 0x000fe400078ec0ff */
[----:B------:R-:W-:Y:S02]  /*2bc0*/  VOTE.ANY R5, PT, P3 ;  /* 0x0000000000057806 */ /* 0x000fe400018e0100 */
[----:B------:R-:W-:Y:S02]  /*2bd0*/  LOP3.LUT R4, R13, R4, RZ, 0xc0, !PT ;  /* 0x000000040d047212 */ /* 0x000fe400078ec0ff */
[----:B------:R-:W-:Y:S02]  /*2be0*/  LOP3.LUT P0, RZ, R9, 0x80, RZ, 0xc0, !PT ;  /* 0x0000008009ff7812 */ /* 0x000fe4000780c0ff */
[----:B------:R-:W-:Y:S02]  /*2bf0*/  VOTE.ANY R13, PT, P4 ;  /* 0x00000000000d7806 */ /* 0x000fe400020e0100 */
[----:B------:R-:W-:-:S02]  /*2c00*/  @!P3 LOP3.LUT R5, RZ, R5, RZ, 0x33, !PT ;  /* 0x00000005ff05b212 */ /* 0x000fc400078e33ff */
[----:B------:R-:W-:Y:S02]  /*2c10*/  @!P4 LOP3.LUT R13, RZ, R13, RZ, 0x33, !PT ;  /* 0x0000000dff0dc212 */ /* 0x000fe400078e33ff */
[----:B------:R-:W-:Y:S02]  /*2c20*/  LOP3.LUT R4, R5, R4, RZ, 0xc0, !PT ;  /* 0x0000000405047212 */ /* 0x000fe400078ec0ff */
[----:B------:R-:W-:Y:S02]  /*2c30*/  VOTE.ANY R5, PT, P5 ;  /* 0x0000000000057806 */ /* 0x000fe400028e0100 */
[----:B------:R-:W-:Y:S02]  /*2c40*/  LOP3.LUT R4, R13, R4, RZ, 0xc0, !PT ;  /* 0x000000040d047212 */ /* 0x000fe400078ec0ff */
[----:B------:R-:W-:Y:S02]  /*2c50*/  VOTE.ANY R13, PT, P6 ;  /* 0x00000000000d7806 */ /* 0x000fe400030e0100 */
[----:B------:R-:W-:-:S02]  /*2c60*/  @!P5 LOP3.LUT R5, RZ, R5, RZ, 0x33, !PT ;  /* 0x00000005ff05d212 */ /* 0x000fc400078e33ff */
[----:B------:R-:W-:Y:S02]  /*2c70*/  VOTE.ANY R17, PT, P0 ;  /* 0x0000000000117806 */ /* 0x000fe400000e0100 */
[----:B------:R-:W-:Y:S02]  /*2c80*/  @!P6 LOP3.LUT R13, RZ, R13, RZ, 0x33, !PT ;  /* 0x0000000dff0de212 */ /* 0x000fe400078e33ff */
[----:B------:R-:W-:Y:S02]  /*2c90*/  LOP3.LUT R4, R5, R4, RZ, 0xc0, !PT ;  /* 0x0000000405047212 */ /* 0x000fe400078ec0ff */
[----:B------:R-:W-:Y:S02]  /*2ca0*/  @!P0 LOP3.LUT R17, RZ, R17, RZ, 0x33, !PT ;  /* 0x00000011ff118212 */ /* 0x000fe400078e33ff */
[----:B------:R-:W-:-:S04]  /*2cb0*/  LOP3.LUT R4, R13, R4, RZ, 0xc0, !PT ;  /* 0x000000040d047212 */ /* 0x000fc800078ec0ff */
[----:B------:R-:W-:Y:S02]  /*2cc0*/  LOP3.LUT R4, R17, R4, RZ, 0xc0, !PT ;  /* 0x0000000411047212 */ /* 0x000fe400078ec0ff */
[----:B------:R-:W-:Y:S02]  /*2cd0*/  SHF.R.U32.HI R17, RZ, UR6, R0 ;  /* 0x00000006ff117c19 */ /* 0x000fe40008011600 */
[----:B------:R-:W1:Y:S01]  /*2ce0*/  FLO.U32 R5, R4 ;  /* 0x0000000400057300 */ /* 0x000e6200000e0000 */
[----:B------:R-:W-:Y:S02]  /*2cf0*/  LOP3.LUT R13, R23, R4, RZ, 0xc0, !PT ;  /* 0x00000004170d7212 */ /* 0x000fe400078ec0ff */
[----:B------:R-:W-:-:S05]  /*2d00*/  LOP3.LUT R17, R17, UR5, RZ, 0x30, !PT ;  /* 0x0000000511117c12 */ /* 0x000fca000f8e30ff */
[----:B------:R-:W4:Y:S01]  /*2d10*/  POPC R13, R13 ;  /* 0x0000000d000d7309 */ /* 0x000f220000000000 */
[----:B-1----:R-:W-:-:S13]  /*2d20*/  ISETP.NE.AND P0, PT, R46, R5, PT ;  /* 0x000000052e00720c */ /* 0x002fda0003f05270 */
[----:B--234-:R-:W-:Y:S05]  /*2d30*/  @P0 BRA `(.L_x_32) ;  /* 0x0000000000080947 */ /* 0x01cfea0003800000 */
[----:B------:R-:W-:-:S06]  /*2d40*/  IMAD R12, R9, 0x4, R22 ;  /* 0x00000004090c7824 */ /* 0x000fcc00078e0216 */
[----:B------:R1:W2:Y:S02]  /*2d50*/  ATOMS.ADD R12, [R12], R13 ;  /* 0x0000000d0c0c738c */ /* 0x0002a40000000000 */
.L_x_32:
[----:B------:R-:W-:Y:S05]  /*2d60*/  BSYNC.RECONVERGENT B0 ;  /* 0x0000000000007941 */ /* 0x000fea0003800200 */
.L_x_31:
[----:B------:R-:W-:Y:S01]  /*2d70*/  R2P PR, R17, 0x7f ;  /* 0x0000007f11007804 */ /* 0x000fe20000000000 */
[----:B--2---:R2:W3:Y:S01]  /*2d80*/  SHFL.IDX PT, R12, R12, R5, 0x1f ;  /* 0x00001f050c0c7589 */ /* 0x0044e200000e0000 */
[----:B------:R-:W-:Y:S11]  /*2d90*/  BSSY.RECONVERGENT B0, `(.L_x_33) ;  /* 0x0000023000007945 */ /* 0x000ff60003800200 */
[----:B------:R-:W-:-:S02]  /*2da0*/  VOTE.ANY R0, PT, P0 ;  /* 0x0000000000007806 */ /* 0x000fc400000e0100 */
[----:B------:R-:W-:Y:S02]  /*2db0*/  VOTE.ANY R9, PT, P1 ;  /* 0x0000000000097806 */ /* 0x000fe400008e0100 */
[----:B------:R-:W-:Y:S02]  /*2dc0*/  @!P0 LOP3.LUT R0, RZ, R0, RZ, 0x33, !PT ;  /* 0x00000000ff008212 */ /* 0x000fe400078e33ff */
[----:B------:R-:W-:Y:S02]  /*2dd0*/  VOTE.ANY R15, PT, P2 ;  /* 0x00000000000f7806 */ /* 0x000fe400010e0100 */
[----:B------:R-:W-:Y:S02]  /*2de0*/  @!P1 LOP3.LUT R9, RZ, R9, RZ, 0x33, !PT ;  /* 0x00000009ff099212 */ /* 0x000fe400078e33ff */
[----:B------:R-:W-:Y:S02]  /*2df0*/  @!P2 LOP3.LUT R15, RZ, R15, RZ, 0x33, !PT ;  /* 0x0000000fff0fa212 */ /* 0x000fe400078e33ff */
[----:B------:R-:W-:-:S02]  /*2e00*/  LOP3.LUT R0, R9, R0, RZ, 0xc0, !PT ;  /* 0x0000000009007212 */ /* 0x000fc400078ec0ff */
[----:B------:R-:W-:Y:S02]  /*2e10*/  VOTE.ANY R9, PT, P3 ;  /* 0x0000000000097806 */ /* 0x000fe400018e0100 */
[----:B------:R-:W-:Y:S02]  /*2e20*/  LOP3.LUT R0, R15, R0, RZ, 0xc0, !PT ;  /* 0x000000000f007212 */ /* 0x000fe400078ec0ff */
[----:B------:R-:W-:Y:S02]  /*2e30*/  LOP3.LUT P0, RZ, R17, 0x80, RZ, 0xc0, !PT ;  /* 0x0000008011ff7812 */ /* 0x000fe4000780c0ff */
[----:B------:R-:W-:Y:S02]  /*2e40*/  VOTE.ANY R15, PT, P4 ;  /* 0x00000000000f7806 */ /* 0x000fe400020e0100 */
[----:B------:R-:W-:Y:S02]  /*2e50*/  @!P3 LOP3.LUT R9, RZ, R9, RZ, 0x33, !PT ;  /* 0x00000009ff09b212 */ /* 0x000fe400078e33ff */
[----:B------:R-:W-:-:S02]  /*2e60*/  @!P4 LOP3.LUT R15, RZ, R15, RZ, 0x33, !PT ;  /* 0x0000000fff0fc212 */ /* 0x000fc400078e33ff */
[----:B------:R-:W-:Y:S02]  /*2e70*/  LOP3.LUT R0, R9, R0, RZ, 0xc0, !PT ;  /* 0x0000000009007212 */ /* 0x000fe400078ec0ff */
[----:B------:R-:W-:Y:S02]  /*2e80*/  VOTE.ANY R9, PT, P5 ;  /* 0x0000000000097806 */ /* 0x000fe400028e0100 */
[----:B------:R-:W-:Y:S02]  /*2e90*/  LOP3.LUT R0, R15, R0, RZ, 0xc0, !PT ;  /* 0x000000000f007212 */ /* 0x000fe400078ec0ff */
[----:B------:R-:W-:Y:S02]  /*2ea0*/  VOTE.ANY R15, PT, P6 ;  /* 0x00000000000f7806 */ /* 0x000fe400030e0100 */
[----:B------:R-:W-:Y:S02]  /*2eb0*/  @!P5 LOP3.LUT R9, RZ, R9, RZ, 0x33, !PT ;  /* 0x00000009ff09d212 */ /* 0x000fe400078e33ff */
[----:B------:R-:W-:-:S02]  /*2ec0*/  VOTE.ANY R19, PT, P0 ;  /* 0x0000000000137806 */ /* 0x000fc400000e0100 */
[----:B------:R-:W-:Y:S02]  /*2ed0*/  @!P6 LOP3.LUT R15, RZ, R15, RZ, 0x33, !PT ;  /* 0x0000000fff0fe212 */ /* 0x000fe400078e33ff */
[----:B------:R-:W-:Y:S02]  /*2ee0*/  LOP3.LUT R0, R9, R0, RZ, 0xc0, !PT ;  /* 0x0000000009007212 */ /* 0x000fe400078ec0ff */
[----:B------:R-:W-:Y:S02]  /*2ef0*/  @!P0 LOP3.LUT R19, RZ, R19, RZ, 0x33, !PT ;  /* 0x00000013ff138212 */ /* 0x000fe400078e33ff */
[----:B------:R-:W-:Y:S02]  /*2f00*/  LOP3.LUT R0, R15, R0, RZ, 0xc0, !PT ;  /* 0x000000000f007212 */ /* 0x000fe400078ec0ff */
[----:B------:R-:W-:Y:S02]  /*2f10*/  SHF.R.U32.HI R15, RZ, UR6, R41 ;  /* 0x00000006ff0f7c19 */ /* 0x000fe40008011629 */
[----:B------:R-:W-:Y:S01]  /*2f20*/  LOP3.LUT R4, R19, R0, RZ, 0xc0, !PT ;  /* 0x0000000013047212 */ /* 0x000fe200078ec0ff */
[----:B------:R-:W-:Y:S01]  /*2f30*/  IMAD.MOV.U32 R0, RZ, RZ, RZ ;  /* 0x000000ffff007224 */ /* 0x000fe200078e00ff */
[----:B------:R-:W-:-:S02]  /*2f40*/  LOP3.LUT R15, R15, UR5, RZ, 0x30, !PT ;  /* 0x000000050f0f7c12 */ /* 0x000fc4000f8e30ff */
[----:B------:R-:W4:Y:S01]  /*2f50*/  FLO.U32 R51, R4 ;  /* 0x0000000400337300 */ /* 0x000f2200000e0000 */
[----:B------:R-:W-:-:S07]  /*2f60*/  LOP3.LUT R10, R23, R4, RZ, 0xc0, !PT ;  /* 0x00000004170a7212 */ /* 0x000fce00078ec0ff */
[----:B------:R-:W0:Y:S01]  /*2f70*/  POPC R10, R10 ;  /* 0x0000000a000a7309 */ /* 0x000e220000000000 */
[----:B----4-:R-:W-:-:S13]  /*2f80*/  ISETP.NE.AND P0, PT, R46, R51, PT ;  /* 0x000000332e00720c */ /* 0x010fda0003f05270 */
[----:B0-23--:R-:W-:Y:S05]  /*2f90*/  @P0 BRA `(.L_x_34) ;  /* 0x0000000000080947 */ /* 0x00dfea0003800000 */
[----:B------:R-:W-:-:S05]  /*2fa0*/  IMAD R17, R17, 0x4, R22 ;  /* 0x0000000411117824 */ /* 0x000fca00078e0216 */
[----:B------:R0:W2:Y:S02]  /*2fb0*/  ATOMS.ADD R0, [R17], R10 ;  /* 0x0000000a1100738c */ /* 0x0000a40000000000 */
.L_x_34:
[----:B------:R-:W-:Y:S05]  /*2fc0*/  BSYNC.RECONVERGENT B0 ;  /* 0x0000000000007941 */ /* 0x000fea0003800200 */
.L_x_33:
        /* <DEDUP_REMOVED lines=21> */
[----:B0-----:R-:W-:-:S02]  /*3120*/  VOTE.ANY R17, PT, P0 ;  /* 0x0000000000117806 */ /* 0x001fc400000e0100 */
[----:B------:R-:W-:Y:S02]  /*3130*/  @!P6 LOP3.LUT R9, RZ, R9, RZ, 0x33, !PT ;  /* 0x00000009ff09e212 */ /* 0x000fe400078e33ff */
[----:B------:R-:W-:Y:S02]  /*3140*/  LOP3.LUT R4, R5, R4, RZ, 0xc0, !PT ;  /* 0x0000000405047212 */ /* 0x000fe400078ec0ff */
[----:B------:R-:W-:Y:S02]  /*3150*/  @!P0 LOP3.LUT R17, RZ, R17, RZ, 0x33, !PT ;  /* 0x00000011ff118212 */ /* 0x000fe400078e33ff */
[----:B------:R-:W-:-:S04]  /*3160*/  LOP3.LUT R4, R9, R4, RZ, 0xc0, !PT ;  /* 0x0000000409047212 */ /* 0x000fc800078ec0ff */
[----:B------:R-:W-:Y:S01]  /*3170*/  LOP3.LUT R6, R17, R4, RZ, 0xc0, !PT ;  /* 0x0000000411067212 */ /* 0x000fe200078ec0ff */
[----:B------:R-:W-:Y:S01]  /*3180*/  IMAD.MOV.U32 R4, RZ, RZ, RZ ;  /* 0x000000ffff047224 */ /* 0x000fe200078e00ff */
[----:B------:R-:W-:Y:S02]  /*3190*/  SHF.R.U32.HI R17, RZ, UR6, R40 ;  /* 0x00000006ff117c19 */ /* 0x000fe40008011628 */
[----:B------:R-:W0:Y:S01]  /*31a0*/  FLO.U32 R45, R6 ;  /* 0x00000006002d7300 */ /* 0x000e2200000e0000 */
[----:B------:R-:W-:Y:S02]  /*31b0*/  LOP3.LUT R9, R23, R6, RZ, 0xc0, !PT ;  /* 0x0000000617097212 */ /* 0x000fe400078ec0ff */
[----:B------:R-:W-:-:S05]  /*31c0*/  LOP3.LUT R17, R17, UR5, RZ, 0x30, !PT ;  /* 0x0000000511117c12 */ /* 0x000fca000f8e30ff */
[----:B------:R-:W4:Y:S01]  /*31d0*/  POPC R9, R9 ;  /* 0x0000000900097309 */ /* 0x000f220000000000 */
[----:B0-----:R-:W-:-:S13]  /*31e0*/  ISETP.NE.AND P0, PT, R46, R45, PT ;  /* 0x0000002d2e00720c */ /* 0x001fda0003f05270 */
[----:B--234-:R-:W-:Y:S05]  /*31f0*/  @P0 BRA `(.L_x_36) ;  /* 0x0000000000080947 */ /* 0x01cfea0003800000 */
[----:B------:R-:W-:-:S06]  /*3200*/  IMAD R4, R15, 0x4, R22 ;  /* 0x000000040f047824 */ /* 0x000fcc00078e0216 */
[----:B------:R0:W2:Y:S02]  /*3210*/  ATOMS.ADD R4, [R4], R9 ;  /* 0x000000090404738c */ /* 0x0000a40000000000 */
.L_x_36:
[----:B------:R-:W-:Y:S05]  /*3220*/  BSYNC.RECONVERGENT B0 ;  /* 0x0000000000007941 */ /* 0x000fea0003800200 */
.L_x_35:
[----:B------:R-:W-:Y:S01]  /*3230*/  R2P PR, R17, 0x7f ;  /* 0x0000007f11007804 */ /* 0x000fe20000000000 */
[----:B--2---:R2:W3:Y:S01]  /*3240*/  SHFL.IDX PT, R45, R4, R45, 0x1f ;  /* 0x00001f2d042d7589 */ /* 0x0044e200000e0000 */
[----:B------:R-:W-:Y:S01]  /*3250*/  BSSY.RECONVERGENT B0, `(.L_x_37) ;  /* 0x0000023000007945 */ /* 0x000fe20003800200 */
[----:B------:R-:W-:-:S10]  /*3260*/  IMAD.MOV.U32 R6, RZ, RZ, RZ ;  /* 0x000000ffff067224 */ /* 0x000fd400078e00ff */
[----:B------:R-:W-:Y:S02]  /*3270*/  VOTE.ANY R0, PT, P0 ;  /* 0x0000000000007806 */ /* 0x000fe400000e0100 */
[----:B------:R-:W-:Y:S02]  /*3280*/  VOTE.ANY R5, PT, P1 ;  /* 0x0000000000057806 */ /* 0x000fe400008e0100 */
        /* <DEDUP_REMOVED lines=20> */
[----:B------:R-:W-:Y:S02]  /*33d0*/  LOP3.LUT R0, R15, R0, RZ, 0xc0, !PT ;  /* 0x000000000f007212 */ /* 0x000fe400078ec0ff */
[----:B------:R-:W-:-:S02]  /*33e0*/  SHF.R.U32.HI R15, RZ, UR6, R39 ;  /* 0x00000006ff0f7c19 */ /* 0x000fc40008011627 */
[----:B------:R-:W-:Y:S02]  /*33f0*/  LOP3.LUT R0, R19, R0, RZ, 0xc0, !PT ;  /* 0x0000000013007212 */ /* 0x000fe400078ec0ff */
[----:B------:R-:W-:Y:S02]  /*3400*/  LOP3.LUT R15, R15, UR5, RZ, 0x30, !PT ;  /* 0x000000050f0f7c12 */ /* 0x000fe4000f8e30ff */
[----:B------:R-:W4:Y:S01]  /*3410*/  FLO.U32 R19, R0 ;  /* 0x0000000000137300 */ /* 0x000f2200000e0000 */
[----:B------:R-:W-:-:S07]  /*3420*/  LOP3.LUT R5, R23, R0, RZ, 0xc0, !PT ;  /* 0x0000000017057212 */ /* 0x000fce00078ec0ff */
[----:B------:R-:W0:Y:S01]  /*3430*/  POPC R5, R5 ;  /* 0x0000000500057309 */ /* 0x000e220000000000 */
[----:B----4-:R-:W-:-:S13]  /*3440*/  ISETP.NE.AND P0, PT, R46, R19, PT ;  /* 0x000000132e00720c */ /* 0x010fda0003f05270 */
[----:B0-23--:R-:W-:Y:S05]  /*3450*/  @P0 BRA `(.L_x_38) ;  /* 0x0000000000080947 */ /* 0x00dfea0003800000 */
[----:B------:R-:W-:-:S06]  /*3460*/  IMAD R6, R17, 0x4, R22 ;  /* 0x0000000411067824 */ /* 0x000fcc00078e0216 */
[----:B------:R0:W2:Y:S02]  /*3470*/  ATOMS.ADD R6, [R6], R5 ;  /* 0x000000050606738c */ /* 0x0000a40000000000 */
.L_x_38:
[----:B------:R-:W-:Y:S05]  /*3480*/  BSYNC.RECONVERGENT B0 ;  /* 0x0000000000007941 */ /* 0x000fea0003800200 */
.L_x_37:
        /* <DEDUP_REMOVED lines=37> */
.L_x_40:
[----:B------:R-:W-:Y:S05]  /*36e0*/  BSYNC.RECONVERGENT B0 ;  /* 0x0000000000007941 */ /* 0x000fea0003800200 */
.L_x_39:
[----:B------:R-:W-:Y:S01]  /*36f0*/  R2P PR, R17, 0x7f ;  /* 0x0000007f11007804 */ /* 0x000fe20000000000 */
[----:B--2---:R2:W3:Y:S01]  /*3700*/  SHFL.IDX PT, R47, R0, R47, 0x1f ;  /* 0x00001f2f002f7589 */ /* 0x0044e200000e0000 */
[----:B------:R-:W-:Y:S11]  /*3710*/  BSSY.RECONVERGENT B0, `(.L_x_41) ;  /* 0x0000021000007945 */ /* 0x000ff60003800200 */
[----:B0-----:R-:W-:-:S02]  /*3720*/  VOTE.ANY R15, PT, P0 ;  /* 0x00000000000f7806 */ /* 0x001fc400000e0100 */
        /* <DEDUP_REMOVED lines=19> */
[----:B------:R-:W-:Y:S01]  /*3860*/  LOP3.LUT R15, R16, R15, RZ, 0xc0, !PT ;  /* 0x0000000f100f7212 */ /* 0x000fe200078ec0ff */
[----:B------:R-:W-:Y:S01]  /*3870*/  IMAD.MOV.U32 R16, RZ, RZ, RZ ;  /* 0x000000ffff107224 */ /* 0x000fe200078e00ff */
[----:B------:R-:W-:Y:S02]  /*3880*/  @!P0 LOP3.LUT R20, RZ, R20, RZ, 0x33, !PT ;  /* 0x00000014ff148212 */ /* 0x000fe400078e33ff */
[----:B------:R-:W-:-:S04]  /*3890*/  LOP3.LUT R15, R18, R15, RZ, 0xc0, !PT ;  /* 0x0000000f120f7212 */ /* 0x000fc800078ec0ff */
[----:B------:R-:W-:-:S04]  /*38a0*/  LOP3.LUT R20, R20, R15, RZ, 0xc0, !PT ;  /* 0x0000000f14147212 */ /* 0x000fc800078ec0ff */
[----:B------:R-:W0:Y:S01]  /*38b0*/  FLO.U32 R49, R20 ;  /* 0x0000001400317300 */ /* 0x000e2200000e0000 */
[----:B------:R-:W-:-:S07]  /*38c0*/  LOP3.LUT R50, R23, R20, RZ, 0xc0, !PT ;  /* 0x0000001417327212 */ /* 0x000fce00078ec0ff */
[----:B------:R-:W4:Y:S01]  /*38d0*/  POPC R50, R50 ;  /* 0x0000003200327309 */ /* 0x000f220000000000 */
[----:B0-----:R-:W-:-:S13]  /*38e0*/  ISETP.NE.AND P0, PT, R46, R49, PT ;  /* 0x000000312e00720c */ /* 0x001fda0003f05270 */
[----:B--234-:R-:W-:Y:S05]  /*38f0*/  @P0 BRA `(.L_x_42) ;  /* 0x0000000000080947 */ /* 0x01cfea0003800000 */
[----:B------:R-:W-:-:S05]  /*3900*/  IMAD R17, R17, 0x4, R22 ;  /* 0x0000000411117824 */ /* 0x000fca00078e0216 */
[----:B------:R0:W2:Y:S02]  /*3910*/  ATOMS.ADD R16, [R17], R50 ;  /* 0x000000321110738c */ /* 0x0000a40000000000 */
.L_x_42:
[----:B------:R-:W-:Y:S05]  /*3920*/  BSYNC.RECONVERGENT B0 ;  /* 0x0000000000007941 */ /* 0x000fea0003800200 */
.L_x_41:
[----:B------:R-:W-:Y:S01]  /*3930*/  R2P PR, R11, 0x7f ;  /* 0x0000007f0b007804 */ /* 0x000fe20000000000 */
[----:B--2---:R2:W3:Y:S01]  /*3940*/  SHFL.IDX PT, R49, R16, R49, 0x1f ;  /* 0x00001f3110317589 */ /* 0x0044e200000e0000 */
[----:B------:R-:W-:Y:S01]  /*3950*/  BSSY.RECONVERGENT B0, `(.L_x_43) ;  /* 0x0000021000007945 */ /* 0x000fe20003800200 */
[----:B------:R-:W-:-:S10]  /*3960*/  IMAD.MOV.U32 R20, RZ, RZ, RZ ;  /* 0x000000ffff147224 */ /* 0x000fd400078e00ff */
[----:B------:R-:W-:Y:S02]  /*3970*/  VOTE.ANY R0, PT, P0 ;  /* 0x0000000000007806 */ /* 0x000fe400000e0100 */
[----:B------:R-:W-:Y:S02]  /*3980*/  VOTE.ANY R15, PT, P1 ;  /* 0x00000000000f7806 */ /* 0x000fe400008e0100 */
[----:B------:R-:W-:Y:S02]  /*3990*/  @!P0 LOP3.LUT R0, RZ, R0, RZ, 0x33, !PT ;  /* 0x00000000ff008212 */ /* 0x000fe400078e33ff */
[----:B0-----:R-:W-:Y:S02]  /*39a0*/  VOTE.ANY R17, PT, P2 ;  /* 0x0000000000117806 */ /* 0x001fe400010e0100 */
        /* <DEDUP_REMOVED lines=25> */
[----:B------:R-:W-:-:S06]  /*3b40*/  IMAD R20, R11, 0x4, R22 ;  /* 0x000000040b147824 */ /* 0x000fcc00078e0216 */
[----:B------:R0:W2:Y:S02]  /*3b50*/  ATOMS.ADD R20, [R20], R21 ;  /* 0x000000151414738c */ /* 0x0000a40000000000 */
.L_x_44:
[----:B------:R-:W-:Y:S05]  /*3b60*/  BSYNC.RECONVERGENT B0 ;  /* 0x0000000000007941 */ /* 0x000fea0003800200 */
.L_x_43:
[----:B------:R-:W-:Y:S01]  /*3b70*/  R2P PR, R7, 0x7f ;  /* 0x0000007f07007804 */ /* 0x000fe20000000000 */
[----:B--2---:R2:W3:Y:S01]  /*3b80*/  SHFL.IDX PT, R20, R20, R15, 0x1f ;  /* 0x00001f0f14147589 */ /* 0x0044e200000e0000 */
[----:B------:R-:W-:Y:S01]  /*3b90*/  BSSY.RECONVERGENT B0, `(.L_x_45) ;  /* 0x0000023000007945 */ /* 0x000fe20003800200 */
[----:B------:R-:W-:-:S10]  /*3ba0*/  IMAD.MOV.U32 R16, RZ, RZ, RZ ;  /* 0x000000ffff107224 */ /* 0x000fd400078e00ff */
[----:B------:R-:W-:Y:S02]  /*3bb0*/  VOTE.ANY R0, PT, P0 ;  /* 0x0000000000007806 */ /* 0x000fe400000e0100 */
[----:B------:R-:W-:Y:S02]  /*3bc0*/  VOTE.ANY R11, PT, P1 ;  /* 0x00000000000b7806 */ /* 0x000fe400008e0100 */
[----:B------:R-:W-:Y:S02]  /*3bd0*/  @!P0 LOP3.LUT R0, RZ, R0, RZ, 0x33, !PT ;  /* 0x00000000ff008212 */ /* 0x000fe400078e33ff */
[----:B------:R-:W-:Y:S02]  /*3be0*/  @!P1 LOP3.LUT R11, RZ, R11, RZ, 0x33, !PT ;  /* 0x0000000bff0b9212 */ /* 0x000fe400078e33ff */
[----:B------:R-:W-:Y:S02]  /*3bf0*/  VOTE.ANY R17, PT, P2 ;  /* 0x0000000000117806 */ /* 0x000fe400010e0100 */
[----:B------:R-:W-:-:S02]  /*3c00*/  LOP3.LUT R0, R11, R0, RZ, 0xc0, !PT ;  /* 0x000000000b007212 */ /* 0x000fc400078ec0ff */
[----:B------:R-:W-:Y:S02]  /*3c10*/  VOTE.ANY R11, PT, P3 ;  /* 0x00000000000b7806 */ /* 0x000fe400018e0100 */
[----:B------:R-:W-:Y:S02]  /*3c20*/  @!P2 LOP3.LUT R17, RZ, R17, RZ, 0x33, !PT ;  /* 0x00000011ff11a212 */ /* 0x000fe400078e33ff */
[----:B------:R-:W-:Y:S02]  /*3c30*/  @!P3 LOP3.LUT R11, RZ, R11, RZ, 0x33, !PT ;  /* 0x0000000bff0bb212 */ /* 0x000fe400078e33ff */
[----:B------:R-:W-:Y:S02]  /*3c40*/  LOP3.LUT R0, R17, R0, RZ, 0xc0, !PT ;  /* 0x0000000011007212 */ /* 0x000fe400078ec0ff */
[----:B------:R-:W-:Y:S02]  /*3c50*/  LOP3.LUT P0, RZ, R7, 0x80, RZ, 0xc0, !PT ;  /* 0x0000008007ff7812 */ /* 0x000fe4000780c0ff */
[----:B------:R-:W-:-:S02]  /*3c60*/  VOTE.ANY R17, PT, P4 ;  /* 0x0000000000117806 */ /* 0x000fc400020e0100 */
[----:B------:R-:W-:Y:S02]  /*3c70*/  LOP3.LUT R0, R11, R0, RZ, 0xc0, !PT ;  /* 0x000000000b007212 */ /* 0x000fe400078ec0ff */
[----:B------:R-:W-:Y:S02]  /*3c80*/  VOTE.ANY R11, PT, P5 ;  /* 0x00000000000b7806 */ /* 0x000fe400028e0100 */
[----:B------:R-:W-:Y:S02]  /*3c90*/  @!P4 LOP3.LUT R17, RZ, R17, RZ, 0x33, !PT ;  /* 0x00000011ff11c212 */ /* 0x000fe400078e33ff */
[----:B------:R-:W-:Y:S02]  /*3ca0*/  @!P5 LOP3.LUT R11, RZ, R11, RZ, 0x33, !PT ;  /* 0x0000000bff0bd212 */ /* 0x000fe400078e33ff */
[----:B------:R-:W-:Y:S02]  /*3cb0*/  LOP3.LUT R0, R17, R0, RZ, 0xc0, !PT ;  /* 0x0000000011007212 */ /* 0x000fe400078ec0ff */
[----:B------:R-:W-:-:S02]  /*3cc0*/  VOTE.ANY R17, PT, P6 ;  /* 0x0000000000117806 */ /* 0x000fc400030e0100 */
[----:B------:R-:W-:Y:S02]  /*3cd0*/  LOP3.LUT R0, R11, R0, RZ, 0xc0, !PT ;  /* 0x000000000b007212 */ /* 0x000fe400078ec0ff */
[----:B------:R-:W-:Y:S02]  /*3ce0*/  VOTE.ANY R11, PT, P0 ;  /* 0x00000000000b7806 */ /* 0x000fe400000e0100 */
[----:B------:R-:W-:Y:S02]  /*3cf0*/  @!P6 LOP3.LUT R17, RZ, R17, RZ, 0x33, !PT ;  /* 0x00000011ff11e212 */ /* 0x000fe400078e33ff */
[----:B------:R-:W-:Y:S02]  /*3d00*/  @!P0 LOP3.LUT R11, RZ, R11, RZ, 0x33, !PT ;  /* 0x0000000bff0b8212 */ /* 0x000fe400078e33ff */
[----:B------:R-:W-:-:S04]  /*3d10*/  LOP3.LUT R0, R17, R0, RZ, 0xc0, !PT ;  /* 0x0000000011007212 */ /* 0x000fc800078ec0ff */
[----:B------:R-:W-:Y:S02]  /*3d20*/  LOP3.LUT R48, R11, R0, RZ, 0xc0, !PT ;  /* 0x000000000b307212 */ /* 0x000fe400078ec0ff */
[----:B------:R-:W-:Y:S02]  /*3d30*/  SHF.R.U32.HI R0, RZ, UR6, R36 ;  /* 0x00000006ff007c19 */ /* 0x000fe40008011624 */
[----:B------:R-:W4:Y:S01]  /*3d40*/  FLO.U32 R18, R48 ;  /* 0x0000003000127300 */ /* 0x000f2200000e0000 */
[----:B------:R-:W-:Y:S02]  /*3d50*/  LOP3.LUT R19, R23, R48, RZ, 0xc0, !PT ;  /* 0x0000003017137212 */ /* 0x000fe400078ec0ff */
[----:B------:R-:W-:-:S05]  /*3d60*/  LOP3.LUT R0, R0, UR5, RZ, 0x30, !PT ;  /* 0x0000000500007c12 */ /* 0x000fca000f8e30ff */
[----:B------:R-:W0:Y:S01]  /*3d70*/  POPC R19, R19 ;  /* 0x0000001300137309 */ /* 0x000e220000000000 */
[----:B----4-:R-:W-:-:S13]  /*3d80*/  ISETP.NE.AND P0, PT, R46, R18, PT ;  /* 0x000000122e00720c */ /* 0x010fda0003f05270 */
[----:B0-23--:R-:W-:Y:S05]  /*3d90*/  @P0 BRA `(.L_x_46) ;  /* 0x0000000000080947 */ /* 0x00dfea0003800000 */
[----:B------:R-:W-:-:S06]  /*3da0*/  IMAD R16, R7, 0x4, R22 ;  /* 0x0000000407107824 */ /* 0x000fcc00078e0216 */
[----:B------:R0:W2:Y:S02]  /*3db0*/  ATOMS.ADD R16, [R16], R19 ;  /* 0x000000131010738c */ /* 0x0000a40000000000 */
.L_x_46:
[----:B------:R-:W-:Y:S05]  /*3dc0*/  BSYNC.RECONVERGENT B0 ;  /* 0x0000000000007941 */ /* 0x000fea0003800200 */
.L_x_45:
[----:B------:R-:W-:Y:S01]  /*3dd0*/  R2P PR, R0, 0x7f ;  /* 0x0000007f00007804 */ /* 0x000fe20000000000 */
[----:B--2---:R2:W3:Y:S01]  /*3de0*/  SHFL.IDX PT, R18, R16, R18, 0x1f ;  /* 0x00001f1210127589 */ /* 0x0044e200000e0000 */
[----:B------:R-:W-:Y:S01]  /*3df0*/  SHF.R.U32.HI R11, RZ, UR6, R35 ;  /* 0x00000006ff0b7c19 */ /* 0x000fe20008011623 */
[----:B------:R-:W-:Y:S01]  /*3e00*/  BSSY.RECONVERGENT B0, `(.L_x_47) ;  /* 0x0000022000007945 */ /* 0x000fe20003800200 */
[----:B------:R-:W-:Y:S02]  /*3e10*/  IMAD.MOV.U32 R15, RZ, RZ, RZ ;  /* 0x000000ffff0f7224 */ /* 0x000fe400078e00ff */
[----:B------:R-:W-:-:S07]  /*3e20*/  LOP3.LUT R11, R11, UR5, RZ, 0x30, !PT ;  /* 0x000000050b0b7c12 */ /* 0x000fce000f8e30ff */
[----:B------:R-:W-:Y:S02]  /*3e30*/  VOTE.ANY R7, PT, P0 ;  /* 0x0000000000077806 */ /* 0x000fe400000e0100 */
[----:B------:R-:W-:Y:S02]  /*3e40*/  VOTE.ANY R48, PT, P1 ;  /* 0x0000000000307806 */ /* 0x000fe400008e0100 */
[----:B------:R-:W-:Y:S02]  /*3e50*/  @!P0 LOP3.LUT R7, RZ, R7, RZ, 0x33, !PT ;  /* 0x00000007ff078212 */ /* 0x000fe400078e33ff */
[----:B------:R-:W-:Y:S02]  /*3e60*/  @!P1 LOP3.LUT R48, RZ, R48, RZ, 0x33, !PT ;  /* 0x00000030ff309212 */ /* 0x000fe400078e33ff */
[----:B------:R-:W-:Y:S02]  /*3e70*/  LOP3.LUT P0, RZ, R0, 0x80, RZ, 0xc0, !PT ;  /* 0x0000008000ff7812 */ /* 0x000fe4000780c0ff */
[----:B------:R-:W-:-:S02]  /*3e80*/  LOP3.LUT R7, R48, R7, RZ, 0xc0, !PT ;  /* 0x0000000730077212 */ /* 0x000fc400078ec0ff */
[----:B------:R-:W-:-:S04]  /*3e90*/  VOTE.ANY R48, PT, P2 ;  /* 0x0000000000307806 */ /* 0x000fc800010e0100 */
[----:B------:R-:W-:-:S04]  /*3ea0*/  @!P2 LOP3.LUT R48, RZ, R48, RZ, 0x33, !PT ;  /* 0x00000030ff30a212 */ /* 0x000fc800078e33ff */
[----:B------:R-:W-:Y:S02]  /*3eb0*/  LOP3.LUT R7, R48, R7, RZ, 0xc0, !PT ;  /* 0x0000000730077212 */ /* 0x000fe400078ec0ff */
        /* <DEDUP_REMOVED lines=14> */
[----:B------:R-:W-:-:S04]  /*3fa0*/  LOP3.LUT R48, R48, R7, RZ, 0xc0, !PT ;  /* 0x0000000730307212 */ /* 0x000fc800078ec0ff */
[----:B------:R-:W4:Y:S01]  /*3fb0*/  FLO.U32 R52, R48 ;  /* 0x0000003000347300 */ /* 0x000f2200000e0000 */
[----:B------:R-:W-:-:S07]  /*3fc0*/  LOP3.LUT R17, R23, R48, RZ, 0xc0, !PT ;  /* 0x0000003017117212 */ /* 0x000fce00078ec0ff */
[----:B------:R-:W0:Y:S01]  /*3fd0*/  POPC R17, R17 ;  /* 0x0000001100117309 */ /* 0x000e220000000000 */
[----:B----4-:R-:W-:-:S13]  /*3fe0*/  ISETP.NE.AND P0, PT, R46, R52, PT ;  /* 0x000000342e00720c */ /* 0x010fda0003f05270 */
[----:B0-23--:R-:W-:Y:S05]  /*3ff0*/  @P0 BRA `(.L_x_48) ;  /* 0x0000000000080947 */ /* 0x00dfea0003800000 */
[----:B------:R-:W-:-:S05]  /*4000*/  IMAD R0, R0, 0x4, R22 ;  /* 0x0000000400007824 */ /* 0x000fca00078e0216 */
[----:B------:R0:W2:Y:S02]  /*4010*/  ATOMS.ADD R15, [R0], R17 ;  /* 0x00000011000f738c */ /* 0x0000a40000000000 */
.L_x_48:
[----:B------:R-:W-:Y:S05]  /*4020*/  BSYNC.RECONVERGENT B0 ;  /* 0x0000000000007941 */ /* 0x000fea0003800200 */
.L_x_47:
[----:B------:R-:W-:Y:S01]  /*4030*/  R2P PR, R11, 0x7f ;  /* 0x0000007f0b007804 */ /* 0x000fe20000000000 */
[----:B--2---:R2:W3:Y:S01]  /*4040*/  SHFL.IDX PT, R16, R15, R52, 0x1f ;  /* 0x00001f340f107589 */ /* 0x0044e200000e0000 */
[----:B------:R-:W-:Y:S11]  /*4050*/  BSSY.RECONVERGENT B0, `(.L_x_49) ;  /* 0x0000023000007945 */ /* 0x000ff60003800200 */
[----:B0-----:R-:W-:-:S02]  /*4060*/  VOTE.ANY R0, PT, P0 ;  /* 0x0000000000007806 */ /* 0x001fc400000e0100 */
[----:B------:R-:W-:Y:S02]  /*4070*/  VOTE.ANY R7, PT, P1 ;  /* 0x0000000000077806 */ /* 0x000fe400008e0100 */
[----:B------:R-:W-:Y:S02]  /*4080*/  @!P0 LOP3.LUT R0, RZ, R0, RZ, 0x33, !PT ;  /* 0x00000000ff008212 */ /* 0x000fe400078e33ff */
[----:B------:R-:W-:Y:S02]  /*4090*/  @!P1 LOP3.LUT R7, RZ, R7, RZ, 0x33, !PT ;  /* 0x00000007ff079212 */ /* 0x000fe400078e33ff */
[----:B------:R-:W-:Y:S02]  /*40a0*/  LOP3.LUT P0, RZ, R11, 0x80, RZ, 0xc0, !PT ;  /* 0x000000800bff7812 */ /* 0x000fe4000780c0ff */
        /* <DEDUP_REMOVED lines=19> */
[----:B------:R0:W4:Y:S01]  /*41e0*/  FLO.U32 R7, R0 ;  /* 0x0000000000077300 */ /* 0x00012200000e0000 */
[----:B------:R-:W-:-:S07]  /*41f0*/  LOP3.LUT R48, R23, R0, RZ, 0xc0, !PT ;  /* 0x0000000017307212 */ /* 0x000fce00078ec0ff */
[----:B--2---:R2:W1:Y:S01]  /*4200*/  POPC R15, R48 ;  /* 0x00000030000f7309 */ /* 0x0044620000000000 */
[----:B0-----:R-:W-:-:S04]  /*4210*/  SHF.R.U32.HI R0, RZ, UR6, R34 ;  /* 0x00000006ff007c19 */ /* 0x001fc80008011622 */
[----:B------:R-:W-:Y:S02]  /*4220*/  LOP3.LUT R0, R0, UR5, RZ, 0x30, !PT ;  /* 0x0000000500007c12 */ /* 0x000fe4000f8e30ff */
[----:B----4-:R-:W-:Y:S01]  /*4230*/  ISETP.NE.AND P0, PT, R46, R7, PT ;  /* 0x000000072e00720c */ /* 0x010fe20003f05270 */
[----:B--2---:R-:W-:-:S12]  /*4240*/  IMAD.MOV.U32 R48, RZ, RZ, RZ ;  /* 0x000000ffff307224 */ /* 0x004fd800078e00ff */
[----:B-1-3--:R-:W-:Y:S05]  /*4250*/  @P0 BRA `(.L_x_50) ;  /* 0x0000000000080947 */ /* 0x00afea0003800000 */
[----:B------:R-:W-:-:S06]  /*4260*/  IMAD R48, R11, 0x4, R22 ;  /* 0x000000040b307824 */ /* 0x000fcc00078e0216 */
[----:B------:R0:W1:Y:S02]  /*4270*/  ATOMS.ADD R48, [R48], R15 ;  /* 0x0000000f3030738c */ /* 0x0000640000000000 */
.L_x_50:
[----:B------:R-:W-:Y:S05]  /*4280*/  BSYNC.RECONVERGENT B0 ;  /* 0x0000000000007941 */ /* 0x000fea0003800200 */
.L_x_49:
[----:B------:R-:W-:Y:S01]  /*4290*/  R2P PR, R0, 0x7f ;  /* 0x0000007f00007804 */ /* 0x000fe20000000000 */
[----:B------:R-:W-:Y:S01]  /*42a0*/  IMAD.IADD R14, R14, 0x1, R8 ;  /* 0x000000010e0e7824 */ /* 0x000fe200078e0208 */
[----:B------:R-:W-:Y:S01]  /*42b0*/  BSSY.RECONVERGENT B0, `(.L_x_51) ;  /* 0x0000025000007945 */ /* 0x000fe20003800200 */
[----:B------:R-:W-:Y:S02]  /*42c0*/  IMAD.IADD R13, R13, 0x1, R12 ;  /* 0x000000010d0d7824 */ /* 0x000fe400078e020c */
[----:B-1----:R1:W2:Y:S08]  /*42d0*/  SHFL.IDX PT, R12, R48, R7, 0x1f ;  /* 0x00001f07300c7589 */ /* 0x0022b000000e0000 */
[----:B------:R-:W-:-:S02]  /*42e0*/  VOTE.ANY R11, PT, P0 ;  /* 0x00000000000b7806 */ /* 0x000fc400000e0100 */
[----:B------:R-:W-:Y:S01]  /*42f0*/  VOTE.ANY R8, PT, P1 ;  /* 0x0000000000087806 */ /* 0x000fe200008e0100 */
[----:B-1----:R-:W-:Y:S01]  /*4300*/  IMAD.MOV.U32 R7, RZ, RZ, RZ ;  /* 0x000000ffff077224 */ /* 0x002fe200078e00ff */
        /* <DEDUP_REMOVED lines=22> */
[----:B------:R1:W3:Y:S01]  /*4470*/  FLO.U32 R8, R52 ;  /* 0x0000003400087300 */ /* 0x0002e200000e0000 */
[----:B------:R-:W-:-:S07]  /*4480*/  LOP3.LUT R11, R23, R52, RZ, 0xc0, !PT ;  /* 0x00000034170b7212 */ /* 0x000fce00078ec0ff */
[----:B------:R-:W4:Y:S01]  /*4490*/  POPC R11, R11 ;  /* 0x0000000b000b7309 */ /* 0x000f220000000000 */
[----:B-1----:R-:W-:-:S04]  /*44a0*/  SHF.R.U32.HI R52, RZ, UR6, R26 ;  /* 0x00000006ff347c19 */ /* 0x002fc8000801161a */
[----:B------:R-:W-:Y:S02]  /*44b0*/  LOP3.LUT R48, R52, UR5, RZ, 0x30, !PT ;  /* 0x0000000534307c12 */ /* 0x000fe4000f8e30ff */
[----:B---3--:R-:W-:-:S13]  /*44c0*/  ISETP.NE.AND P0, PT, R46, R8, PT ;  /* 0x000000082e00720c */ /* 0x008fda0003f05270 */
[----:B--2-4-:R-:W-:Y:S05]  /*44d0*/  @P0 BRA `(.L_x_52) ;  /* 0x0000000000080947 */ /* 0x014fea0003800000 */
[----:B------:R-:W-:-:S05]  /*44e0*/  IMAD R0, R0, 0x4, R22 ;  /* 0x0000000400007824 */ /* 0x000fca00078e0216 */
[----:B------:R1:W2:Y:S02]  /*44f0*/  ATOMS.ADD R7, [R0], R11 ;  /* 0x0000000b0007738c */ /* 0x0002a40000000000 */
.L_x_52:
[----:B------:R-:W-:Y:S05]  /*4500*/  BSYNC.RECONVERGENT B0 ;  /* 0x0000000000007941 */ /* 0x000fea0003800200 */
.L_x_51:
[----:B------:R-:W-:Y:S01]  /*4510*/  R2P PR, R48, 0x7f ;  /* 0x0000007f30007804 */ /* 0x000fe20000000000 */
[----:B------:R-:W-:Y:S01]  /*4520*/  IMAD.IADD R10, R10, 0x1, R51 ;  /* 0x000000010a0a7824 */ /* 0x000fe200078e0233 */
[----:B--2---:R2:W3:Y:S01]  /*4530*/  SHFL.IDX PT, R8, R7, R8, 0x1f ;  /* 0x00001f0807087589 */ /* 0x0044e200000e0000 */
[----:B------:R-:W-:Y:S01]  /*4540*/  BSSY.RECONVERGENT B0, `(.L_x_53) ;  /* 0x0000024000007945 */ /* 0x000fe20003800200 */
[----:B------:R-:W-:Y:S02]  /*4550*/  IMAD.IADD R9, R9, 0x1, R45 ;  /* 0x0000000109097824 */ /* 0x000fe400078e022d */
[----:B------:R-:W-:-:S07]  /*4560*/  IMAD.MOV.U32 R45, RZ, RZ, RZ ;  /* 0x000000ffff2d7224 */ /* 0x000fce00078e00ff */
[----:B-1----:R-:W-:Y:S02]  /*4570*/  VOTE.ANY R0, PT, P0 ;  /* 0x0000000000007806 */ /* 0x002fe400000e0100 */
        /* <DEDUP_REMOVED lines=23> */
[----:B------:R-:W-:Y:S02]  /*46f0*/  SHF.R.U32.HI R51, RZ, UR6, R33 ;  /* 0x00000006ff337c19 */ /* 0x000fe40008011621 */
[----:B------:R1:W4:Y:S02]  /*4700*/  FLO.U32 R0, R52 ;  /* 0x0000003400007300 */ /* 0x00032400000e0000 */
[----:B------:R-:W-:Y:S02]  /*4710*/  LOP3.LUT R51, R51, UR5, RZ, 0x30, !PT ;  /* 0x0000000533337c12 */ /* 0x000fe4000f8e30ff */
[----:B-1----:R-:W-:-:S04]  /*4720*/  LOP3.LUT R52, R23, R52, RZ, 0xc0, !PT ;  /* 0x0000003417347212 */ /* 0x002fc800078ec0ff */
[----:B--2---:R1:W2:Y:S01]  /*4730*/  POPC R7, R52 ;  /* 0x0000003400077309 */ /* 0x0042a20000000000 */
[----:B----4-:R-:W-:-:S13]  /*4740*/  ISETP.NE.AND P0, PT, R46, R0, PT ;  /* 0x000000002e00720c */ /* 0x010fda0003f05270 */
[----:B-123--:R-:W-:Y:S05]  /*4750*/  @P0 BRA `(.L_x_54) ;  /* 0x0000000000080947 */ /* 0x00efea0003800000 */
[----:B------:R-:W-:-:S05]  /*4760*/  IMAD R48, R48, 0x4, R22 ;  /* 0x0000000430307824 */ /* 0x000fca00078e0216 */
[----:B------:R1:W2:Y:S02]  /*4770*/  ATOMS.ADD R45, [R48], R7 ;  /* 0x00000007302d738c */ /* 0x0002a40000000000 */
.L_x_54:
[----:B------:R-:W-:Y:S05]  /*4780*/  BSYNC.RECONVERGENT B0 ;  /* 0x0000000000007941 */ /* 0x000fea0003800200 */
.L_x_53:
[----:B------:R-:W-:Y:S01]  /*4790*/  R2P PR, R51, 0x7f ;  /* 0x0000007f33007804 */ /* 0x000fe20000000000 */
[----:B------:R-:W-:Y:S01]  /*47a0*/  IMAD.IADD R6, R5, 0x1, R6 ;  /* 0x0000000105067824 */ /* 0x000fe200078e0206 */
[----:B--2---:R2:W3:Y:S01]  /*47b0*/  SHFL.IDX PT, R0, R45, R0, 0x1f ;  /* 0x00001f002d007589 */ /* 0x0044e200000e0000 */
[----:B------:R-:W-:Y:S01]  /*47c0*/  IMAD.IADD R4, R4, 0x1, R47 ;  /* 0x0000000104047824 */ /* 0x000fe200078e022f */
[----:B------:R-:W-:Y:S01]  /*47d0*/  SHF.R.U32.HI R47, RZ, UR6, R32 ;  /* 0x00000006ff2f7c19 */ /* 0x000fe20008011620 */
[----:B------:R-:W-:Y:S03]  /*47e0*/  BSSY.RECONVERGENT B0, `(.L_x_55) ;  /* 0x0000022000007945 */ /* 0x000fe60003800200 */
[----:B------:R-:W-:-:S05]  /*47f0*/  LOP3.LUT R47, R47, UR5, RZ, 0x30, !PT ;  /* 0x000000052f2f7c12 */ /* 0x000fca000f8e30ff */
        /* <DEDUP_REMOVED lines=9> */
[----:B------:R-:W-:Y:S02]  /*4890*/  VOTE.ANY R48, PT, P3 ;  /* 0x0000000000307806 */ /* 0x000fe400018e0100 */
[----:B------:R-:W-:Y:S02]  /*48a0*/  VOTE.ANY R52, PT, P0 ;  /* 0x0000000000347806 */ /* 0x000fe400000e0100 */
[----:B------:R-:W-:Y:S02]  /*48b0*/  @!P3 LOP3.LUT R48, RZ, R48, RZ, 0x33, !PT ;  /* 0x00000030ff30b212 */ /* 0x000fe400078e33ff */
[----:B------:R-:W-:Y:S02]  /*48c0*/  @!P0 LOP3.LUT R52, RZ, R52, RZ, 0x33, !PT ;  /* 0x00000034ff348212 */ /* 0x000fe400078e33ff */
        /* <DEDUP_REMOVED lines=9> */
[----:B------:R-:W-:Y:S01]  /*4960*/  LOP3.LUT R5, R48, R5, RZ, 0xc0, !PT ;  /* 0x0000000530057212 */ /* 0x000fe200078ec0ff */
[----:B------:R-:W-:-:S03]  /*4970*/  IMAD.MOV.U32 R48, RZ, RZ, RZ ;  /* 0x000000ffff307224 */ /* 0x000fc600078e00ff */
[----:B------:R-:W-:-:S04]  /*4980*/  LOP3.LUT R52, R52, R5, RZ, 0xc0, !PT ;  /* 0x0000000534347212 */ /* 0x000fc800078ec0ff */
[----:B------:R1:W4:Y:S02]  /*4990*/  FLO.U32 R5, R52 ;  /* 0x0000003400057300 */ /* 0x00032400000e0000 */
[----:B-1----:R-:W-:-:S06]  /*49a0*/  LOP3.LUT R52, R23, R52, RZ, 0xc0, !PT ;  /* 0x0000003417347212 */ /* 0x002fcc00078ec0ff */
[----:B--2---:R1:W2:Y:S01]  /*49b0*/  POPC R45, R52 ;  /* 0x00000034002d7309 */ /* 0x0042a20000000000 */
[----:B----4-:R-:W-:-:S13]  /*49c0*/  ISETP.NE.AND P0, PT, R46, R5, PT ;  /* 0x000000052e00720c */ /* 0x010fda0003f05270 */
[----:B-1-3--:R-:W-:Y:S05]  /*49d0*/  @P0 BRA `(.L_x_56) ;  /* 0x0000000000080947 */ /* 0x00afea0003800000 */
[----:B------:R-:W-:-:S06]  /*49e0*/  IMAD R48, R51, 0x4, R22 ;  /* 0x0000000433307824 */ /* 0x000fcc00078e0216 */
[----:B--2---:R1:W3:Y:S02]  /*49f0*/  ATOMS.ADD R48, [R48], R45 ;  /* 0x0000002d3030738c */ /* 0x0042e40000000000 */
.L_x_56:
[----:B------:R-:W-:Y:S05]  /*4a00*/  BSYNC.RECONVERGENT B0 ;  /* 0x0000000000007941 */ /* 0x000fea0003800200 */
.L_x_55:
[----:B------:R-:W-:Y:S01]  /*4a10*/  R2P PR, R47, 0x7f ;  /* 0x0000007f2f007804 */ /* 0x000fe20000000000 */
[----:B------:R-:W-:Y:S01]  /*4a20*/  IMAD.IADD R50, R50, 0x1, R49 ;  /* 0x0000000132327824 */ /* 0x000fe200078e0231 */
[----:B---3--:R3:W4:Y:S01]  /*4a30*/  SHFL.IDX PT, R48, R48, R5, 0x1f ;  /* 0x00001f0530307589 */ /* 0x00872200000e0000 */
[----:B------:R-:W-:Y:S01]  /*4a40*/  IMAD.IADD R20, R21, 0x1, R20 ;  /* 0x0000000115147824 */ /* 0x000fe200078e0214 */
[----:B------:R-:W-:Y:S01]  /*4a50*/  SHF.R.U32.HI R21, RZ, UR6, R31 ;  /* 0x00000006ff157c19 */ /* 0x000fe2000801161f */
[----:B------:R-:W-:Y:S03]  /*4a60*/  BSSY.RECONVERGENT B0, `(.L_x_57) ;  /* 0x0000022000007945 */ /* 0x000fe60003800200 */
[----:B---3--:R-:W-:Y:S01]  /*4a70*/  LOP3.LUT R5, R21, UR5, RZ, 0x30, !PT ;  /* 0x0000000515057c12 */ /* 0x008fe2000f8e30ff */
[----:B------:R-:W-:-:S04]  /*4a80*/  IMAD.MOV.U32 R21, RZ, RZ, RZ ;  /* 0x000000ffff157224 */ /* 0x000fc800078e00ff */
        /* <DEDUP_REMOVED lines=23> */
[----:B------:R-:W-:-:S04]  /*4c00*/  LOP3.LUT R52, R49, R52, RZ, 0xc0, !PT ;  /* 0x0000003431347212 */ /* 0x000fc800078ec0ff */
[----:B------:R-:W3:Y:S01]  /*4c10*/  FLO.U32 R49, R52 ;  /* 0x0000003400317300 */ /* 0x000ee200000e0000 */
[----:B------:R-:W-:-:S07]  /*4c20*/  LOP3.LUT R51, R23, R52, RZ, 0xc0, !PT ;  /* 0x0000003417337212 */ /* 0x000fce00078ec0ff */
[----:B------:R-:W0:Y:S01]  /*4c30*/  POPC R51, R51 ;  /* 0x0000003300337309 */ /* 0x000e220000000000 */
[----:B---3--:R-:W-:-:S13]  /*4c40*/  ISETP.NE.AND P0, PT, R46, R49, PT ;  /* 0x000000312e00720c */ /* 0x008fda0003f05270 */
[----:B0---4-:R-:W-:Y:S05]  /*4c50*/  @P0 BRA `(.L_x_58) ;  /* 0x0000000000080947 */ /* 0x011fea0003800000 */
[----:B------:R-:W-:-:S05]  /*4c60*/  IMAD R52, R47, 0x4, R22 ;  /* 0x000000042f347824 */ /* 0x000fca00078e0216 */
[----:B------:R0:W3:Y:S02]  /*4c70*/  ATOMS.ADD R21, [R52], R51 ;  /* 0x000000333415738c */ /* 0x0000e40000000000 */
.L_x_58:
[----:B------:R-:W-:Y:S05]  /*4c80*/  BSYNC.RECONVERGENT B0 ;  /* 0x0000000000007941 */ /* 0x000fea0003800200 */
.L_x_57:
        /* <DEDUP_REMOVED lines=9> */
[----:B0-----:R-:W-:Y:S02]  /*4d20*/  VOTE.ANY R52, PT, P1 ;  /* 0x0000000000347806 */ /* 0x001fe400008e0100 */
        /* <DEDUP_REMOVED lines=22> */
[----:B------:R-:W0:Y:S01]  /*4e90*/  FLO.U32 R19, R52 ;  /* 0x0000003400137300 */ /* 0x000e2200000e0000 */
[----:B------:R-:W-:-:S07]  /*4ea0*/  LOP3.LUT R47, R23, R52, RZ, 0xc0, !PT ;  /* 0x00000034172f7212 */ /* 0x000fce00078ec0ff */
[----:B------:R-:W3:Y:S01]  /*4eb0*/  POPC R47, R47 ;  /* 0x0000002f002f7309 */ /* 0x000ee20000000000 */
[----:B0-----:R-:W-:-:S13]  /*4ec0*/  ISETP.NE.AND P0, PT, R46, R19, PT ;  /* 0x000000132e00720c */ /* 0x001fda0003f05270 */
[----:B---34-:R-:W-:Y:S05]  /*4ed0*/  @P0 BRA `(.L_x_60) ;  /* 0x0000000000080947 */ /* 0x018fea0003800000 */
[----:B------:R-:W-:-:S05]  /*4ee0*/  IMAD R52, R5, 0x4, R22 ;  /* 0x0000000405347824 */ /* 0x000fca00078e0216 */
[----:B------:R0:W3:Y:S02]  /*4ef0*/  ATOMS.ADD R17, [R52], R47 ;  /* 0x0000002f3411738c */ /* 0x0000e40000000000 */
.L_x_60:
[----:B------:R-:W-:Y:S05]  /*4f00*/  BSYNC.RECONVERGENT B0 ;  /* 0x0000000000007941 */ /* 0x000fea0003800200 */
.L_x_59:
        /* <DEDUP_REMOVED lines=39> */
.L_x_62:
[----:B------:R-:W-:Y:S05]  /*5180*/  BSYNC.RECONVERGENT B0 ;  /* 0x0000000000007941 */ /* 0x000fea0003800200 */
.L_x_61:
[----:B------:R-:W-:Y:S01]  /*5190*/  R2P PR, R19, 0x7f ;  /* 0x0000007f13007804 */ /* 0x000fe20000000000 */
[----:B------:R-:W-:Y:S01]  /*51a0*/  IMAD.IADD R0, R7, 0x1, R0 ;  /* 0x0000000107007824 */ /* 0x000fe200078e0200 */
[----:B---3--:R3:W4:Y:S01]  /*51b0*/  SHFL.IDX PT, R11, R11, R5, 0x1f ;  /* 0x00001f050b0b7589 */ /* 0x00872200000e0000 */
[----:B--2---:R-:W-:Y:S01]  /*51c0*/  IMAD.IADD R48, R45, 0x1, R48 ;  /* 0x000000012d307824 */ /* 0x004fe200078e0230 */
[----:B-1----:R-:W-:Y:S01]  /*51d0*/  SHF.R.U32.HI R45, RZ, UR6, R28 ;  /* 0x00000006ff2d7c19 */ /* 0x002fe2000801161c */
[----:B------:R-:W-:Y:S03]  /*51e0*/  BSSY.RECONVERGENT B0, `(.L_x_63) ;  /* 0x0000022000007945 */ /* 0x000fe60003800200 */
[----:B------:R-:W-:-:S05]  /*51f0*/  LOP3.LUT R45, R45, UR5, RZ, 0x30, !PT ;  /* 0x000000052d2d7c12 */ /* 0x000fca000f8e30ff */
        /* <DEDUP_REMOVED lines=24> */
[----:B------:R0:W1:Y:S01]  /*5380*/  FLO.U32 R7, R52 ;  /* 0x0000003400077300 */ /* 0x00006200000e0000 */
[----:B------:R-:W-:-:S07]  /*5390*/  LOP3.LUT R49, R23, R52, RZ, 0xc0, !PT ;  /* 0x0000003417317212 */ /* 0x000fce00078ec0ff */
[----:B------:R-:W2:Y:S01]  /*53a0*/  POPC R49, R49 ;  /* 0x0000003100317309 */ /* 0x000ea20000000000 */
[----:B0-----:R-:W-:Y:S01]  /*53b0*/  IMAD.MOV.U32 R52, RZ, RZ, RZ ;  /* 0x000000ffff347224 */ /* 0x001fe200078e00ff */
[----:B-1----:R-:W-:-:S13]  /*53c0*/  ISETP.NE.AND P0, PT, R46, R7, PT ;  /* 0x000000072e00720c */ /* 0x002fda0003f05270 */
[----:B--234-:R-:W-:Y:S05]  /*53d0*/  @P0 BRA `(.L_x_64) ;  /* 0x0000000000080947 */ /* 0x01cfea0003800000 */
[----:B------:R-:W-:-:S06]  /*53e0*/  IMAD R52, R19, 0x4, R22 ;  /* 0x0000000413347824 */ /* 0x000fcc00078e0216 */
[----:B------:R0:W1:Y:S02]  /*53f0*/  ATOMS.ADD R52, [R52], R49 ;  /* 0x000000313434738c */ /* 0x0000640000000000 */
.L_x_64:
[----:B------:R-:W-:Y:S05]  /*5400*/  BSYNC.RECONVERGENT B0 ;  /* 0x0000000000007941 */ /* 0x000fea0003800200 */
.L_x_63:
[----:B------:R-:W-:Y:S01]  /*5410*/  R2P PR, R45, 0x7f ;  /* 0x0000007f2d007804 */ /* 0x000fe20000000000 */
[----:B-1----:R1:W2:Y:S01]  /*5420*/  SHFL.IDX PT, R52, R52, R7, 0x1f ;  /* 0x00001f0734347589 */ /* 0x0022a200000e0000 */
[----:B------:R-:W-:Y:S11]  /*5430*/  BSSY.RECONVERGENT B0, `(.L_x_65) ;  /* 0x0000021000007945 */ /* 0x000ff60003800200 */
[----:B------:R-:W-:-:S02]  /*5440*/  VOTE.ANY R5, PT, P0 ;  /* 0x0000000000057806 */ /* 0x000fc400000e0100 */
[----:B------:R-:W-:Y:S02]  /*5450*/  VOTE.ANY R19, PT, P1 ;  /* 0x0000000000137806 */ /* 0x000fe400008e0100 */
[----:B------:R-:W-:Y:S02]  /*5460*/  @!P0 LOP3.LUT R5, RZ, R5, RZ, 0x33, !PT ;  /* 0x00000005ff058212 */ /* 0x000fe400078e33ff */
[----:B------:R-:W-:Y:S02]  /*5470*/  @!P1 LOP3.LUT R19, RZ, R19, RZ, 0x33, !PT ;  /* 0x00000013ff139212 */ /* 0x000fe400078e33ff */
[----:B-1----:R-:W-:Y:S02]  /*5480*/  VOTE.ANY R7, PT, P5 ;  /* 0x0000000000077806 */ /* 0x002fe400028e0100 */
[----:B------:R-:W-:Y:S02]  /*5490*/  LOP3.LUT R5, R19, R5, RZ, 0xc0, !PT ;  /* 0x0000000513057212 */ /* 0x000fe400078ec0ff */
[----:B------:R-:W-:-:S02]  /*54a0*/  VOTE.ANY R19, PT, P2 ;  /* 0x0000000000137806 */ /* 0x000fc400010e0100 */
        /* <DEDUP_REMOVED lines=9> */
[----:B------:R-:W-:-:S04]  /*5540*/  LOP3.LUT R5, R19, R5, RZ, 0xc0, !PT ;  /* 0x0000000513057212 */ /* 0x000fc800078ec0ff */
[----:B------:R-:W-:Y:S02]  /*5550*/  LOP3.LUT R5, R7, R5, RZ, 0xc0, !PT ;  /* 0x0000000507057212 */ /* 0x000fe400078ec0ff */
[----:B------:R-:W-:-:S04]  /*5560*/  VOTE.ANY R7, PT, P6 ;  /* 0x0000000000077806 */ /* 0x000fc800030e0100 */
[----:B------:R-:W-:-:S04]  /*5570*/  @!P6 LOP3.LUT R7, RZ, R7, RZ, 0x33, !PT ;  /* 0x00000007ff07e212 */ /* 0x000fc800078e33ff */
[----:B------:R-:W-:Y:S02]  /*5580*/  LOP3.LUT R5, R7, R5, RZ, 0xc0, !PT ;  /* 0x0000000507057212 */ /* 0x000fe400078ec0ff */
[----:B------:R-:W-:-:S04]  /*5590*/  VOTE.ANY R7, PT, P0 ;  /* 0x0000000000077806 */ /* 0x000fc800000e0100 */
[----:B------:R-:W-:-:S04]  /*55a0*/  @!P0 LOP3.LUT R7, RZ, R7, RZ, 0x33, !PT ;  /* 0x00000007ff078212 */ /* 0x000fc800078e33ff */
[----:B------:R-:W-:-:S04]  /*55b0*/  LOP3.LUT R19, R7, R5, RZ, 0xc0, !PT ;  /* 0x0000000507137212 */ /* 0x000fc800078ec0ff */
[----:B------:R-:W1:Y:S01]  /*55c0*/  FLO.U32 R7, R19 ;  /* 0x0000001300077300 */ /* 0x000e6200000e0000 */
[----:B------:R-:W-:-:S07]  /*55d0*/  LOP3.LUT R5, R23, R19, RZ, 0xc0, !PT ;  /* 0x0000001317057212 */ /* 0x000fce00078ec0ff */
[----:B------:R-:W3:Y:S01]  /*55e0*/  POPC R5, R5 ;  /* 0x0000000500057309 */ /* 0x000ee20000000000 */
[----:B-1----:R-:W-:Y:S01]  /*55f0*/  ISETP.NE.AND P0, PT, R46, R7, PT ;  /* 0x000000072e00720c */ /* 0x002fe20003f05270 */
[----:B------:R-:W-:-:S12]  /*5600*/  IMAD.MOV.U32 R46, RZ, RZ, RZ ;  /* 0x000000ffff2e7224 */ /* 0x000fd800078e00ff */
[----:B--23--:R-:W-:Y:S05]  /*5610*/  @P0 BRA `(.L_x_66) ;  /* 0x0000000000080947 */ /* 0x00cfea0003800000 */
[----:B------:R-:W-:-:S05]  /*5620*/  IMAD R22, R45, 0x4, R22 ;  /* 0x000000042d167824 */ /* 0x000fca00078e0216 */
[----:B------:R1:W2:Y:S02]  /*5630*/  ATOMS.ADD R46, [R22], R5 ;  /* 0x00000005162e738c */ /* 0x0002a40000000000 */
.L_x_66:
[----:B------:R-:W-:Y:S05]  /*5640*/  BSYNC.RECONVERGENT B0 ;  /* 0x0000000000007941 */ /* 0x000fea0003800200 */
.L_x_65:
[----:B-12---:R1:W2:Y:S01]  /*5650*/  SHFL.IDX PT, R22, R46, R7, 0x1f ;  /* 0x00001f072e167589 */ /* 0x0062a200000e0000 */
[----:B------:R-:W-:Y:S01]  /*5660*/  LOP3.LUT R19, R44, 0x80000000, RZ, 0x3c, !PT ;  /* 0x800000002c137812 */ /* 0x000fe200078e3cff */
[----:B------:R-:W-:Y:S01]  /*5670*/  IMAD.IADD R11, R15, 0x1, R11 ;  /* 0x000000010f0b7824 */ /* 0x000fe200078e020b */
[----:B------:R-:W-:Y:S01]  /*5680*/  LEA R14, R14, UR4, 0x2 ;  /* 0x000000040e0e7c11 */ /* 0x000fe2000f8e10ff */
[----:B------:R-:W-:Y:S01]  /*5690*/  BAR.SYNC.DEFER_BLOCKING 0x0 ;  /* 0x0000000000007b1d */ /* 0x000fe20000010000 */
[----:B------:R-:W-:Y:S01]  /*56a0*/  LOP3.LUT R43, R43, 0x80000000, RZ, 0x3c, !PT ;  /* 0x800000002b2b7812 */ /* 0x000fe200078e3cff */
[----:B------:R-:W-:Y:S01]  /*56b0*/  IMAD.IADD R21, R51, 0x1, R21 ;  /* 0x0000000133157824 */ /* 0x000fe200078e0215 */
[----:B------:R-:W-:Y:S01]  /*56c0*/  LEA R13, R13, UR4, 0x2 ;  /* 0x000000040d0d7c11 */ /* 0x000fe2000f8e10ff */
[----:B------:R-:W-:Y:S01]  /*56d0*/  IMAD.IADD R17, R47, 0x1, R17 ;  /* 0x000000012f117824 */ /* 0x000fe200078e0211 */
[----:B------:R-:W-:Y:S01]  /*56e0*/  LOP3.LUT R15, R42, 0x80000000, RZ, 0x3c, !PT ;  /* 0x800000002a0f7812 */ /* 0x000fe200078e3cff */
[----:B------:R-:W-:Y:S01]  /*56f0*/  IMAD.IADD R52, R49, 0x1, R52 ;  /* 0x0000000131347824 */ /* 0x000fe200078e0234 */
[----:B------:R-:W-:Y:S01]  /*5700*/  LEA R10, R10, UR4, 0x2 ;  /* 0x000000040a0a7c11 */ /* 0x000fe2000f8e10ff */
[----:B------:R-:W-:Y:S01]  /*5710*/  BSSY B1, `(.L_x_67) ;  /* 0x0000058000017945 */ /* 0x000fe20003800000 */
[----:B------:R-:W-:-:S02]  /*5720*/  LEA R42, R9, UR4, 0x2 ;  /* 0x00000004092a7c11 */ /* 0x000fc4000f8e10ff */
[----:B------:R-:W-:Y:S02]  /*5730*/  LEA R4, R4, UR4, 0x2 ;  /* 0x0000000404047c11 */ /* 0x000fe4000f8e10ff */
[----:B------:R-:W-:Y:S02]  /*5740*/  LEA R50, R50, UR4, 0x2 ;  /* 0x0000000432327c11 */ /* 0x000fe4000f8e10ff */
[----:B-1----:R-:W-:Y:S02]  /*5750*/  LEA R7, R20, UR4, 0x2 ;  /* 0x0000000414077c11 */ /* 0x002fe4000f8e10ff */
[----:B------:R-:W-:Y:S02]  /*5760*/  LEA R18, R18, UR4, 0x2 ;  /* 0x0000000412127c11 */ /* 0x000fe4000f8e10ff */
[----:B------:R-:W-:Y:S01]  /*5770*/  LEA R9, R16, UR4, 0x2 ;  /* 0x0000000410097c11 */ /* 0x000fe2000f8e10ff */
[----:B--2---:R-:W-:Y:S01]  /*5780*/  IMAD.IADD R22, R5, 0x1, R22 ;  /* 0x0000000105167824 */ /* 0x004fe200078e0216 */
[----:B------:R-:W-:-:S02]  /*5790*/  LEA R5, R6, UR4, 0x2 ;  /* 0x0000000406057c11 */ /* 0x000fc4000f8e10ff */
[----:B------:R-:W-:Y:S01]  /*57a0*/  LEA R12, R12, UR4, 0x2 ;  /* 0x000000040c0c7c11 */ /* 0x000fe2000f8e10ff */
[----:B------:R-:W-:Y:S01]  /*57b0*/  STS [R14+-0x4], R19 ;  /* 0xfffffc130e007388 */ /* 0x000fe20000000800 */
[----:B------:R-:W-:Y:S02]  /*57c0*/  LEA R48, R48, UR4, 0x2 ;  /* 0x0000000430307c11 */ /* 0x000fe4000f8e10ff */
[----:B------:R-:W-:Y:S01]  /*57d0*/  LEA R21, R21, UR4, 0x2 ;  /* 0x0000000415157c11 */ /* 0x000fe2000f8e10ff */
[----:B------:R1:W-:Y:S01]  /*57e0*/  STS [R13+-0x4], R43 ;  /* 0xfffffc2b0d007388 */ /* 0x0003e20000000800 */
[----:B------:R-:W-:Y:S02]  /*57f0*/  LEA R11, R11, UR4, 0x2 ;  /* 0x000000040b0b7c11 */ /* 0x000fe4000f8e10ff */
[----:B------:R-:W-:Y:S01]  /*5800*/  LEA R52, R52, UR4, 0x2 ;  /* 0x0000000434347c11 */ /* 0x000fe2000f8e10ff */
[----:B------:R2:W-:Y:S01]  /*5810*/  STS [R10+-0x4], R15 ;  /* 0xfffffc0f0a007388 */ /* 0x0005e20000000800 */
[----:B------:R-:W-:-:S03]  /*5820*/  ISETP.NE.AND P0, PT, R53, RZ, PT ;  /* 0x000000ff3500720c */ /* 0x000fc60003f05270 */
[----:B------:R-:W-:Y:S01]  /*5830*/  STS [R42+-0x4], R41 ;  /* 0xfffffc292a007388 */ /* 0x000fe20000000800 */
[----:B-1----:R-:W-:-:S03]  /*5840*/  LEA R13, R8, UR4, 0x2 ;  /* 0x00000004080d7c11 */ /* 0x002fc6000f8e10ff */
[----:B------:R1:W-:Y:S01]  /*5850*/  STS [R5+-0x4], R40 ;  /* 0xfffffc2805007388 */ /* 0x0003e20000000800 */
[----:B--2---:R-:W-:-:S03]  /*5860*/  LEA R15, R0, UR4, 0x2 ;  /* 0x00000004000f7c11 */ /* 0x004fc6000f8e10ff */
[----:B------:R-:W-:Y:S01]  /*5870*/  STS [R4+-0x4], R39 ;  /* 0xfffffc2704007388 */ /* 0x000fe20000000800 */
[----:B------:R-:W-:-:S03]  /*5880*/  LEA R0, R17, UR4, 0x2 ;  /* 0x0000000411007c11 */ /* 0x000fc6000f8e10ff */
[----:B------:R-:W-:Y:S01]  /*5890*/  STS [R50+-0x4], R25 ;  /* 0xfffffc1932007388 */ /* 0x000fe20000000800 */
[----:B-1----:R-:W-:-:S03]  /*58a0*/  LEA R5, R22, UR4, 0x2 ;  /* 0x0000000416057c11 */ /* 0x002fc6000f8e10ff */
[----:B------:R-:W-:Y:S04]  /*58b0*/  STS [R7+-0x4], R38 ;  /* 0xfffffc2607007388 */ /* 0x000fe80000000800 */
[----:B------:R-:W-:Y:S04]  /*58c0*/  STS [R18+-0x4], R37 ;  /* 0xfffffc2512007388 */ /* 0x000fe80000000800 */
[----:B------:R-:W-:Y:S04]  /*58d0*/  STS [R9+-0x4], R36 ;  /* 0xfffffc2409007388 */ /* 0x000fe80000000800 */
[----:B------:R-:W-:Y:S04]  /*58e0*/  STS [R12+-0x4], R35 ;  /* 0xfffffc230c007388 */ /* 0x000fe80000000800 */
[----:B------:R1:W-:Y:S04]  /*58f0*/  STS [R13+-0x4], R34 ;  /* 0xfffffc220d007388 */ /* 0x0003e80000000800 */
[----:B------:R2:W-:Y:S04]  /*5900*/  STS [R15+-0x4], R26 ;  /* 0xfffffc1a0f007388 */ /* 0x0005e80000000800 */
[----:B------:R2:W-:Y:S01]  /*5910*/  STS [R48+-0x4], R33 ;  /* 0xfffffc2130007388 */ /* 0x0005e20000000800 */
[----:B-1----:R-:W-:-:S03]  /*5920*/  LEA R13, R3, UR4, 0x3 ;  /* 0x00000004030d7c11 */ /* 0x002fc6000f8e18ff */
[----:B------:R2:W-:Y:S04]  /*5930*/  STS [R21+-0x4], R32 ;  /* 0xfffffc2015007388 */ /* 0x0005e80000000800 */
[----:B------:R2:W-:Y:S04]  /*5940*/  STS [R0+-0x4], R31 ;  /* 0xfffffc1f00007388 */ /* 0x0005e80000000800 */
[----:B------:R2:W-:Y:S04]  /*5950*/  STS [R11+-0x4], R30 ;  /* 0xfffffc1e0b007388 */ /* 0x0005e80000000800 */
[----:B------:R2:W-:Y:S04]  /*5960*/  STS [R52+-0x4], R29 ;  /* 0xfffffc1d34007388 */ /* 0x0005e80000000800 */
[----:B------:R2:W-:Y:S01]  /*5970*/  STS [R5+-0x4], R28 ;  /* 0xfffffc1c05007388 */ /* 0x0005e20000000800 */
[----:B------:R-:W-:Y:S05]  /*5980*/  @P0 BRA `(.L_x_68) ;  /* 0x0000000000c00947 */ /* 0x000fea0003800000 */
[----:B------:R-:W1:Y:S02]  /*5990*/  LDCU.64 UR10, c[0x0][0x398] ;  /* 0x00007300ff0a77ac */ /* 0x000e640008000a00 */
[----:B-1----:R-:W-:-:S04]  /*59a0*/  LEA R6, P0, R3, UR10, 0x3 ;  /* 0x0000000a03067c11 */ /* 0x002fc8000f8018ff */
[----:B------:R-:W-:-:S05]  /*59b0*/  LEA.HI.X R7, R3, UR11, RZ, 0x3, P0 ;  /* 0x0000000b03077c11 */ /* 0x000fca00080f1cff */
[----:B--2---:R-:W2:Y:S01]  /*59c0*/  LDG.E.64 R4, desc[UR8][R6.64] ;  /* 0x0000000806047981 */ /* 0x004ea2000c1e1b00 */
[----:B------:R-:W-:Y:S01]  /*59d0*/  SHF.R.S32.HI R9, RZ, 0x1f, R24 ;  /* 0x0000001fff097819 */ /* 0x000fe20000011418 */
[----:B------:R-:W-:Y:S01]  /*59e0*/  UISETP.GE.AND UP0, UPT, UR7, 0x1, UPT ;  /* 0x000000010700788c */ /* 0x000fe2000bf06270 */
[----:B------:R-:W-:Y:S01]  /*59f0*/  IMAD.MOV.U32 R0, RZ, RZ, R27 ;  /* 0x000000ffff007224 */ /* 0x000fe200078e001b */
[----:B--2---:R-:W-:-:S05]  /*5a00*/  IADD3 R4, P0, PT, -R24, R4, RZ ;  /* 0x0000000418047210 */ /* 0x004fca0007f1e1ff */
[----:B------:R-:W-:-:S05]  /*5a10*/  IMAD.X R5, R5, 0x1, ~R9, P0 ;  /* 0x0000000105057824 */ /* 0x000fca00000e0e09 */
[----:B------:R1:W-:Y:S01]  /*5a20*/  STS.64 [R13+0x7200], R4 ;  /* 0x007200040d007388 */ /* 0x0003e20000000a00 */
[----:B------:R-:W-:Y:S05]  /*5a30*/  BRA.U !UP0, `(.L_x_69) ;  /* 0x00000001086c7547 */ /* 0x000fea000b800000 */
[----:B------:R-:W-:Y:S01]  /*5a40*/  BSSY B0, `(.L_x_70) ;  /* 0x0000019000007945 */ /* 0x000fe20003800000 */
[----:B------:R-:W-:Y:S02]  /*5a50*/  IMAD.MOV.U32 R6, RZ, RZ, -0x1 ;  /* 0xffffffffff067424 */ /* 0x000fe400078e00ff */
[----:B------:R-:W-:Y:S02]  /*5a60*/  IMAD.U32 R7, RZ, RZ, UR7 ;  /* 0x00000007ff077e24 */ /* 0x000fe4000f8e00ff */
[----:B------:R-:W-:-:S07]  /*5a70*/  IMAD.MOV.U32 R0, RZ, RZ, R27 ;  /* 0x000000ffff007224 */ /* 0x000fce00078e001b */
.L_x_74:
[----:B-1----:R-:W1:Y:S01]  /*5a80*/  LDC.64 R4, c[0x0][0x380] ;  /* 0x0000e000ff047b82 */ /* 0x002e620000000a00 */
[----:B------:R-:W-:Y:S01]  /*5a90*/  VIADD R11, R7, 0xffffffff ;  /* 0xffffffff070b7836 */ /* 0x000fe20000000000 */
[----:B------:R-:W-:Y:S03]  /*5aa0*/  BSSY B2, `(.L_x_71) ;  /* 0x0000008000027945 */ /* 0x000fe60003800000 */
[----:B------:R-:W-:-:S04]  /*5ab0*/  IMAD R9, R11, 0x100, R3 ;  /* 0x000001000b097824 */ /* 0x000fc800078e0203 */
[----:B-1----:R-:W-:-:S07]  /*5ac0*/  IMAD.WIDE R4, R9, 0x4, R4 ;  /* 0x0000000409047825 */ /* 0x002fce00078e0204 */
.L_x_72:
[----:B------:R-:W-:Y:S05]  /*5ad0*/  YIELD ;  /* 0x0000000000007946 */ /* 0x000fea0003800000 */
[----:B------:R1:W-:Y:S06]  /*5ae0*/  MEMBAR.SC.CTA ;  /* 0x0000000000007992 */ /* 0x0003ec0000000000 */
[----:B-1----:R-:W2:Y:S02]  /*5af0*/  LDG.E.STRONG.SYS R8, desc[UR8][R4.64] ;  /* 0x0000000804087981 */ /* 0x002ea4000c1f5900 */
[----:B--2---:R-:W-:-:S13]  /*5b00*/  ISETP.NE.AND P0, PT, R8, RZ, PT ;  /* 0x000000ff0800720c */ /* 0x004fda0003f05270 */
[----:B------:R-:W-:Y:S05]  /*5b10*/  @!P0 BRA `(.L_x_72) ;  /* 0xfffffffc00ec8947 */ /* 0x000fea000383ffff */
[----:B------:R-:W-:Y:S05]  /*5b20*/  BSYNC B2 ;  /* 0x0000000000027941 */ /* 0x000fea0003800000 */
.L_x_71:
[----:B------:R-:W-:Y:S01]  /*5b30*/  BSSY.RECONVERGENT B2, `(.L_x_73) ;  /* 0x0000006000027945 */ /* 0x000fe20003800200 */
[C---:B------:R-:W-:Y:S02]  /*5b40*/  ISETP.GT.AND P0, PT, R8.reuse, -0x1, PT ;  /* 0xffffffff0800780c */ /* 0x040fe40003f04270 */
[----:B------:R-:W-:Y:S01]  /*5b50*/  LOP3.LUT R5, R8, 0x3fffffff, RZ, 0xc0, !PT ;  /* 0x3fffffff08057812 */ /* 0x000fe200078ec0ff */
[----:B------:R-:W-:Y:S05]  /*5b60*/  WARPSYNC.EXCLUSIVE R6 ;  /* 0x0000000006007348 */ /* 0x000fea0003a00000 */
[----:B------:R-:W-:-:S05]  /*5b70*/  IMAD.IADD R0, R5, 0x1, R0 ;  /* 0x0000000105007824 */ /* 0x000fca00078e0200 */
[----:B------:R-:W-:-:S07]  /*5b80*/  VOTE.ANY R6, PT, P0 ;  /* 0x0000000000067806 */ /* 0x000fce00000e0100 */
[----:B------:R-:W-:Y:S05]  /*5b90*/  BSYNC.RECONVERGENT B2 ;  /* 0x0000000000027941 */ /* 0x000fea0003800200 */
.L_x_73:
[----:B------:R-:W-:Y:S01]  /*5ba0*/  ISETP.GT.U32.AND P1, PT, R7, 0x1, PT ;  /* 0x000000010700780c */ /* 0x000fe20003f24070 */
[----:B------:R-:W-:-:S12]  /*5bb0*/  IMAD.MOV.U32 R7, RZ, RZ, R11 ;  /* 0x000000ffff077224 */ /* 0x000fd800078e000b */
[----:B------:R-:W-:Y:S05]  /*5bc0*/  @P0 BRA P1, `(.L_x_74) ;  /* 0xfffffffc00ac0947 */ /* 0x000fea000083ffff */
[----:B------:R-:W-:Y:S05]  /*5bd0*/  BSYNC B0 ;  /* 0x0000000000007941 */ /* 0x000fea0003800000 */
.L_x_70:
[----:B------:R2:W3:Y:S02]  /*5be0*/  LDS.64 R4, [R13+0x7200] ;  /* 0x007200000d047984 */ /* 0x0004e40000000a00 */
.L_x_69:
[----:B------:R-:W4:Y:S01]  /*5bf0*/  LDC.64 R6, c[0x0][0x380] ;  /* 0x0000e000ff067b82 */ /* 0x000f220000000a00 */
[C---:B------:R-:W-:Y:S01]  /*5c00*/  IMAD.IADD R11, R0.reuse, 0x1, -R27 ;  /* 0x00000001000b7824 */ /* 0x040fe200078e0a1b */
[----:B------:R-:W-:Y:S01]  /*5c10*/  LOP3.LUT R9, R0, 0x80000000, RZ, 0xfc, !PT ;  /* 0x8000000000097812 */ /* 0x000fe200078efcff */
[----:B------:R-:W-:-:S03]  /*5c20*/  IMAD.U32 R15, RZ, RZ, UR7 ;  /* 0x00000007ff0f7e24 */ /* 0x000fc6000f8e00ff */
[----:B-1-3--:R-:W-:Y:S01]  /*5c30*/  IADD3 R4, P0, PT, R11, R4, RZ ;  /* 0x000000040b047210 */ /* 0x00afe20007f1e0ff */
[----:B------:R-:W-:-:S03]  /*5c40*/  IMAD R15, R15, 0x100, R3 ;  /* 0x000001000f0f7824 */ /* 0x000fc600078e0203 */
[----:B------:R-:W-:-:S05]  /*5c50*/  LEA.HI.X.SX32 R5, R11, R5, 0x1, P0 ;  /* 0x000000050b057211 */ /* 0x000fca00000f0eff */
[----:B------:R1:W-:Y:S01]  /*5c60*/  STS.64 [R13+0x7200], R4 ;  /* 0x007200040d007388 */ /* 0x0003e20000000a00 */
[----:B----4-:R-:W-:-:S05]  /*5c70*/  IMAD.WIDE R6, R15, 0x4, R6 ;  /* 0x000000040f067825 */ /* 0x010fca00078e0206 */
[----:B------:R1:W-:Y:S02]  /*5c80*/  STG.E.STRONG.SYS desc[UR8][R6.64], R9 ;  /* 0x0000000906007986 */ /* 0x0003e4000c115908 */
.L_x_68:
[----:B------:R-:W-:Y:S05]  /*5c90*/  BSYNC B1 ;  /* 0x0000000000017941 */ /* 0x000fea0003800000 */
.L_x_67:
[----:B-1----:R-:W1:Y:S01]  /*5ca0*/  LDC.64 R6, c[0x0][0x390] ;  /* 0x0000e400ff067b82 */ /* 0x002e620000000a00 */
[----:B------:R-:W-:-:S06]  /*5cb0*/  UIMAD UR6, UR7, 0x1c80, URZ ;  /* 0x00001c80070678a4 */ /* 0x000fcc000f8e02ff */
[----:B--2---:R-:W-:Y:S01]  /*5cc0*/  IMAD.U32 R0, RZ, RZ, UR6 ;  /* 0x00000006ff007e24 */ /* 0x004fe2000f8e00ff */
[----:B------:R-:W2:Y:S03]  /*5cd0*/  LDC R9, c[0x0][0x3c0] ;  /* 0x0000f000ff097b82 */ /* 0x000ea60000000800 */
[----:B------:R-:W-:Y:S01]  /*5ce0*/  VIADD R0, R0, 0x1c80 ;  /* 0x00001c8000007836 */ /* 0x000fe20000000000 */
[----:B-1----:R-:W-:-:S04]  /*5cf0*/  ISETP.EQ.U32.AND P1, PT, R6, RZ, PT ;  /* 0x000000ff0600720c */ /* 0x002fc80003f22070 */
[CC--:B--2---:R-:W-:Y:S02]  /*5d00*/  ISETP.GE.AND P0, PT, R0.reuse, R9.reuse, PT ;  /* 0x000000090000720c */ /* 0x0c4fe40003f06270 */
[----:B------:R-:W-:Y:S02]  /*5d10*/  ISETP.GT.AND P3, PT, R0, R9, PT ;  /* 0x000000090000720c */ /* 0x000fe40003f64270 */
[----:B------:R-:W-:Y:S02]  /*5d20*/  ISETP.EQ.OR.EX P0, PT, R7, RZ, !P0, P1 ;  /* 0x000000ff0700720c */ /* 0x000fe40004702710 */
[C---:B------:R-:W-:Y:S02]  /*5d30*/  LEA R0, R3.reuse, UR4, 0x2 ;  /* 0x0000000403007c11 */ /* 0x040fe4000f8e10ff */
[----:B------:R-:W-:-:S13]  /*5d40*/  ISETP.GT.U32.OR P0, PT, R3, 0xff, P0 ;  /* 0x000000ff0300780c */ /* 0x000fda0000704470 */
[----:B------:R-:W-:Y:S05]  /*5d50*/  @P0 BRA `(.L_x_75) ;  /* 0x0000000000200947 */ /* 0x000fea0003800000 */
[----:B------:R-:W1:Y:S01]  /*5d60*/  LDS.64 R4, [R13+0x7200] ;  /* 0x007200000d047984 */ /* 0x000e620000000a00 */
[C---:B------:R-:W-:Y:S02]  /*5d70*/  LEA R6, P2, R3.reuse, R6, 0x3 ;  /* 0x0000000603067211 */ /* 0x040fe400078418ff */
[--C-:B------:R-:W-:Y:S02]  /*5d80*/  SHF.R.S32.HI R11, RZ, 0x1f, R27.reuse ;  /* 0x0000001fff0b7819 */ /* 0x100fe4000001141b */
[----:B------:R-:W-:Y:S02]  /*5d90*/  LEA.HI.X R7, R3, R7, RZ, 0x3, P2 ;  /* 0x0000000703077211 */ /* 0x000fe400010f1cff */
[----:B-1----:R-:W-:Y:S02]  /*5da0*/  IADD3 R4, P0, P1, R4, R24, R27 ;  /* 0x0000001804047210 */ /* 0x002fe4000791e01b */
[----:B------:R-:W-:-:S04]  /*5db0*/  SHF.R.S32.HI R24, RZ, 0x1f, R24 ;  /* 0x0000001fff187819 */ /* 0x000fc80000011418 */
[----:B------:R-:W-:-:S05]  /*5dc0*/  IADD3.X R5, PT, PT, R5, R24, R11, P0, P1 ;  /* 0x0000001805057210 */ /* 0x000fca00007e240b */
[----:B------:R1:W-:Y:S02]  /*5dd0*/  STG.E.64 desc[UR8][R6.64], R4 ;  /* 0x0000000406007986 */ /* 0x0003e4000c101b08 */
.L_x_75:
[----:B------:R-:W-:Y:S05]  /*5de0*/  WARPSYNC.ALL ;  /* 0x0000000000007948 */ /* 0x000fea0003800000 */
[----:B------:R-:W-:Y:S06]  /*5df0*/  BAR.SYNC.DEFER_BLOCKING 0x0 ;  /* 0x0000000000007b1d */ /* 0x000fec0000010000 */
[----:B------:R-:W-:Y:S05]  /*5e00*/  @P3 BRA `(.L_x_76) ;  /* 0x0000000c009c3947 */ /* 0x000fea0003800000 */
[----:B------:R-:W1:Y:S01]  /*5e10*/  LDS R2, [R0] ;  /* 0x0000000000027984 */ /* 0x000e620000000800 */
[----:B------:R-:W1:Y:S01]  /*5e20*/  LDCU UR6, c[0x0][0x3c4] ;  /* 0x00007880ff0677ac */ /* 0x000e620008000800 */
[----:B------:R-:W2:Y:S01]  /*5e30*/  LDCU.64 UR10, c[0x0][0x3a0] ;  /* 0x00007400ff0a77ac */ /* 0x000ea20008000a00 */
[----:B-1----:R-:W-:Y:S02]  /*5e40*/  SHF.R.U32.HI R4, RZ, UR6, R2 ;  /* 0x00000006ff047c19 */ /* 0x002fe40008011602 */
[----:B------:R-:W-:Y:S02]  /*5e50*/  LOP3.LUT R11, R2, 0x80000000, RZ, 0x3c, !PT ;  /* 0x80000000020b7812 */ /* 0x000fe400078e3cff */
[----:B------:R-:W-:-:S04]  /*5e60*/  LOP3.LUT R4, R4, UR5, RZ, 0x30, !PT ;  /* 0x0000000504047c12 */ /* 0x000fc8000f8e30ff */
[----:B------:R-:W-:-:S06]  /*5e70*/  LEA R5, R4, UR4, 0x3 ;  /* 0x0000000404057c11 */ /* 0x000fcc000f8e18ff */
[----:B------:R-:W1:Y:S02]  /*5e80*/  LDS.64 R4, [R5+0x7200] ;  /* 0x0072000005047984 */ /* 0x000e640000000a00 */
[----:B-1----:R-:W-:-:S05]  /*5e90*/  IADD3 R4, P0, PT, R4, R3, RZ ;  /* 0x0000000304047210 */ /* 0x002fca0007f1e0ff */
[----:B------:R-:W-:Y:S01]  /*5ea0*/  IMAD.X R7, RZ, RZ, R5, P0 ;  /* 0x000000ffff077224 */ /* 0x000fe200000e0605 */
[----:B--2---:R-:W-:-:S04]  /*5eb0*/  LEA R6, P0, R4, UR10, 0x2 ;  /* 0x0000000a04067c11 */ /* 0x004fc8000f8010ff */
[----:B------:R-:W-:-:S05]  /*5ec0*/  LEA.HI.X R7, R4, UR11, R7, 0x2, P0 ;  /* 0x0000000b04077c11 */ /* 0x000fca00080f1407 */
[----:B------:R-:W-:Y:S01]  /*5ed0*/  STG.E desc[UR8][R6.64], R11 ;  /* 0x0000000b06007986 */ /* 0x000fe2000c101908 */
[----:B------:R-:W-:-:S03]  /*5ee0*/  NOP ;  /* 0x0000000000007918 */ /* 0x000fc60000000000 */
[----:B------:R-:W1:Y:S02]  /*5ef0*/  LDS R2, [R0+0x600] ;  /* 0x0006000000027984 */ /* 0x000e640000000800 */
[----:B-1----:R-:W-:Y:S02]  /*5f00*/  SHF.R.U32.HI R4, RZ, UR6, R2 ;  /* 0x00000006ff047c19 */ /* 0x002fe40008011602 */
[----:B------:R-:W-:Y:S02]  /*5f10*/  LOP3.LUT R11, R2, 0x80000000, RZ, 0x3c, !PT ;  /* 0x80000000020b7812 */ /* 0x000fe400078e3cff */
[----:B------:R-:W-:-:S04]  /*5f20*/  LOP3.LUT R4, R4, UR5, RZ, 0x30, !PT ;  /* 0x0000000504047c12 */ /* 0x000fc8000f8e30ff */
[----:B------:R-:W-:-:S06]  /*5f30*/  LEA R5, R4, UR4, 0x3 ;  /* 0x0000000404057c11 */ /* 0x000fcc000f8e18ff */
[----:B------:R-:W1:Y:S02]  /*5f40*/  LDS.64 R4, [R5+0x7200] ;  /* 0x0072000005047984 */ /* 0x000e640000000a00 */
[----:B-1----:R-:W-:-:S05]  /*5f50*/  IADD3 R4, P0, PT, R4, R3, RZ ;  /* 0x0000000304047210 */ /* 0x002fca0007f1e0ff */
[----:B------:R-:W-:Y:S01]  /*5f60*/  IMAD.X R9, RZ, RZ, R5, P0 ;  /* 0x000000ffff097224 */ /* 0x000fe200000e0605 */
[----:B------:R-:W-:-:S04]  /*5f70*/  LEA R8, P0, R4, UR10, 0x2 ;  /* 0x0000000a04087c11 */ /* 0x000fc8000f8010ff */
        /* <DEDUP_REMOVED lines=196> */
[----:B-1----:R-:W-:-:S04]  /*6bc0*/  SHF.R.U32.HI R2, RZ, UR6, R0 ;  /* 0x00000006ff027c19 */ /* 0x002fc80008011600 */
[----:B------:R-:W-:-:S04]  /*6bd0*/  LOP3.LUT R2, R2, UR5, RZ, 0x30, !PT ;  /* 0x0000000502027c12 */ /* 0x000fc8000f8e30ff */
[----:B------:R-:W-:-:S06]  /*6be0*/  LEA R4, R2, UR4, 0x3 ;  /* 0x0000000402047c11 */ /* 0x000fcc000f8e18ff */
[----:B------:R-:W1:Y:S02]  /*6bf0*/  LDS.64 R4, [R4+0x7200] ;  /* 0x0072000004047984 */ /* 0x000e640000000a00 */
[----:B-1----:R-:W-:-:S05]  /*6c00*/  IADD3 R3, P0, PT, R4, R3, RZ ;  /* 0x0000000304037210 */ /* 0x002fca0007f1e0ff */
[----:B------:R-:W-:Y:S01]  /*6c10*/  IMAD.X R6, RZ, RZ, R5, P0 ;  /* 0x000000ffff067224 */ /* 0x000fe200000e0605 */
[C---:B------:R-:W-:Y:S02]  /*6c20*/  LEA R2, P0, R3.reuse, UR10, 0x2 ;  /* 0x0000000a03027c11 */ /* 0x040fe4000f8010ff */
[----:B------:R-:W-:Y:S02]  /*6c30*/  LOP3.LUT R5, R0, 0x80000000, RZ, 0x3c, !PT ;  /* 0x8000000000057812 */ /* 0x000fe400078e3cff */
[----:B------:R-:W-:-:S05]  /*6c40*/  LEA.HI.X R3, R3, UR11, R6, 0x2, P0 ;  /* 0x0000000b03037c11 */ /* 0x000fca00080f1406 */
[----:B------:R-:W-:Y:S01]  /*6c50*/  STG.E desc[UR8][R2.64+0x6c00], R5 ;  /* 0x006c000502007986 */ /* 0x000fe2000c101908 */
[----:B------:R-:W-:Y:S01]  /*6c60*/  NOP ;  /* 0x0000000000007918 */ /* 0x000fe20000000000 */
[----:B------:R-:W-:Y:S05]  /*6c70*/  EXIT ;  /* 0x000000000000794d */ /* 0x000fea0003800000 */
.L_x_76:
[----:B-1----:R-:W-:Y:S01]  /*6c80*/  IMAD.U32 R4, RZ, RZ, UR7 ;  /* 0x00000007ff047e24 */ /* 0x002fe2000f8e00ff */
[----:B------:R-:W-:Y:S01]  /*6c90*/  BSSY.RECONVERGENT B0, `(.L_x_77) ;  /* 0x000001e000007945 */ /* 0x000fe20003800200 */
[C---:B------:R-:W-:Y:S02]  /*6ca0*/  VIADD R6, R3.reuse, 0x300 ;  /* 0x0000030003067836 */ /* 0x040fe40000000000 */
[----:B------:R-:W-:Y:S02]  /*6cb0*/  IMAD R5, R4, -0x1c80, R9 ;  /* 0xffffe38004057824 */ /* 0x000fe400078e0209 */
[C---:B------:R-:W-:Y:S02]  /*6cc0*/  VIADD R4, R3.reuse, 0x180 ;  /* 0x0000018003047836 */ /* 0x040fe40000000000 */
[C---:B------:R-:W-:Y:S01]  /*6cd0*/  VIADD R8, R3.reuse, 0x480 ;  /* 0x0000048003087836 */ /* 0x040fe20000000000 */
[CC--:B------:R-:W-:Y:S01]  /*6ce0*/  ISETP.GE.AND P1, PT, R3.reuse, R5.reuse, PT ;  /* 0x000000050300720c */ /* 0x0c0fe20003f26270 */
[C---:B------:R-:W-:Y:S01]  /*6cf0*/  VIADD R10, R3.reuse, 0xa80 ;  /* 0x00000a80030a7836 */ /* 0x040fe20000000000 */
[-C--:B------:R-:W-:Y:S01]  /*6d00*/  ISETP.GE.AND P2, PT, R4, R5.reuse, PT ;  /* 0x000000050400720c */ /* 0x080fe20003f46270 */
[C---:B------:R-:W-:Y:S01]  /*6d10*/  VIADD R4, R3.reuse, 0x600 ;  /* 0x0000060003047836 */ /* 0x040fe20000000000 */
[-C--:B------:R-:W-:Y:S01]  /*6d20*/  ISETP.GE.AND P3, PT, R6, R5.reuse, PT ;  /* 0x000000050600720c */ /* 0x080fe20003f66270 */
[C---:B------:R-:W-:Y:S01]  /*6d30*/  VIADD R6, R3.reuse, 0x780 ;  /* 0x0000078003067836 */ /* 0x040fe20000000000 */
[-C--:B------:R-:W-:Y:S01]  /*6d40*/  ISETP.GE.AND P4, PT, R8, R5.reuse, PT ;  /* 0x000000050800720c */ /* 0x080fe20003f86270 */
[----:B------:R-:W-:Y:S01]  /*6d50*/  VIADD R8, R3, 0x900 ;  /* 0x0000090003087836 */ /* 0x000fe20000000000 */
[----:B------:R-:W-:-:S02]  /*6d60*/  ISETP.GE.AND P5, PT, R4, R5, PT ;  /* 0x000000050400720c */ /* 0x000fc40003fa6270 */
[-C--:B------:R-:W-:Y:S02]  /*6d70*/  ISETP.GE.AND P6, PT, R6, R5.reuse, PT ;  /* 0x000000050600720c */ /* 0x080fe40003fc6270 */
[----:B------:R-:W-:Y:S01]  /*6d80*/  ISETP.GE.AND P0, PT, R8, R5, PT ;  /* 0x000000050800720c */ /* 0x000fe20003f06270 */
[----:B------:R-:W-:-:S12]  /*6d90*/  @P1 BRA `(.L_x_78) ;  /* 0x0000000000341947 */ /* 0x000fd80003800000 */
[----:B------:R-:W1:Y:S01]  /*6da0*/  LDS R4, [R0] ;  /* 0x0000000000047984 */ /* 0x000e620000000800 */
[----:B------:R-:W1:Y:S01]  /*6db0*/  LDCU UR6, c[0x0][0x3c4] ;  /* 0x00007880ff0677ac */ /* 0x000e620008000800 */
[----:B------:R-:W2:Y:S01]  /*6dc0*/  LDCU.64 UR10, c[0x0][0x3a0] ;  /* 0x00007400ff0a77ac */ /* 0x000ea20008000a00 */
[----:B-1----:R-:W-:-:S04]  /*6dd0*/  SHF.R.U32.HI R6, RZ, UR6, R4 ;  /* 0x00000006ff067c19 */ /* 0x002fc80008011604 */
[----:B------:R-:W-:-:S04]  /*6de0*/  LOP3.LUT R6, R6, UR5, RZ, 0x30, !PT ;  /* 0x0000000506067c12 */ /* 0x000fc8000f8e30ff */
[----:B------:R-:W-:-:S05]  /*6df0*/  LEA R8, R6, UR4, 0x3 ;  /* 0x0000000406087c11 */ /* 0x000fca000f8e18ff */
[----:B------:R-:W1:Y:S02]  /*6e00*/  LDS.64 R6, [R8+0x7200] ;  /* 0x0072000008067984 */ /* 0x000e640000000a00 */
[----:B-1----:R-:W-:-:S05]  /*6e10*/  IADD3 R9, P1, PT, R6, R3, RZ ;  /* 0x0000000306097210 */ /* 0x002fca0007f3e0ff */
[----:B------:R-:W-:Y:S01]  /*6e20*/  IMAD.X R12, RZ, RZ, R7, P1 ;  /* 0x000000ffff0c7224 */ /* 0x000fe200008e0607 */
[----:B--2---:R-:W-:-:S04]  /*6e30*/  LEA R6, P1, R9, UR10, 0x2 ;  /* 0x0000000a09067c11 */ /* 0x004fc8000f8210ff */
[----:B------:R-:W-:Y:S02]  /*6e40*/  LEA.HI.X R7, R9, UR11, R12, 0x2, P1 ;  /* 0x0000000b09077c11 */ /* 0x000fe400088f140c */
[----:B------:R-:W-:-:S05]  /*6e50*/  LOP3.LUT R9, R4, 0x80000000, RZ, 0x3c, !PT ;  /* 0x8000000004097812 */ /* 0x000fca00078e3cff */
[----:B------:R1:W-:Y:S02]  /*6e60*/  STG.E desc[UR8][R6.64], R9 ;  /* 0x0000000906007986 */ /* 0x0003e4000c101908 */
.L_x_78:
[----:B------:R-:W-:Y:S05]  /*6e70*/  BSYNC.RECONVERGENT B0 ;  /* 0x0000000000007941 */ /* 0x000fea0003800200 */
.L_x_77:
[----:B------:R-:W-:Y:S01]  /*6e80*/  NOP ;  /* 0x0000000000007918 */ /* 0x000fe20000000000 */
[----:B------:R-:W-:Y:S01]  /*6e90*/  BSSY.RECONVERGENT B0, `(.L_x_79) ;  /* 0x0000011000007945 */ /* 0x000fe20003800200 */
[----:B------:R-:W-:Y:S02]  /*6ea0*/  ISETP.GE.AND P1, PT, R10, R5, PT ;  /* 0x000000050a00720c */ /* 0x000fe40003f26270 */
[----:B------:R-:W-:Y:S01]  /*6eb0*/  LOP3.LUT R10, R3, 0xc00, RZ, 0xfc, !PT ;  /* 0x00000c00030a7812 */ /* 0x000fe200078efcff */
[----:B------:R-:W-:Y:S10]  /*6ec0*/  @P2 BRA `(.L_x_80) ;  /* 0x0000000000342947 */ /* 0x000ff40003800000 */
[----:B------:R-:W1:Y:S01]  /*6ed0*/  LDS R4, [R0+0x600] ;  /* 0x0006000000047984 */ /* 0x000e620000000800 */
        /* <DEDUP_REMOVED lines=12> */
.L_x_80:
[----:B------:R-:W-:Y:S05]  /*6fa0*/  BSYNC.RECONVERGENT B0 ;  /* 0x0000000000007941 */ /* 0x000fea0003800200 */
.L_x_79:
[----:B------:R-:W-:Y:S01]  /*6fb0*/  NOP ;  /* 0x0000000000007918 */ /* 0x000fe20000000000 */
[----:B------:R-:W-:Y:S01]  /*6fc0*/  BSSY.RECONVERGENT B0, `(.L_x_81) ;  /* 0x0000011000007945 */ /* 0x000fe20003800200 */
[----:B------:R-:W-:Y:S01]  /*6fd0*/  ISETP.GE.AND P2, PT, R10, R5, PT ;  /* 0x000000050a00720c */ /* 0x000fe20003f46270 */
[----:B------:R-:W-:Y:S02]  /*6fe0*/  VIADD R10, R3, 0xd80 ;  /* 0x00000d80030a7836 */ /* 0x000fe40000000000 */
[----:B------:R-:W-:Y:S10]  /*6ff0*/  @P3 BRA `(.L_x_82) ;  /* 0x0000000000343947 */ /* 0x000ff40003800000 */
[----:B------:R-:W1:Y:S01]  /*7000*/  LDS R4, [R0+0xc00] ;  /* 0x000c000000047984 */ /* 0x000e620000000800 */
[----:B------:R-:W1:Y:S01]  /*7010*/  LDCU UR6, c[0x0][0x3c4] ;  /* 0x00007880ff0677ac */ /* 0x000e620008000800 */
[----:B------:R-:W3:Y:S01]  /*7020*/  LDCU.64 UR10, c[0x0][0x3a0] ;  /* 0x00007400ff0a77ac */ /* 0x000ee20008000a00 */
[----:B-12---:R-:W-:-:S04]  /*7030*/  SHF.R.U32.HI R6, RZ, UR6, R4 ;  /* 0x00000006ff067c19 */ /* 0x006fc80008011604 */
[----:B------:R-:W-:-:S04]  /*7040*/  LOP3.LUT R6, R6, UR5, RZ, 0x30, !PT ;  /* 0x0000000506067c12 */ /* 0x000fc8000f8e30ff */
[----:B------:R-:W-:-:S05]  /*7050*/  LEA R8, R6, UR4, 0x3 ;  /* 0x0000000406087c11 */ /* 0x000fca000f8e18ff */
[----:B------:R-:W1:Y:S02]  /*7060*/  LDS.64 R6, [R8+0x7200] ;  /* 0x0072000008067984 */ /* 0x000e640000000a00 */
[----:B-1----:R-:W-:-:S05]  /*7070*/  IADD3 R9, P3, PT, R6, R3, RZ ;  /* 0x0000000306097210 */ /* 0x002fca0007f7e0ff */
[----:B------:R-:W-:Y:S01]  /*7080*/  IMAD.X R12, RZ, RZ, R7, P3 ;  /* 0x000000ffff0c7224 */ /* 0x000fe200018e0607 */
[----:B---3--:R-:W-:-:S04]  /*7090*/  LEA R6, P3, R9, UR10, 0x2 ;  /* 0x0000000a09067c11 */ /* 0x008fc8000f8610ff */
[----:B------:R-:W-:Y:S02]  /*70a0*/  LEA.HI.X R7, R9, UR11, R12, 0x2, P3 ;  /* 0x0000000b09077c11 */ /* 0x000fe400098f140c */
[----:B------:R-:W-:-:S05]  /*70b0*/  LOP3.LUT R9, R4, 0x80000000, RZ, 0x3c, !PT ;  /* 0x8000000004097812 */ /* 0x000fca00078e3cff */
[----:B------:R3:W-:Y:S02]  /*70c0*/  STG.E desc[UR8][R6.64+0xc00], R9 ;  /* 0x000c000906007986 */ /* 0x0007e4000c101908 */
.L_x_82:
[----:B------:R-:W-:Y:S05]  /*70d0*/  BSYNC.RECONVERGENT B0 ;  /* 0x0000000000007941 */ /* 0x000fea0003800200 */
.L_x_81:
[----:B------:R-:W-:Y:S01]  /*70e0*/  NOP ;  /* 0x0000000000007918 */ /* 0x000fe20000000000 */
[----:B------:R-:W-:Y:S01]  /*70f0*/  BSSY.RECONVERGENT B0, `(.L_x_83) ;  /* 0x0000011000007945 */ /* 0x000fe20003800200 */
[----:B------:R-:W-:Y:S01]  /*7100*/  ISETP.GE.AND P3, PT, R10, R5, PT ;  /* 0x000000050a00720c */ /* 0x000fe20003f66270 */
[----:B------:R-:W-:Y:S02]  /*7110*/  VIADD R10, R3, 0xf00 ;  /* 0x00000f00030a7836 */ /* 0x000fe40000000000 */
[----:B------:R-:W-:Y:S10]  /*7120*/  @P4 BRA `(.L_x_84) ;  /* 0x0000000000344947 */ /* 0x000ff40003800000 */
[----:B------:R-:W1:Y:S01]  /*7130*/  LDS R4, [R0+0x1200] ;  /* 0x0012000000047984 */ /* 0x000e620000000800 */
[----:B------:R-:W1:Y:S01]  /*7140*/  LDCU UR6, c[0x0][0x3c4] ;  /* 0x00007880ff0677ac */ /* 0x000e620008000800 */
[----:B------:R-:W4:Y:S01]  /*7150*/  LDCU.64 UR10, c[0x0][0x3a0] ;  /* 0x00007400ff0a77ac */ /* 0x000f220008000a00 */
[----:B-123--:R-:W-:-:S04]  /*7160*/  SHF.R.U32.HI R6, RZ, UR6, R4 ;  /* 0x00000006ff067c19 */ /* 0x00efc80008011604 */
[----:B------:R-:W-:-:S04]  /*7170*/  LOP3.LUT R6, R6, UR5, RZ, 0x30, !PT ;  /* 0x0000000506067c12 */ /* 0x000fc8000f8e30ff */
[----:B------:R-:W-:-:S05]  /*7180*/  LEA R8, R6, UR4, 0x3 ;  /* 0x0000000406087c11 */ /* 0x000fca000f8e18ff */
[----:B------:R-:W1:Y:S02]  /*7190*/  LDS.64 R6, [R8+0x7200] ;  /* 0x0072000008067984 */ /* 0x000e640000000a00 */
[----:B-1----:R-:W-:-:S05]  /*71a0*/  IADD3 R9, P4, PT, R6, R3, RZ ;  /* 0x0000000306097210 */ /* 0x002fca0007f9e0ff */
[----:B------:R-:W-:Y:S01]  /*71b0*/  IMAD.X R12, RZ, RZ, R7, P4 ;  /* 0x000000ffff0c7224 */ /* 0x000fe200020e0607 */
[----:B----4-:R-:W-:-:S04]  /*71c0*/  LEA R6, P4, R9, UR10, 0x2 ;  /* 0x0000000a09067c11 */ /* 0x010fc8000f8810ff */
[----:B------:R-:W-:Y:S02]  /*71d0*/  LEA.HI.X R7, R9, UR11, R12, 0x2, P4 ;  /* 0x0000000b09077c11 */ /* 0x000fe4000a0f140c */
[----:B------:R-:W-:-:S05]  /*71e0*/  LOP3.LUT R9, R4, 0x80000000, RZ, 0x3c, !PT ;  /* 0x8000000004097812 */ /* 0x000fca00078e3cff */
[----:B------:R4:W-:Y:S02]  /*71f0*/  STG.E desc[UR8][R6.64+0x1200], R9 ;  /* 0x0012000906007986 */ /* 0x0009e4000c101908 */
.L_x_84:
[----:B------:R-:W-:Y:S05]  /*7200*/  BSYNC.RECONVERGENT B0 ;  /* 0x0000000000007941 */ /* 0x000fea0003800200 */
.L_x_83:
[----:B------:R-:W-:Y:S01]  /*7210*/  NOP ;  /* 0x0000000000007918 */ /* 0x000fe20000000000 */
[----:B------:R-:W-:Y:S01]  /*7220*/  BSSY.RECONVERGENT B0, `(.L_x_85) ;  /* 0x0000011000007945 */ /* 0x000fe20003800200 */
[----:B------:R-:W-:Y:S01]  /*7230*/  ISETP.GE.AND P4, PT, R10, R5, PT ;  /* 0x000000050a00720c */ /* 0x000fe20003f86270 */
[----:B------:R-:W-:Y:S02]  /*7240*/  VIADD R10, R3, 0x1080 ;  /* 0x00001080030a7836 */ /* 0x000fe40000000000 */
[----:B------:R-:W-:Y:S10]  /*7250*/  @P5 BRA `(.L_x_86) ;  /* 0x0000000000345947 */ /* 0x000ff40003800000 */
[----:B------:R-:W1:Y:S01]  /*7260*/  LDS R4, [R0+0x1800] ;  /* 0x0018000000047984 */ /* 0x000e620000000800 */
[----:B------:R-:W1:Y:S01]  /*7270*/  LDCU UR6, c[0x0][0x3c4] ;  /* 0x00007880ff0677ac */ /* 0x000e620008000800 */
[----:B------:R-:W5:Y:S01]  /*7280*/  LDCU.64 UR10, c[0x0][0x3a0] ;  /* 0x00007400ff0a77ac */ /* 0x000f620008000a00 */
[----:B-1234-:R-:W-:-:S04]  /*7290*/  SHF.R.U32.HI R6, RZ, UR6, R4 ;  /* 0x00000006ff067c19 */ /* 0x01efc80008011604 */
[----:B------:R-:W-:-:S04]  /*72a0*/  LOP3.LUT R6, R6, UR5, RZ, 0x30, !PT ;  /* 0x0000000506067c12 */ /* 0x000fc8000f8e30ff */
[----:B------:R-:W-:-:S05]  /*72b0*/  LEA R8, R6, UR4, 0x3 ;  /* 0x0000000406087c11 */ /* 0x000fca000f8e18ff */
[----:B------:R-:W1:Y:S02]  /*72c0*/  LDS.64 R6, [R8+0x7200] ;  /* 0x0072000008067984 */ /* 0x000e640000000a00 */
[----:B-1----:R-:W-:-:S05]  /*72d0*/  IADD3 R9, P5, PT, R6, R3, RZ ;  /* 0x0000000306097210 */ /* 0x002fca0007fbe0ff */
[----:B------:R-:W-:Y:S01]  /*72e0*/  IMAD.X R12, RZ, RZ, R7, P5 ;  /* 0x000000ffff0c7224 */ /* 0x000fe200028e0607 */
[----:B-----5:R-:W-:-:S04]  /*72f0*/  LEA R6, P5, R9, UR10, 0x2 ;  /* 0x0000000a09067c11 */ /* 0x020fc8000f8a10ff */
[----:B------:R-:W-:Y:S02]  /*7300*/  LEA.HI.X R7, R9, UR11, R12, 0x2, P5 ;  /* 0x0000000b09077c11 */ /* 0x000fe4000a8f140c */
[----:B------:R-:W-:-:S05]  /*7310*/  LOP3.LUT R9, R4, 0x80000000, RZ, 0x3c, !PT ;  /* 0x8000000004097812 */ /* 0x000fca00078e3cff */
[----:B------:R1:W-:Y:S02]  /*7320*/  STG.E desc[UR8][R6.64+0x1800], R9 ;  /* 0x0018000906007986 */ /* 0x0003e4000c101908 */
.L_x_86:
[----:B------:R-:W-:Y:S05]  /*7330*/  BSYNC.RECONVERGENT B0 ;  /* 0x0000000000007941 */ /* 0x000fea0003800200 */
.L_x_85:
        /* <DEDUP_REMOVED lines=18> */
.L_x_88:
[----:B------:R-:W-:Y:S05]  /*7460*/  BSYNC.RECONVERGENT B0 ;  /* 0x0000000000007941 */ /* 0x000fea0003800200 */
.L_x_87:
        /* <DEDUP_REMOVED lines=18> */
.L_x_90:
[----:B------:R-:W-:Y:S05]  /*7590*/  BSYNC.RECONVERGENT B0 ;  /* 0x0000000000007941 */ /* 0x000fea0003800200 */
.L_x_89:
        /* <DEDUP_REMOVED lines=18> */
.L_x_92:
[----:B------:R-:W-:Y:S05]  /*76c0*/  BSYNC.RECONVERGENT B0 ;  /* 0x0000000000007941 */ /* 0x000fea0003800200 */
.L_x_91:
        /* <DEDUP_REMOVED lines=18> */
.L_x_94:
[----:B------:R-:W-:Y:S05]  /*77f0*/  BSYNC.RECONVERGENT B0 ;  /* 0x0000000000007941 */ /* 0x000fea0003800200 */
.L_x_93:
[----:B------:R-:W-:Y:S01]  /*7800*/  NOP ;  /* 0x0000000000007918 */ /* 0x000fe20000000000 */
[----:B------:R-:W-:Y:S01]  /*7810*/  BSSY.RECONVERGENT B0, `(.L_x_95) ;  /* 0x0000011000007945 */ /* 0x000fe20003800200 */
[----:B------:R-:W-:Y:S02]  /*7820*/  ISETP.GE.AND P2, PT, R10, R5, PT ;  /* 0x000000050a00720c */ /* 0x000fe40003f46270 */
[----:B------:R-:W-:Y:S01]  /*7830*/  LOP3.LUT R10, R3, 0x1800, RZ, 0xfc, !PT ;  /* 0x00001800030a7812 */ /* 0x000fe200078efcff */
        /* <DEDUP_REMOVED lines=14> */
.L_x_96:
[----:B------:R-:W-:Y:S05]  /*7920*/  BSYNC.RECONVERGENT B0 ;  /* 0x0000000000007941 */ /* 0x000fea0003800200 */
.L_x_95:
        /* <DEDUP_REMOVED lines=18> */
.L_x_98:
[----:B------:R-:W-:Y:S05]  /*7a50*/  BSYNC.RECONVERGENT B0 ;  /* 0x0000000000007941 */ /* 0x000fea0003800200 */
.L_x_97:
[----:B------:R-:W-:Y:S01]  /*7a60*/  NOP ;  /* 0x0000000000007918 */ /* 0x000fe20000000000 */
[----:B------:R-:W-:Y:S01]  /*7a70*/  BSSY.RECONVERGENT B0, `(.L_x_99) ;  /* 0x0000010000007945 */ /* 0x000fe20003800200 */
[----:B------:R-:W-:-:S03]  /*7a80*/  ISETP.GE.AND P4, PT, R10, R5, PT ;  /* 0x000000050a00720c */ /* 0x000fc60003f86270 */
        /* <DEDUP_REMOVED lines=14> */
.L_x_100:
[----:B------:R-:W-:Y:S05]  /*7b70*/  BSYNC.RECONVERGENT B0 ;  /* 0x0000000000007941 */ /* 0x000fea0003800200 */
.L_x_99:
[----:B------:R-:W-:Y:S01]  /*7b80*/  NOP ;  /* 0x0000000000007918 */ /* 0x000fe20000000000 */
[----:B------:R-:W-:Y:S04]  /*7b90*/  BSSY.RECONVERGENT B0, `(.L_x_101) ;  /* 0x000000f000007945 */ /* 0x000fe80003800200 */
[----:B------:R-:W-:Y:S05]  /*7ba0*/  @P6 BRA `(.L_x_102) ;  /* 0x0000000000346947 */ /* 0x000fea0003800000 */
        /* <DEDUP_REMOVED lines=13> */
.L_x_102:
[----:B------:R-:W-:Y:S05]  /*7c80*/  BSYNC.RECONVERGENT B0 ;  /* 0x0000000000007941 */ /* 0x000fea0003800200 */
.L_x_101:
        /* <DEDUP_REMOVED lines=16> */
.L_x_104:
[----:B------:R-:W-:Y:S05]  /*7d90*/  BSYNC.RECONVERGENT B0 ;  /* 0x0000000000007941 */ /* 0x000fea0003800200 */
.L_x_103:
        /* <DEDUP_REMOVED lines=16> */
.L_x_106:
[----:B------:R-:W-:Y:S05]  /*7ea0*/  BSYNC.RECONVERGENT B0 ;  /* 0x0000000000007941 */ /* 0x000fea0003800200 */
.L_x_105:
        /* <DEDUP_REMOVED lines=16> */
.L_x_108:
[----:B------:R-:W-:Y:S05]  /*7fb0*/  BSYNC.RECONVERGENT B0 ;  /* 0x0000000000007941 */ /* 0x000fea0003800200 */
.L_x_107:
        /* <DEDUP_REMOVED lines=16> */
.L_x_110:
[----:B------:R-:W-:Y:S05]  /*80c0*/  BSYNC.RECONVERGENT B0 ;  /* 0x0000000000007941 */ /* 0x000fea0003800200 */
.L_x_109:
        /* <DEDUP_REMOVED lines=16> */
.L_x_112:
[----:B------:R-:W-:Y:S05]  /*81d0*/  BSYNC.RECONVERGENT B0 ;  /* 0x0000000000007941 */ /* 0x000fea0003800200 */
.L_x_111:
[----:B------:R-:W-:Y:S01]  /*81e0*/  NOP ;  /* 0x0000000000007918 */ /* 0x000fe20000000000 */
[----:B------:R-:W5:Y:S01]  /*81f0*/  LDS R0, [R0+0x6c00] ;  /* 0x006c000000007984 */ /* 0x000f620000000800 */
[----:B------:R-:W5:Y:S02]  /*8200*/  LDCU UR6, c[0x0][0x3c4] ;  /* 0x00007880ff0677ac */ /* 0x000f640008000800 */
[----:B-----5:R-:W-:-:S04]  /*8210*/  SHF.R.U32.HI R2, RZ, UR6, R0 ;  /* 0x00000006ff027c19 */ /* 0x020fc80008011600 */
[----:B------:R-:W-:-:S04]  /*8220*/  LOP3.LUT R2, R2, UR5, RZ, 0x30, !PT ;  /* 0x0000000502027c12 */ /* 0x000fc8000f8e30ff */
[----:B-1234-:R-:W-:Y:S01]  /*8230*/  LEA R6, R2, UR4, 0x3 ;  /* 0x0000000402067c11 */ /* 0x01efe2000f8e18ff */
[----:B------:R-:W-:-:S05]  /*8240*/  VIADD R2, R3, 0x1b00 ;  /* 0x00001b0003027836 */ /* 0x000fca0000000000 */
[----:B------:R-:W1:Y:S01]  /*8250*/  LDS.64 R6, [R6+0x7200] ;  /* 0x0072000006067984 */ /* 0x000e620000000a00 */
[----:B------:R-:W-:-:S13]  /*8260*/  ISETP.GE.AND P0, PT, R2, R5, PT ;  /* 0x000000050200720c */ /* 0x000fda0003f06270 */
[----:B------:R-:W2:Y:S01]  /*8270*/  @!P0 LDC.64 R8, c[0x0][0x3a0] ;  /* 0x0000e800ff088b82 */ /* 0x000ea20000000a00 */
[----:B------:R-:W-:Y:S02]  /*8280*/  @!P0 LOP3.LUT R5, R0, 0x80000000, RZ, 0x3c, !PT ;  /* 0x8000000000058812 */ /* 0x000fe400078e3cff */
[----:B-1----:R-:W-:-:S05]  /*8290*/  IADD3 R3, P1, PT, R6, R3, RZ ;  /* 0x0000000306037210 */ /* 0x002fca0007f3e0ff */
[----:B------:R-:W-:Y:S01]  /*82a0*/  IMAD.X R4, RZ, RZ, R7, P1 ;  /* 0x000000ffff047224 */ /* 0x000fe200008e0607 */
[----:B--2---:R-:W-:-:S04]  /*82b0*/  @!P0 LEA R2, P1, R3, R8, 0x2 ;  /* 0x0000000803028211 */ /* 0x004fc800078210ff */
[----:B------:R-:W-:-:S05]  /*82c0*/  @!P0 LEA.HI.X R3, R3, R9, R4, 0x2, P1 ;  /* 0x0000000903038211 */ /* 0x000fca00008f1404 */
[----:B------:R-:W-:Y:S01]  /*82d0*/  @!P0 STG.E desc[UR8][R2.64+0x6c00], R5 ;  /* 0x006c000502008986 */ /* 0x000fe2000c101908 */
[----:B------:R-:W-:Y:S01]  /*82e0*/  NOP ;  /* 0x0000000000007918 */ /* 0x000fe20000000000 */
[----:B------:R-:W-:Y:S05]  /*82f0*/  EXIT ;  /* 0x000000000000794d */ /* 0x000fea0003800000 */
.L_x_26:
[----:B------:R-:W-:Y:S02]  /*8300*/  IMAD.MOV.U32 R50, RZ, RZ, R19 ;  /* 0x000000ffff327224 */ /* 0x000fe400078e0013 */
[----:B------:R-:W-:Y:S02]  /*8310*/  IMAD.MOV.U32 R49, RZ, RZ, 0x1 ;  /* 0x00000001ff317424 */ /* 0x000fe400078e00ff */
[----:B------:R-:W-:Y:S02]  /*8320*/  IMAD.MOV.U32 R52, RZ, RZ, RZ ;  /* 0x000000ffff347224 */ /* 0x000fe400078e00ff */
[----:B------:R-:W-:-:S07]  /*8330*/  IMAD.MOV.U32 R47, RZ, RZ, -0x1 ;  /* 0xffffffffff2f7424 */ /* 0x000fce00078e00ff */
[----:B------:R-:W-:Y:S05]  /*8340*/  WARPSYNC.COLLECTIVE R47, `(.L_x_113) ;  /* 0x000000002f087348 */ /* 0x000fea0003c00000 */
[----:B------:R0:W1:Y:S02]  /*8350*/  SHFL.UP P0, R48, R50, R49, R52 ;  /* 0x0400003132307389 */ /* 0x0000640000000034 */
[----:B01----:R-:W-:Y:S05]  /*8360*/  ENDCOLLECTIVE ;  /* 0x000000000000791b */ /* 0x003fea0003800000 */
.L_x_113:
[----:B------:R-:W-:Y:S02]  /*8370*/  IMAD.MOV.U32 R49, RZ, RZ, 0x2 ;  /* 0x00000002ff317424 */ /* 0x000fe400078e00ff */
[----:B------:R-:W-:-:S04]  /*8380*/  IMAD.MOV.U32 R20, RZ, RZ, R48 ;  /* 0x000000ffff147224 */ /* 0x000fc800078e0030 */
[----:B------:R-:W-:-:S04]  /*8390*/  @P0 IMAD.IADD R20, R19, 0x1, R20 ;  /* 0x0000000113140824 */ /* 0x000fc800078e0214 */
[----:B------:R-:W-:-:S07]  /*83a0*/  IMAD.MOV.U32 R50, RZ, RZ, R20 ;  /* 0x000000ffff327224 */ /* 0x000fce00078e0014 */
[----:B------:R-:W-:Y:S05]  /*83b0*/  WARPSYNC.COLLECTIVE R47, `(.L_x_114) ;  /* 0x000000002f087348 */ /* 0x000fea0003c00000 */
[----:B------:R0:W1:Y:S02]  /*83c0*/  SHFL.UP P0, R48, R50, R49, R52 ;  /* 0x0400003132307389 */ /* 0x0000640000000034 */
[----:B01----:R-:W-:Y:S05]  /*83d0*/  ENDCOLLECTIVE ;  /* 0x000000000000791b */ /* 0x003fea0003800000 */
.L_x_114:
[----:B------:R-:W-:Y:S02]  /*83e0*/  IMAD.MOV.U32 R49, RZ, RZ, 0x4 ;  /* 0x00000004ff317424 */ /* 0x000fe400078e00ff */
[----:B------:R-:W-:-:S04]  /*83f0*/  IMAD.MOV.U32 R21, RZ, RZ, R48 ;  /* 0x000000ffff157224 */ /* 0x000fc800078e0030 */
[----:B------:R-:W-:-:S04]  /*8400*/  @P0 IMAD.IADD R21, R20, 0x1, R21 ;  /* 0x0000000114150824 */ /* 0x000fc800078e0215 */
[----:B------:R-:W-:-:S07]  /*8410*/  IMAD.MOV.U32 R50, RZ, RZ, R21 ;  /* 0x000000ffff327224 */ /* 0x000fce00078e0015 */
[----:B------:R-:W-:Y:S05]  /*8420*/  WARPSYNC.COLLECTIVE R47, `(.L_x_115) ;  /* 0x000000002f087348 */ /* 0x000fea0003c00000 */
[----:B------:R0:W1:Y:S02]  /*8430*/  SHFL.UP P0, R48, R50, R49, R52 ;  /* 0x0400003132307389 */ /* 0x0000640000000034 */
[----:B01----:R-:W-:Y:S05]  /*8440*/  ENDCOLLECTIVE ;  /* 0x000000000000791b */ /* 0x003fea0003800000 */
.L_x_115:
[----:B------:R-:W-:Y:S02]  /*8450*/  IMAD.MOV.U32 R49, RZ, RZ, 0x8 ;  /* 0x00000008ff317424 */ /* 0x000fe400078e00ff */
[----:B------:R-:W-:-:S04]  /*8460*/  IMAD.MOV.U32 R22, RZ, RZ, R48 ;  /* 0x000000ffff167224 */ /* 0x000fc800078e0030 */
[----:B------:R-:W-:-:S04]  /*8470*/  @P0 IMAD.IADD R22, R21, 0x1, R22 ;  /* 0x0000000115160824 */ /* 0x000fc800078e0216 */
[----:B------:R-:W-:-:S07]  /*8480*/  IMAD.MOV.U32 R50, RZ, RZ, R22 ;  /* 0x000000ffff327224 */ /* 0x000fce00078e0016 */
[----:B------:R-:W-:Y:S05]  /*8490*/  WARPSYNC.COLLECTIVE R47, `(.L_x_116) ;  /* 0x000000002f087348 */ /* 0x000fea0003c00000 */
[----:B------:R0:W1:Y:S02]  /*84a0*/  SHFL.UP P0, R48, R50, R49, R52 ;  /* 0x0400003132307389 */ /* 0x0000640000000034 */
[----:B01----:R-:W-:Y:S05]  /*84b0*/  ENDCOLLECTIVE ;  /* 0x000000000000791b */ /* 0x003fea0003800000 */
.L_x_116:
[----:B------:R-:W-:Y:S02]  /*84c0*/  IMAD.MOV.U32 R49, RZ, RZ, 0x10 ;  /* 0x00000010ff317424 */ /* 0x000fe400078e00ff */
[----:B------:R-:W-:-:S04]  /*84d0*/  IMAD.MOV.U32 R23, RZ, RZ, R48 ;  /* 0x000000ffff177224 */ /* 0x000fc800078e0030 */
[----:B------:R-:W-:-:S04]  /*84e0*/  @P0 IMAD.IADD R23, R22, 0x1, R23 ;  /* 0x0000000116170824 */ /* 0x000fc800078e0217 */
[----:B------:R-:W-:-:S07]  /*84f0*/  IMAD.MOV.U32 R50, RZ, RZ, R23 ;  /* 0x000000ffff327224 */ /* 0x000fce00078e0017 */
[----:B------:R-:W-:Y:S05]  /*8500*/  WARPSYNC.COLLECTIVE R47, `(.L_x_117) ;  /* 0x000000002f087348 */ /* 0x000fea0003c00000 */
[----:B------:R0:W1:Y:S02]  /*8510*/  SHFL.UP P0, R48, R50, R49, R52 ;  /* 0x0400003132307389 */ /* 0x0000640000000034 */
[----:B01----:R-:W-:Y:S05]  /*8520*/  ENDCOLLECTIVE ;  /* 0x000000000000791b */ /* 0x003fea0003800000 */
.L_x_117:
[----:B------:R-:W-:Y:S05]  /*8530*/  BRA `(.L_x_118) ;  /* 0xffffff9c00b07947 */ /* 0x000fea000383ffff */
.L_x_119:
[----:B------:R-:W-:-:S00]  /*8540*/  BRA `(.L_x_119) ;  /* 0xfffffffc00fc7947 */ /* 0x000fc0000383ffff */
[----:B------:R-:W-:-:S00]  /*8550*/  NOP ;  /* 0x0000000000007918 */ /* 0x000fc00000000000 */
        /* <DEDUP_REMOVED lines=10> */
.L_x_227:


//--------------------- .text._ZN3cub18CUB_300001_SM_10006detail10radix_sort33DeviceRadixSortExclusiveSumKernelINS1_5radix10policy_hubIiNS0_8NullTypeEyE10Policy1000EyEEvPT0_ --------------------------
	.section	.text._ZN3cub18CUB_300001_SM_10006detail10radix_sort33DeviceRadixSortExclusiveSumKernelINS1_5radix10policy_hubIiNS0_8NullTypeEyE10Policy1000EyEEvPT0_,"ax",@progbits
	.align	128
        .global         _ZN3cub18CUB_300001_SM_10006detail10radix_sort33DeviceRadixSortExclusiveSumKernelINS1_5radix10policy_hubIiNS0_8NullTypeEyE10Policy1000EyEEvPT0_
        .type           _ZN3cub18CUB_300001_SM_10006detail10radix_sort33DeviceRadixSortExclusiveSumKernelINS1_5radix10policy_hubIiNS0_8NullTypeEyE10Policy1000EyEEvPT0_,@function
        .size           _ZN3cub18CUB_300001_SM_10006detail10radix_sort33DeviceRadixSortExclusiveSumKernelINS1_5radix10policy_hubIiNS0_8NullTypeEyE10Policy1000EyEEvPT0_,(.L_x_228 - _ZN3cub18CUB_300001_SM_10006detail10radix_sort33DeviceRadixSortExclusiveSumKernelINS1_5radix10policy_hubIiNS0_8NullTypeEyE10Policy1000EyEEvPT0_)
        .other          _ZN3cub18CUB_300001_SM_10006detail10radix_sort33DeviceRadixSortExclusiveSumKernelINS1_5radix10policy_hubIiNS0_8NullTypeEyE10Policy1000EyEEvPT0_,@"STO_CUDA_ENTRY STV_DEFAULT"
_ZN3cub18CUB_300001_SM_10006detail10radix_sort33DeviceRadixSortExclusiveSumKernelINS1_5radix10policy_hubIiNS0_8NullTypeEyE10Policy1000EyEEvPT0_:
.text._ZN3cub18CUB_300001_SM_10006detail10radix_sort33DeviceRadixSortExclusiveSumKernelINS1_5radix10policy_hubIiNS0_8NullTypeEyE10Policy1000EyEEvPT0_:
[----:B------:R-:W-:Y:S01]  /*0000*/  LDC R1, c[0x0][0x37c] ;  /* 0x0000df00ff017b82 */ /* 0x000fe20000000800 */
[----:B------:R-:W0:Y:S07]  /*0010*/  S2R R18, SR_TID.X ;  /* 0x0000000000127919 */ /* 0x000e2e0000002100 */
[----:B------:R-:W1:Y:S01]  /*0020*/  LDC.64 R16, c[0x0][0x380] ;  /* 0x0000e000ff107b82 */ /* 0x000e620000000a00 */
[----:B------:R-:W2:Y:S01]  /*0030*/  LDCU.64 UR4, c[0x0][0x358] ;  /* 0x00006b00ff0477ac */ /* 0x000ea20008000a00 */
[----:B------:R-:W3:Y:S01]  /*0040*/  S2R R5, SR_CTAID.X ;  /* 0x0000000000057919 */ /* 0x000ee20000002500 */
[----:B0-----:R-:W-:Y:S01]  /*0050*/  ISETP.GT.U32.AND P1, PT, R18, 0xff, PT ;  /* 0x000000ff1200780c */ /* 0x001fe20003f24070 */
[----:B---3--:R-:W-:-:S04]  /*0060*/  IMAD R5, R5, 0x100, R18 ;  /* 0x0000010005057824 */ /* 0x008fc800078e0212 */
[----:B-1----:R-:W-:-:S08]  /*0070*/  IMAD.WIDE R16, R5, 0x8, R16 ;  /* 0x0000000805107825 */ /* 0x002fd000078e0210 */
[----:B--2---:R-:W2:Y:S01]  /*0080*/  @!P1 LDG.E.64 R2, desc[UR4][R16.64] ;  /* 0x0000000410029981 */ /* 0x004ea2000c1e1b00 */
[----:B------:R-:W-:Y:S02]  /*0090*/  MOV R0, 0x400 ;  /* 0x0000040000007802 */ /* 0x000fe40000000f00 */
[C---:B------:R-:W-:Y:S01]  /*00a0*/  ISETP.GT.U32.AND P0, PT, R18.reuse, 0x1f, PT ;  /* 0x0000001f1200780c */ /* 0x040fe20003f04070 */
[----:B------:R-:W0:Y:S02]  /*00b0*/  S2R R5, SR_CgaCtaId ;  /* 0x0000000000057919 */ /* 0x000e240000008800 */
[----:B0-----:R-:W-:Y:S02]  /*00c0*/  LEA R5, R5, R0, 0x18 ;  /* 0x0000000005057211 */ /* 0x001fe400078ec0ff */
[----:B------:R-:W-:-:S05]  /*00d0*/  LEA.HI R0, R18, R18, RZ, 0x1d ;  /* 0x0000001212007211 */ /* 0x000fca00078fe8ff */
[----:B------:R-:W-:-:S05]  /*00e0*/  IMAD R0, R0, 0x8, R5 ;  /* 0x0000000800007824 */ /* 0x000fca00078e0205 */
[----:B--2---:R0:W-:Y:S01]  /*00f0*/  STS.64 [R0+0x10], R2 ;  /* 0x0000100200007388 */ /* 0x0041e20000000a00 */
[----:B------:R-:W-:Y:S06]  /*0100*/  BAR.SYNC.DEFER_BLOCKING 0x0 ;  /* 0x0000000000007b1d */ /* 0x000fec0000010000 */
[----:B------:R-:W-:Y:S05]  /*0110*/  @P0 BRA `(.L_x_120) ;  /* 0x0000000400240947 */ /* 0x000fea0003800000 */
[----:B------:R-:W-:Y:S01]  /*0120*/  IMAD R18, R18, 0x48, R5 ;  /* 0x0000004812127824 */ /* 0x000fe200078e0205 */
[----:B------:R-:W-:-:S04]  /*0130*/  UMOV UR6, 0xffffffff ;  /* 0xffffffff00067882 */ /* 0x000fc80000000000 */
[----:B------:R-:W-:Y:S04]  /*0140*/  LDS.64 R14, [R18+0x10] ;  /* 0x00001000120e7984 */ /* 0x000fe80000000a00 */
[----:B------:R-:W-:Y:S04]  /*0150*/  LDS.64 R12, [R18+0x18] ;  /* 0x00001800120c7984 */ /* 0x000fe80000000a00 */
[----:B------:R-:W1:Y:S04]  /*0160*/  LDS.64 R10, [R18+0x20] ;  /* 0x00002000120a7984 */ /* 0x000e680000000a00 */
[----:B------:R-:W-:Y:S04]  /*0170*/  LDS.64 R8, [R18+0x28] ;  /* 0x0000280012087984 */ /* 0x000fe80000000a00 */
[----:B------:R-:W2:Y:S04]  /*0180*/  LDS.64 R6, [R18+0x30] ;  /* 0x0000300012067984 */ /* 0x000ea80000000a00 */
[----:B------:R-:W-:Y:S04]  /*0190*/  LDS.64 R4, [R18+0x38] ;  /* 0x0000380012047984 */ /* 0x000fe80000000a00 */
[----:B0-----:R-:W0:Y:S04]  /*01a0*/  LDS.64 R2, [R18+0x40] ;  /* 0x0000400012027984 */ /* 0x001e280000000a00 */
[----:B------:R-:W3:Y:S01]  /*01b0*/  LDS.64 R20, [R18+0x48] ;  /* 0x0000480012147984 */ /* 0x000ee20000000a00 */
[----:B-1----:R-:W-:-:S04]  /*01c0*/  IADD3 R19, P3, P4, R10, R12, R14 ;  /* 0x0000000c0a137210 */ /* 0x002fc80007c7e00e */
[----:B------:R-:W-:Y:S02]  /*01d0*/  IADD3.X R23, PT, PT, R11, R13, R15, P3, P4 ;  /* 0x0000000d0b177210 */ /* 0x000fe40001fe840f */
[----:B--2---:R-:W-:-:S04]  /*01e0*/  IADD3 R19, P0, P2, R6, R19, R8 ;  /* 0x0000001306137210 */ /* 0x004fc80007a1e008 */
[----:B------:R-:W-:Y:S02]  /*01f0*/  IADD3.X R23, PT, PT, R7, R23, R9, P0, P2 ;  /* 0x0000001707177210 */ /* 0x000fe400007e4409 */
[----:B0-----:R-:W-:-:S04]  /*0200*/  IADD3 R19, P3, P4, R2, R19, R4 ;  /* 0x0000001302137210 */ /* 0x001fc80007c7e004 */
[----:B---3--:R-:W-:Y:S02]  /*0210*/  IADD3 R20, P0, PT, R20, R19, RZ ;  /* 0x0000001314147210 */ /* 0x008fe40007f1e0ff */
[----:B------:R-:W-:-:S05]  /*0220*/  IADD3.X R19, PT, PT, R3, R23, R5, P3, P4 ;  /* 0x0000001703137210 */ /* 0x000fca0001fe8405 */
[----:B------:R-:W-:Y:S01]  /*0230*/  IMAD.X R19, R21, 0x1, R19, P0 ;  /* 0x0000000115137824 */ /* 0x000fe200000e0613 */
[----:B------:R-:W-:Y:S06]  /*0240*/  BRA.DIV UR6, `(.L_x_121) ;  /* 0x0000000206f07947 */ /* 0x000fec000b800000 */
[----:B------:R-:W0:Y:S04]  /*0250*/  SHFL.UP PT, R27, R20, 0x1, RZ ;  /* 0x04200000141b7989 */ /* 0x000e2800000e00ff */
[----:B------:R-:W1:Y:S01]  /*0260*/  SHFL.UP P0, R25, R19, 0x1, RZ ;  /* 0x0420000013197989 */ /* 0x000e6200000000ff */
[----:B0-----:R-:W-:-:S04]  /*0270*/  IADD3 R22, P2, PT, R27, R20, RZ ;  /* 0x000000141b167210 */ /* 0x001fc80007f5e0ff */
[----:B-1----:R-:W-:Y:S01]  /*0280*/  SEL R27, R22, R27, P0 ;  /* 0x0000001b161b7207 */ /* 0x002fe20000000000 */
[----:B------:R-:W-:-:S04]  /*0290*/  IMAD.X R26, R25, 0x1, R19, P2 ;  /* 0x00000001191a7824 */ /* 0x000fc800010e0613 */
[----:B------:R-:W0:Y:S01]  /*02a0*/  SHFL.UP PT, R28, R27, 0x2, RZ ;  /* 0x044000001b1c7989 */ /* 0x000e2200000e00ff */
[----:B------:R-:W-:-:S05]  /*02b0*/  SEL R26, R26, R25, P0 ;  /* 0x000000191a1a7207 */ /* 0x000fca0000000000 */
[----:B------:R-:W1:Y:S01]  /*02c0*/  SHFL.UP P0, R25, R26, 0x2, RZ ;  /* 0x044000001a197989 */ /* 0x000e6200000000ff */
[----:B0-----:R-:W-:-:S05]  /*02d0*/  IADD3 R21, P2, PT, R28, R27, RZ ;  /* 0x0000001b1c157210 */ /* 0x001fca0007f5e0ff */
[----:B-1----:R-:W-:Y:S01]  /*02e0*/  IMAD.X R22, R25, 0x1, R26, P2 ;  /* 0x0000000119167824 */ /* 0x002fe200010e061a */
[----:B------:R-:W-:-:S04]  /*02f0*/  SEL R28, R21, R28, P0 ;  /* 0x0000001c151c7207 */ /* 0x000fc80000000000 */
[----:B------:R-:W-:Y:S01]  /*0300*/  SEL R29, R22, R25, P0 ;  /* 0x00000019161d7207 */ /* 0x000fe20000000000 */
        /* <DEDUP_REMOVED lines=12> */
[----:B------:R0:W1:Y:S04]  /*03d0*/  SHFL.UP PT, R28, R27, 0x10, RZ ;  /* 0x060000001b1c7989 */ /* 0x00006800000e00ff */
[----:B------:R0:W2:Y:S02]  /*03e0*/  SHFL.UP P0, R25, R26, 0x10, RZ ;  /* 0x060000001a197989 */ /* 0x0000a400000000ff */
.L_x_132:
[----:B-1----:R-:W-:-:S04]  /*03f0*/  IADD3 R21, P2, PT, R28, R27, RZ ;  /* 0x0000001b1c157210 */ /* 0x002fc80007f5e0ff */
[----:B--2---:R-:W-:Y:S01]  /*0400*/  SEL R21, R21, R28, P0 ;  /* 0x0000001c15157207 */ /* 0x004fe20000000000 */
[----:B------:R-:W-:-:S05]  /*0410*/  IMAD.X R22, R25, 0x1, R26, P2 ;  /* 0x0000000119167824 */ /* 0x000fca00010e061a */
[----:B------:R-:W-:Y:S02]  /*0420*/  SEL R22, R22, R25, P0 ;  /* 0x0000001916167207 */ /* 0x000fe40000000000 */
[----:B------:R-:W-:-:S05]  /*0430*/  IADD3 R20, P0, PT, R21, -R20, RZ ;  /* 0x8000001415147210 */ /* 0x000fca0007f1e0ff */
[----:B------:R-:W-:Y:S01]  /*0440*/  IMAD.X R21, R22, 0x1, ~R19, P0 ;  /* 0x0000000116157824 */ /* 0x000fe200000e0e13 */
[----:B------:R-:W-:-:S04]  /*0450*/  IADD3 R14, P0, PT, R14, R20, RZ ;  /* 0x000000140e0e7210 */ /* 0x000fc80007f1e0ff */
[----:B------:R1:W-:Y:S01]  /*0460*/  STS.64 [R18+0x10], R20 ;  /* 0x0000101412007388 */ /* 0x0003e20000000a00 */
[----:B------:R-:W-:Y:S01]  /*0470*/  IMAD.X R15, R15, 0x1, R21, P0 ;  /* 0x000000010f0f7824 */ /* 0x000fe200000e0615 */
        /* <DEDUP_REMOVED lines=17> */
[----:B------:R-:W-:-:S05]  /*0590*/  IMAD.X R3, R3, 0x1, R5, P0 ;  /* 0x0000000103037824 */ /* 0x000fca00000e0605 */
[----:B------:R1:W-:Y:S03]  /*05a0*/  STS.64 [R18+0x48], R2 ;  /* 0x0000480212007388 */ /* 0x0003e60000000a00 */
.L_x_120:
[----:B------:R-:W-:Y:S05]  /*05b0*/  WARPSYNC.ALL ;  /* 0x0000000000007948 */ /* 0x000fea0003800000 */
[----:B------:R-:W-:Y:S06]  /*05c0*/  BAR.SYNC.DEFER_BLOCKING 0x0 ;  /* 0x0000000000007b1d */ /* 0x000fec0000010000 */
[----:B------:R-:W-:Y:S05]  /*05d0*/  @P1 EXIT ;  /* 0x000000000000194d */ /* 0x000fea0003800000 */
[----:B01----:R-:W0:Y:S04]  /*05e0*/  LDS.64 R2, [R0+0x10] ;  /* 0x0000100000027984 */ /* 0x003e280000000a00 */
[----:B0-----:R-:W-:Y:S01]  /*05f0*/  STG.E.64 desc[UR4][R16.64], R2 ;  /* 0x0000000210007986 */ /* 0x001fe2000c101b04 */
[----:B------:R-:W-:Y:S05]  /*0600*/  EXIT ;  /* 0x000000000000794d */ /* 0x000fea0003800000 */
.L_x_121:
[----:B------:R-:W-:Y:S02]  /*0610*/  IMAD.MOV.U32 R24, RZ, RZ, R20 ;  /* 0x000000ffff187224 */ /* 0x000fe400078e0014 */
[----:B------:R-:W-:Y:S02]  /*0620*/  IMAD.MOV.U32 R23, RZ, RZ, 0x1 ;  /* 0x00000001ff177424 */ /* 0x000fe400078e00ff */
[----:B------:R-:W-:Y:S02]  /*0630*/  IMAD.MOV.U32 R22, RZ, RZ, RZ ;  /* 0x000000ffff167224 */ /* 0x000fe400078e00ff */
[----:B------:R-:W-:-:S07]  /*0640*/  IMAD.MOV.U32 R21, RZ, RZ, -0x1 ;  /* 0xffffffffff157424 */ /* 0x000fce00078e00ff */
[----:B------:R-:W-:Y:S05]  /*0650*/  WARPSYNC.COLLECTIVE R21, `(.L_x_122) ;  /* 0x0000000015087348 */ /* 0x000fea0003c00000 */
[----:B------:R0:W1:Y:S02]  /*0660*/  SHFL.UP P0, R25, R24, R23, R22 ;  /* 0x0400001718197389 */ /* 0x0000640000000016 */
[----:B01----:R-:W-:Y:S05]  /*0670*/  ENDCOLLECTIVE ;  /* 0x000000000000791b */ /* 0x003fea0003800000 */
.L_x_122:
[----:B------:R-:W-:Y:S02]  /*0680*/  IMAD.MOV.U32 R24, RZ, RZ, R19 ;  /* 0x000000ffff187224 */ /* 0x000fe400078e0013 */
[----:B------:R-:W-:-:S07]  /*0690*/  IMAD.MOV.U32 R27, RZ, RZ, R25 ;  /* 0x000000ffff1b7224 */ /* 0x000fce00078e0019 */
[----:B------:R-:W-:Y:S05]  /*06a0*/  WARPSYNC.COLLECTIVE R21, `(.L_x_123) ;  /* 0x0000000015087348 */ /* 0x000fea0003c00000 */
[----:B------:R0:W1:Y:S02]  /*06b0*/  SHFL.UP P0, R25, R24, R23, R22 ;  /* 0x0400001718197389 */ /* 0x0000640000000016 */
[----:B01----:R-:W-:Y:S05]  /*06c0*/  ENDCOLLECTIVE ;  /* 0x000000000000791b */ /* 0x003fea0003800000 */
.L_x_123:
[----:B------:R-:W-:Y:S01]  /*06d0*/  IADD3 R26, P2, PT, R27, R20, RZ ;  /* 0x000000141b1a7210 */ /* 0x000fe20007f5e0ff */
[----:B------:R-:W-:-:S03]  /*06e0*/  IMAD.MOV.U32 R23, RZ, RZ, 0x2 ;  /* 0x00000002ff177424 */ /* 0x000fc600078e00ff */
[----:B------:R-:W-:Y:S01]  /*06f0*/  SEL R27, R26, R27, P0 ;  /* 0x0000001b1a1b7207 */ /* 0x000fe20000000000 */
[----:B------:R-:W-:-:S04]  /*0700*/  IMAD.X R26, R25, 0x1, R19, P2 ;  /* 0x00000001191a7824 */ /* 0x000fc800010e0613 */
[----:B------:R-:W-:Y:S01]  /*0710*/  IMAD.MOV.U32 R24, RZ, RZ, R27 ;  /* 0x000000ffff187224 */ /* 0x000fe200078e001b */
[----:B------:R-:W-:-:S07]  /*0720*/  SEL R26, R26, R25, P0 ;  /* 0x000000191a1a7207 */ /* 0x000fce0000000000 */
[----:B------:R-:W-:Y:S05]  /*0730*/  WARPSYNC.COLLECTIVE R21, `(.L_x_124) ;  /* 0x0000000015087348 */ /* 0x000fea0003c00000 */
[----:B------:R0:W1:Y:S02]  /*0740*/  SHFL.UP P0, R25, R24, R23, R22 ;  /* 0x0400001718197389 */ /* 0x0000640000000016 */
[----:B01----:R-:W-:Y:S05]  /*0750*/  ENDCOLLECTIVE ;  /* 0x000000000000791b */ /* 0x003fea0003800000 */
.L_x_124:
[----:B------:R-:W-:Y:S02]  /*0760*/  IMAD.MOV.U32 R24, RZ, RZ, R26 ;  /* 0x000000ffff187224 */ /* 0x000fe400078e001a */
[----:B------:R-:W-:-:S07]  /*0770*/  IMAD.MOV.U32 R28, RZ, RZ, R25 ;  /* 0x000000ffff1c7224 */ /* 0x000fce00078e0019 */
[----:B------:R-:W-:Y:S05]  /*0780*/  WARPSYNC.COLLECTIVE R21, `(.L_x_125) ;  /* 0x0000000015087348 */ /* 0x000fea0003c00000 */
[----:B------:R0:W1:Y:S02]  /*0790*/  SHFL.UP P0, R25, R24, R23, R22 ;  /* 0x0400001718197389 */ /* 0x0000640000000016 */
[----:B01----:R-:W-:Y:S05]  /*07a0*/  ENDCOLLECTIVE ;  /* 0x000000000000791b */ /* 0x003fea0003800000 */
.L_x_125:
        /* <DEDUP_REMOVED lines=9> */
.L_x_126:
[----:B------:R-:W-:Y:S02]  /*0840*/  IMAD.MOV.U32 R24, RZ, RZ, R29 ;  /* 0x000000ffff187224 */ /* 0x000fe400078e001d */
[----:B------:R-:W-:-:S07]  /*0850*/  IMAD.MOV.U32 R27, RZ, RZ, R25 ;  /* 0x000000ffff1b7224 */ /* 0x000fce00078e0019 */
[----:B------:R-:W-:Y:S05]  /*0860*/  WARPSYNC.COLLECTIVE R21, `(.L_x_127) ;  /* 0x0000000015087348 */ /* 0x000fea0003c00000 */
[----:B------:R0:W1:Y:S02]  /*0870*/  SHFL.UP P0, R25, R24, R23, R22 ;  /* 0x0400001718197389 */ /* 0x0000640000000016 */
[----:B01----:R-:W-:Y:S05]  /*0880*/  ENDCOLLECTIVE ;  /* 0x000000000000791b */ /* 0x003fea0003800000 */
.L_x_127:
        /* <DEDUP_REMOVED lines=9> */
.L_x_128:
[----:B------:R-:W-:Y:S02]  /*0920*/  IMAD.MOV.U32 R24, RZ, RZ, R29 ;  /* 0x000000ffff187224 */ /* 0x000fe400078e001d */
[----:B------:R-:W-:-:S07]  /*0930*/  IMAD.MOV.U32 R27, RZ, RZ, R25 ;  /* 0x000000ffff1b7224 */ /* 0x000fce00078e0019 */
[----:B------:R-:W-:Y:S05]  /*0940*/  WARPSYNC.COLLECTIVE R21, `(.L_x_129) ;  /* 0x0000000015087348 */ /* 0x000fea0003c00000 */
[----:B------:R0:W1:Y:S02]  /*0950*/  SHFL.UP P0, R25, R24, R23, R22 ;  /* 0x0400001718197389 */ /* 0x0000640000000016 */
[----:B01----:R-:W-:Y:S05]  /*0960*/  ENDCOLLECTIVE ;  /* 0x000000000000791b */ /* 0x003fea0003800000 */
.L_x_129:
        /* <DEDUP_REMOVED lines=9> */
.L_x_130:
[----:B------:R-:W-:Y:S02]  /*0a00*/  IMAD.MOV.U32 R24, RZ, RZ, R26 ;  /* 0x000000ffff187224 */ /* 0x000fe400078e001a */
[----:B------:R-:W-:-:S07]  /*0a10*/  IMAD.MOV.U32 R28, RZ, RZ, R25 ;  /* 0x000000ffff1c7224 */ /* 0x000fce00078e0019 */
[----:B------:R-:W-:Y:S05]  /*0a20*/  WARPSYNC.COLLECTIVE R21, `(.L_x_131) ;  /* 0x0000000015087348 */ /* 0x000fea0003c00000 */
[----:B------:R0:W1:Y:S02]  /*0a30*/  SHFL.UP P0, R25, R24, R23, R22 ;  /* 0x0400001718197389 */ /* 0x0000640000000016 */
[----:B01----:R-:W-:Y:S05]  /*0a40*/  ENDCOLLECTIVE ;  /* 0x000000000000791b */ /* 0x003fea0003800000 */
.L_x_131:
[----:B------:R-:W-:Y:S05]  /*0a50*/  BRA `(.L_x_132) ;  /* 0xfffffff800647947 */ /* 0x000fea000383ffff */
.L_x_133:
        /* <DEDUP_REMOVED lines=10> */
.L_x_228:


//--------------------- .text._ZN3cub18CUB_300001_SM_10006detail10radix_sort30DeviceRadixSortHistogramKernelINS1_5radix10policy_hubIiNS0_8NullTypeEyE10Policy1000ELNS0_9SortOrderE0EiyNS1_21identity_decomposer_tEEEvPT2_PKT1_SB_iiT3_ --------------------------
	.section	.text._ZN3cub18CUB_300001_SM_10006detail10radix_sort30DeviceRadixSortHistogramKernelINS1_5radix10policy_hubIiNS0_8NullTypeEyE10Policy1000ELNS0_9SortOrderE0EiyNS1_21identity_decomposer_tEEEvPT2_PKT1_SB_iiT3_,"ax",@progbits
	.align	128
        .global         _ZN3cub18CUB_300001_SM_10006detail10radix_sort30DeviceRadixSortHistogramKernelINS1_5radix10policy_hubIiNS0_8NullTypeEyE10Policy1000ELNS0_9SortOrderE0EiyNS1_21identity_decomposer_tEEEvPT2_PKT1_SB_iiT3_
        .type           _ZN3cub18CUB_300001_SM_10006detail10radix_sort30DeviceRadixSortHistogramKernelINS1_5radix10policy_hubIiNS0_8NullTypeEyE10Policy1000ELNS0_9SortOrderE0EiyNS1_21identity_decomposer_tEEEvPT2_PKT1_SB_iiT3_,@function
        .size           _ZN3cub18CUB_300001_SM_10006detail10radix_sort30DeviceRadixSortHistogramKernelINS1_5radix10policy_hubIiNS0_8NullTypeEyE10Policy1000ELNS0_9SortOrderE0EiyNS1_21identity_decomposer_tEEEvPT2_PKT1_SB_iiT3_,(.L_x_229 - _ZN3cub18CUB_300001_SM_10006detail10radix_sort30DeviceRadixSortHistogramKernelINS1_5radix10policy_hubIiNS0_8NullTypeEyE10Policy1000ELNS0_9SortOrderE0EiyNS1_21identity_decomposer_tEEEvPT2_PKT1_SB_iiT3_)
        .other          _ZN3cub18CUB_300001_SM_10006detail10radix_sort30DeviceRadixSortHistogramKernelINS1_5radix10policy_hubIiNS0_8NullTypeEyE10Policy1000ELNS0_9SortOrderE0EiyNS1_21identity_decomposer_tEEEvPT2_PKT1_SB_iiT3_,@"STO_CUDA_ENTRY STV_DEFAULT"
_ZN3cub18CUB_300001_SM_10006detail10radix_sort30DeviceRadixSortHistogramKernelINS1_5radix10policy_hubIiNS0_8NullTypeEyE10Policy1000ELNS0_9SortOrderE0EiyNS1_21identity_decomposer_tEEEvPT2_PKT1_SB_iiT3_:
.text._ZN3cub18CUB_300001_SM_10006detail10radix_sort30DeviceRadixSortHistogramKernelINS1_5radix10policy_hubIiNS0_8NullTypeEyE10Policy1000ELNS0_9SortOrderE0EiyNS1_21identity_decomposer_tEEEvPT2_PKT1_SB_iiT3_:
[----:B------:R-:W-:Y:S01]  /*0000*/  LDC R1, c[0x0][0x37c] ;  /* 0x0000df00ff017b82 */ /* 0x000fe20000000800 */
[----:B------:R-:W0:Y:S02]  /*0010*/  LDCU.64 UR14, c[0x0][0x390] ;  /* 0x00007200ff0e77ac */ /* 0x000e240008000a00 */
[----:B0-----:R-:W-:-:S04]  /*0020*/  ISETP.NE.U32.AND P0, PT, RZ, UR14, PT ;  /* 0x0000000eff007c0c */ /* 0x001fc8000bf05070 */
[----:B------:R-:W-:-:S13]  /*0030*/  ISETP.NE.AND.EX P0, PT, RZ, UR15, PT, P0 ;  /* 0x0000000fff007c0c */ /* 0x000fda000bf05300 */
[----:B------:R-:W-:Y:S05]  /*0040*/  @!P0 EXIT ;  /* 0x000000000000894d */ /* 0x000fea0003800000 */
[----:B------:R-:W-:Y:S01]  /*0050*/  UIADD3 UR11, UP0, UPT, UR14, -0x1, URZ ;  /* 0xffffffff0e0b7890 */ /* 0x000fe2000ff1e0ff */
[----:B------:R-:W0:Y:S01]  /*0060*/  S2R R4, SR_TID.X ;  /* 0x0000000000047919 */ /* 0x000e220000002100 */
[----:B------:R-:W1:Y:S01]  /*0070*/  LDCU.64 UR4, c[0x0][0x398] ;  /* 0x00007300ff0477ac */ /* 0x000e620008000a00 */
[----:B------:R-:W2:Y:S01]  /*0080*/  S2UR UR7, SR_CgaCtaId ;  /* 0x00000000000779c3 */ /* 0x000ea20000008800 */
[----:B------:R-:W-:Y:S01]  /*0090*/  UIADD3.X UR12, UPT, UPT, UR15, -0x1, URZ, UP0, !UPT ;  /* 0xffffffff0f0c7890 */ /* 0x000fe200087fe4ff */
[----:B------:R-:W-:Y:S01]  /*00a0*/  UMOV UR6, 0x400 ;  /* 0x0000040000067882 */ /* 0x000fe20000000000 */
[----:B------:R-:W3:Y:S05]  /*00b0*/  LDCU.64 UR20, c[0x0][0x358] ;  /* 0x00006b00ff1477ac */ /* 0x000eea0008000a00 */
[----:B------:R-:W4:Y:S01]  /*00c0*/  S2UR UR8, SR_CTAID.X ;  /* 0x00000000000879c3 */ /* 0x000f220000002500 */
[----:B------:R-:W-:Y:S01]  /*00d0*/  USHF.R.U64 UR11, UR11, 0x1e, UR12 ;  /* 0x0000001e0b0b7899 */ /* 0x000fe2000800120c */
[----:B------:R-:W0:Y:S03]  /*00e0*/  LDCU UR28, c[0x0][0x370] ;  /* 0x00006e00ff1c77ac */ /* 0x000e260008000800 */
[----:B------:R-:W-:-:S02]  /*00f0*/  UIADD3 UR11, UP0, UPT, UR11, 0x1, URZ ;  /* 0x000000010b0b7890 */ /* 0x000fc4000ff1e0ff */
[----:B-1----:R-:W-:Y:S02]  /*0100*/  UIADD3 UR4, UPT, UPT, UR5, 0x7, -UR4 ;  /* 0x0000000705047890 */ /* 0x002fe4000fffe804 */
[----:B------:R-:W-:Y:S02]  /*0110*/  ULEA.HI.X UR12, UR12, URZ, URZ, 0x2, UP0 ;  /* 0x000000ff0c0c7291 */ /* 0x000fe400080f14ff */
[----:B------:R-:W-:Y:S02]  /*0120*/  UISETP.LT.U32.AND UP0, UPT, UR11, UR14, UPT ;  /* 0x0000000e0b00728c */ /* 0x000fe4000bf01070 */
[----:B------:R-:W-:Y:S02]  /*0130*/  USHF.R.S32.HI UR5, URZ, 0x1f, UR4 ;  /* 0x0000001fff057899 */ /* 0x000fe40008011404 */
[----:B------:R-:W-:Y:S02]  /*0140*/  UISETP.LT.U32.AND.EX UP0, UPT, UR12, UR15, UPT, UP0 ;  /* 0x0000000f0c00728c */ /* 0x000fe4000bf01100 */
[----:B------:R-:W-:-:S02]  /*0150*/  ULEA.HI UR5, UR5, UR4, URZ, 0x3 ;  /* 0x0000000405057291 */ /* 0x000fc4000f8f18ff */
[----:B------:R-:W-:Y:S01]  /*0160*/  USEL UR11, UR11, UR14, UP0 ;  /* 0x0000000e0b0b7287 */ /* 0x000fe20008000000 */
[C---:B0-----:R-:W-:Y:S01]  /*0170*/  VIADD R21, R4.reuse, 0x780 ;  /* 0x0000078004157836 */ /* 0x041fe20000000000 */
[----:B------:R-:W-:Y:S02]  /*0180*/  USEL UR12, UR12, UR15, UP0 ;  /* 0x0000000f0c0c7287 */ /* 0x000fe40008000000 */
[----:B------:R-:W-:Y:S02]  /*0190*/  UISETP.GE.AND UP0, UPT, UR4, 0x8, UPT ;  /* 0x000000080400788c */ /* 0x000fe4000bf06270 */
[----:B--2---:R-:W-:Y:S02]  /*01a0*/  ULEA UR6, UR7, UR6, 0x18 ;  /* 0x0000000607067291 */ /* 0x004fe4000f8ec0ff */
[----:B------:R-:W-:Y:S02]  /*01b0*/  USHF.R.S32.HI UR5, URZ, 0x3, UR5 ;  /* 0x00000003ff057899 */ /* 0x000fe40008011405 */
[----:B------:R-:W-:Y:S01]  /*01c0*/  PLOP3.LUT P0, PT, PT, PT, UP0, 0x80, 0x8 ;  /* 0x000000000008781c */ /* 0x000fe20003f0f008 */
[----:B----4-:R-:W-:Y:S01]  /*01d0*/  USHF.L.U32 UR8, UR8, 0xb, URZ ;  /* 0x0000000b08087899 */ /* 0x010fe200080006ff */
[C---:B------:R-:W-:Y:S01]  /*01e0*/  LEA R0, R4.reuse, UR6, 0x2 ;  /* 0x0000000604007c11 */ /* 0x040fe2000f8e10ff */
[----:B------:R-:W-:Y:S01]  /*01f0*/  UIADD3 UR22, UPT, UPT, UR5, -0x1, URZ ;  /* 0xffffffff05167890 */ /* 0x000fe2000fffe0ff */
[----:B------:R-:W-:Y:S01]  /*0200*/  ISETP.GT.U32.OR P0, PT, R4, 0xff, !P0 ;  /* 0x000000ff0400780c */ /* 0x000fe20004704470 */
[----:B------:R-:W-:-:S02]  /*0210*/  ULOP3.LUT UR23, UR5, 0xf, URZ, 0xc0, !UPT ;  /* 0x0000000f05177892 */ /* 0x000fc4000f8ec0ff */
[----:B------:R-:W-:Y:S01]  /*0220*/  ULOP3.LUT UR24, UR5, 0x7, URZ, 0xc0, !UPT ;  /* 0x0000000705187892 */ /* 0x000fe2000f8ec0ff */
[----:B------:R-:W-:Y:S01]  /*0230*/  P2R R20, PR, RZ, 0x1 ;  /* 0x00000001ff147803 */ /* 0x000fe20000000000 */
[----:B------:R-:W-:Y:S02]  /*0240*/  ULOP3.LUT UR25, UR5, 0x3, URZ, 0xc0, !UPT ;  /* 0x0000000305197892 */ /* 0x000fe4000f8ec0ff */
[----:B------:R-:W-:Y:S02]  /*0250*/  ULOP3.LUT UR26, UR5, 0xffffff0, URZ, 0xc0, !UPT ;  /* 0x0ffffff0051a7892 */ /* 0x000fe4000f8ec0ff */
[----:B------:R-:W-:Y:S02]  /*0260*/  ULOP3.LUT UR27, UR5, 0xffffff8, URZ, 0xc0, !UPT ;  /* 0x0ffffff8051b7892 */ /* 0x000fe4000f8ec0ff */
[----:B------:R-:W-:Y:S01]  /*0270*/  ULOP3.LUT UR9, UR5, 0x1, URZ, 0xc0, !UPT ;  /* 0x0000000105097892 */ /* 0x000fe2000f8ec0ff */
[----:B------:R-:W-:Y:S01]  /*0280*/  UMOV UR6, URZ ;  /* 0x000000ff00067c82 */ /* 0x000fe20008000000 */
[----:B---3--:R-:W-:-:S10]  /*0290*/  UMOV UR7, URZ ;  /* 0x000000ff00077c82 */ /* 0x008fd40008000000 */
.L_x_217:
[----:B------:R-:W-:Y:S01]  /*02a0*/  ISETP.NE.AND P0, PT, R20, RZ, PT ;  /* 0x000000ff1400720c */ /* 0x000fe20003f05270 */
[----:B------:R-:W-:-:S12]  /*02b0*/  BSSY.RECONVERGENT B0, `(.L_x_134) ;  /* 0x000007c000007945 */ /* 0x000fd80003800200 */
[----:B012345:R-:W-:Y:S05]  /*02c0*/  @P0 BRA `(.L_x_135) ;  /* 0x0000000400e80947 */ /* 0x03ffea0003800000 */
[----:B------:R-:W-:Y:S02]  /*02d0*/  IMAD.U32 R2, RZ, RZ, UR22 ;  /* 0x00000016ff027e24 */ /* 0x000fe4000f8e00ff */
[----:B------:R-:W-:-:S03]  /*02e0*/  IMAD.MOV.U32 R3, RZ, RZ, RZ ;  /* 0x000000ffff037224 */ /* 0x000fc600078e00ff */
[----:B------:R-:W-:-:S13]  /*02f0*/  ISETP.GE.U32.AND P1, PT, R2, 0xf, PT ;  /* 0x0000000f0200780c */ /* 0x000fda0003f26070 */
[----:B------:R-:W-:Y:S05]  /*0300*/  @!P1 BRA `(.L_x_136) ;  /* 0x00000000005c9947 */ /* 0x000fea0003800000 */
[----:B------:R-:W-:Y:S01]  /*0310*/  VIADD R2, R0, 0x2000 ;  /* 0x0000200000027836 */ /* 0x000fe20000000000 */
[----:B------:R-:W-:-:S12]  /*0320*/  UIADD3 UR4, UPT, UPT, -UR26, URZ, URZ ;  /* 0x000000ff1a047290 */ /* 0x000fd8000fffe1ff */
.L_x_137:
[----:B------:R-:W-:Y:S01]  /*0330*/  UIADD3 UR4, UPT, UPT, UR4, 0x10, URZ ;  /* 0x0000001004047890 */ /* 0x000fe2000fffe0ff */
[----:B------:R-:W-:Y:S03]  /*0340*/  STS [R2+-0x2000], RZ ;  /* 0xffe000ff02007388 */ /* 0x000fe60000000800 */
[----:B------:R-:W-:Y:S01]  /*0350*/  UISETP.NE.AND UP0, UPT, UR4, URZ, UPT ;  /* 0x000000ff0400728c */ /* 0x000fe2000bf05270 */
        /* <DEDUP_REMOVED lines=16> */
[----:B------:R-:W-:Y:S06]  /*0460*/  BRA.U UP0, `(.L_x_137) ;  /* 0xfffffffd00b07547 */ /* 0x000fec000b83ffff */
[----:B------:R-:W-:-:S07]  /*0470*/  IMAD.U32 R3, RZ, RZ, UR26 ;  /* 0x0000001aff037e24 */ /* 0x000fce000f8e00ff */
.L_x_136:
[----:B------:R-:W-:Y:S01]  /*0480*/  ISETP.NE.AND P0, PT, RZ, UR23, PT ;  /* 0x00000017ff007c0c */ /* 0x000fe2000bf05270 */
[----:B------:R-:W-:Y:S01]  /*0490*/  IMAD.U32 R6, RZ, RZ, UR24 ;  /* 0x00000018ff067e24 */ /* 0x000fe2000f8e00ff */
[----:B------:R-:W-:-:S03]  /*04a0*/  MOV R2, UR23 ;  /* 0x0000001700027c02 */ /* 0x000fc60008000f00 */
[----:B------:R-:W-:Y:S02]  /*04b0*/  VIADD R6, R6, 0xffffffff ;  /* 0xffffffff06067836 */ /* 0x000fe40000000000 */
[----:B------:R-:W-:-:S06]  /*04c0*/  VIADD R2, R2, 0xffffffff ;  /* 0xffffffff02027836 */ /* 0x000fcc0000000000 */
[----:B------:R-:W-:Y:S05]  /*04d0*/  @!P0 BRA `(.L_x_138) ;  /* 0x00000000007c8947 */ /* 0x000fea0003800000 */
[----:B------:R-:W-:Y:S01]  /*04e0*/  ISETP.GE.U32.AND P2, PT, R2, 0x7, PT ;  /* 0x000000070200780c */ /* 0x000fe20003f46070 */
[----:B------:R-:W-:-:S12]  /*04f0*/  UISETP.NE.AND UP0, UPT, UR24, URZ, UPT ;  /* 0x000000ff1800728c */ /* 0x000fd8000bf05270 */
[----:B------:R-:W-:Y:S05]  /*0500*/  @!P2 BRA `(.L_x_139) ;  /* 0x000000000028a947 */ /* 0x000fea0003800000 */
        /* <DEDUP_REMOVED lines=10> */
.L_x_139:
[----:B------:R-:W-:Y:S05]  /*05b0*/  BRA.U !UP0, `(.L_x_138) ;  /* 0x0000000108447547 */ /* 0x000fea000b800000 */
[----:B------:R-:W-:Y:S01]  /*05c0*/  ISETP.GE.U32.AND P2, PT, R6, 0x3, PT ;  /* 0x000000030600780c */ /* 0x000fe20003f46070 */
[----:B------:R-:W-:-:S12]  /*05d0*/  UISETP.NE.AND UP0, UPT, UR25, URZ, UPT ;  /* 0x000000ff1900728c */ /* 0x000fd8000bf05270 */
[C---:B0-----:R-:W-:Y:S02]  /*05e0*/  @P2 IMAD R5, R3.reuse, 0x400, R0 ;  /* 0x0000040003052824 */ /* 0x041fe400078e0200 */
[----:B------:R-:W-:-:S03]  /*05f0*/  @P2 VIADD R3, R3, 0x4 ;  /* 0x0000000403032836 */ /* 0x000fc60000000000 */
[----:B------:R1:W-:Y:S04]  /*0600*/  @P2 STS [R5], RZ ;  /* 0x000000ff05002388 */ /* 0x0003e80000000800 */
[----:B------:R1:W-:Y:S04]  /*0610*/  @P2 STS [R5+0x400], RZ ;  /* 0x000400ff05002388 */ /* 0x0003e80000000800 */
[----:B------:R1:W-:Y:S04]  /*0620*/  @P2 STS [R5+0x800], RZ ;  /* 0x000800ff05002388 */ /* 0x0003e80000000800 */
[----:B------:R1:W-:Y:S01]  /*0630*/  @P2 STS [R5+0xc00], RZ ;  /* 0x000c00ff05002388 */ /* 0x0003e20000000800 */
[----:B------:R-:W-:Y:S05]  /*0640*/  BRA.U !UP0, `(.L_x_138) ;  /* 0x0000000108207547 */ /* 0x000fea000b800000 */
[----:B------:R-:W-:Y:S01]  /*0650*/  IMAD R3, R3, 0x400, R0 ;  /* 0x0000040003037824 */ /* 0x000fe200078e0200 */
[----:B------:R-:W-:-:S04]  /*0660*/  UISETP.NE.AND UP0, UPT, UR25, 0x1, UPT ;  /* 0x000000011900788c */ /* 0x000fc8000bf05270 */
[----:B------:R2:W-:Y:S05]  /*0670*/  STS [R3], RZ ;  /* 0x000000ff03007388 */ /* 0x0005ea0000000800 */
[----:B------:R-:W-:Y:S05]  /*0680*/  BRA.U !UP0, `(.L_x_138) ;  /* 0x0000000108107547 */ /* 0x000fea000b800000 */
[----:B------:R-:W-:Y:S01]  /*0690*/  UISETP.NE.AND UP0, UPT, UR25, 0x2, UPT ;  /* 0x000000021900788c */ /* 0x000fe2000bf05270 */
[----:B------:R3:W-:Y:S05]  /*06a0*/  STS [R3+0x400], RZ ;  /* 0x000400ff03007388 */ /* 0x0007ea0000000800 */
[----:B------:R-:W-:-:S13]  /*06b0*/  PLOP3.LUT P2, PT, PT, PT, UP0, 0x80, 0x8 ;  /* 0x000000000008781c */ /* 0x000fda0003f4f008 */
[----:B------:R3:W-:Y:S02]  /*06c0*/  @P2 STS [R3+0x800], RZ ;  /* 0x000800ff03002388 */ /* 0x0007e40000000800 */
.L_x_138:
[----:B------:R-:W-:-:S13]  /*06d0*/  ISETP.GT.U32.AND P2, PT, R4, 0x7f, PT ;  /* 0x0000007f0400780c */ /* 0x000fda0003f44070 */
[----:B------:R-:W-:Y:S05]  /*06e0*/  @P2 BRA `(.L_x_135) ;  /* 0x0000000000e02947 */ /* 0x000fea0003800000 */
[----:B--23--:R-:W-:Y:S01]  /*06f0*/  HFMA2 R3, -RZ, RZ, 0, 0 ;  /* 0x00000000ff037431 */ /* 0x00cfe200000001ff */
[----:B------:R-:W-:Y:S06]  /*0700*/  @!P1 BRA `(.L_x_140) ;  /* 0x0000000000589947 */ /* 0x000fec0003800000 */
[----:B------:R-:W-:-:S07]  /*0710*/  IMAD.MOV.U32 R3, RZ, RZ, RZ ;  /* 0x000000ffff037224 */ /* 0x000fce00078e00ff */
.L_x_141:
[C---:B012---:R-:W-:Y:S02]  /*0720*/  IMAD R5, R3.reuse, 0x400, R0 ;  /* 0x0000040003057824 */ /* 0x047fe400078e0200 */
[----:B------:R-:W-:-:S03]  /*0730*/  VIADD R3, R3, 0x10 ;  /* 0x0000001003037836 */ /* 0x000fc60000000000 */
[----:B------:R2:W-:Y:S02]  /*0740*/  STS [R5+0x200], RZ ;  /* 0x000200ff05007388 */ /* 0x0005e40000000800 */
[----:B------:R-:W-:Y:S02]  /*0750*/  ISETP.NE.AND P1, PT, R3, UR26, PT ;  /* 0x0000001a03007c0c */ /* 0x000fe4000bf25270 */
[----:B------:R2:W-:Y:S04]  /*0760*/  STS [R5+0x600], RZ ;  /* 0x000600ff05007388 */ /* 0x0005e80000000800 */
        /* <DEDUP_REMOVED lines=13> */
[----:B------:R2:W-:Y:S01]  /*0840*/  STS [R5+0x3e00], RZ ;  /* 0x003e00ff05007388 */ /* 0x0005e20000000800 */
[----:B------:R-:W-:Y:S05]  /*0850*/  @P1 BRA `(.L_x_141) ;  /* 0xfffffffc00b01947 */ /* 0x000fea000383ffff */
[----:B------:R-:W-:-:S07]  /*0860*/  IMAD.U32 R3, RZ, RZ, UR26 ;  /* 0x0000001aff037e24 */ /* 0x000fce000f8e00ff */
.L_x_140:
[----:B------:R-:W-:Y:S05]  /*0870*/  @!P0 BRA `(.L_x_135) ;  /* 0x00000000007c8947 */ /* 0x000fea0003800000 */
[----:B------:R-:W-:Y:S01]  /*0880*/  ISETP.GE.U32.AND P0, PT, R2, 0x7, PT ;  /* 0x000000070200780c */ /* 0x000fe20003f06070 */
[----:B------:R-:W-:-:S12]  /*0890*/  UISETP.NE.AND UP0, UPT, UR24, URZ, UPT ;  /* 0x000000ff1800728c */ /* 0x000fd8000bf05270 */
[----:B------:R-:W-:Y:S05]  /*08a0*/  @!P0 BRA `(.L_x_142) ;  /* 0x0000000000288947 */ /* 0x000fea0003800000 */
[C---:B------:R-:W-:Y:S02]  /*08b0*/  IMAD R2, R3.reuse, 0x400, R0 ;  /* 0x0000040003027824 */ /* 0x040fe400078e0200 */
[----:B------:R-:W-:-:S03]  /*08c0*/  VIADD R3, R3, 0x8 ;  /* 0x0000000803037836 */ /* 0x000fc60000000000 */
[----:B------:R3:W-:Y:S04]  /*08d0*/  STS [R2+0x200], RZ ;  /* 0x000200ff02007388 */ /* 0x0007e80000000800 */
[----:B------:R3:W-:Y:S04]  /*08e0*/  STS [R2+0x600], RZ ;  /* 0x000600ff02007388 */ /* 0x0007e80000000800 */
[----:B------:R3:W-:Y:S04]  /*08f0*/  STS [R2+0xa00], RZ ;  /* 0x000a00ff02007388 */ /* 0x0007e80000000800 */
[----:B------:R3:W-:Y:S04]  /*0900*/  STS [R2+0xe00], RZ ;  /* 0x000e00ff02007388 */ /* 0x0007e80000000800 */
[----:B------:R3:W-:Y:S04]  /*0910*/  STS [R2+0x1200], RZ ;  /* 0x001200ff02007388 */ /* 0x0007e80000000800 */
[----:B------:R3:W-:Y:S04]  /*0920*/  STS [R2+0x1600], RZ ;  /* 0x001600ff02007388 */ /* 0x0007e80000000800 */
[----:B------:R3:W-:Y:S04]  /*0930*/  STS [R2+0x1a00], RZ ;  /* 0x001a00ff02007388 */ /* 0x0007e80000000800 */
[----:B------:R3:W-:Y:S02]  /*0940*/  STS [R2+0x1e00], RZ ;  /* 0x001e00ff02007388 */ /* 0x0007e40000000800 */
.L_x_142:
[----:B------:R-:W-:Y:S05]  /*0950*/  BRA.U !UP0, `(.L_x_135) ;  /* 0x0000000108447547 */ /* 0x000fea000b800000 */
[----:B------:R-:W-:Y:S01]  /*0960*/  ISETP.GE.U32.AND P0, PT, R6, 0x3, PT ;  /* 0x000000030600780c */ /* 0x000fe20003f06070 */
[----:B------:R-:W-:-:S12]  /*0970*/  UISETP.NE.AND UP0, UPT, UR25, URZ, UPT ;  /* 0x000000ff1900728c */ /* 0x000fd8000bf05270 */
[C---:B---3--:R-:W-:Y:S01]  /*0980*/  @P0 IMAD R2, R3.reuse, 0x400, R0 ;  /* 0x0000040003020824 */ /* 0x048fe200078e0200 */
[----:B------:R-:W-:-:S04]  /*0990*/  @P0 IADD3 R3, PT, PT, R3, 0x4, RZ ;  /* 0x0000000403030810 */ /* 0x000fc80007ffe0ff */
[----:B------:R4:W-:Y:S04]  /*09a0*/  @P0 STS [R2+0x200], RZ ;  /* 0x000200ff02000388 */ /* 0x0009e80000000800 */
[----:B------:R4:W-:Y:S04]  /*09b0*/  @P0 STS [R2+0x600], RZ ;  /* 0x000600ff02000388 */ /* 0x0009e80000000800 */
[----:B------:R4:W-:Y:S04]  /*09c0*/  @P0 STS [R2+0xa00], RZ ;  /* 0x000a00ff02000388 */ /* 0x0009e80000000800 */
[----:B------:R4:W-:Y:S01]  /*09d0*/  @P0 STS [R2+0xe00], RZ ;  /* 0x000e00ff02000388 */ /* 0x0009e20000000800 */
[----:B------:R-:W-:Y:S05]  /*09e0*/  BRA.U !UP0, `(.L_x_135) ;  /* 0x0000000108207547 */ /* 0x000fea000b800000 */
[----:B------:R-:W-:Y:S01]  /*09f0*/  IMAD R3, R3, 0x400, R0 ;  /* 0x0000040003037824 */ /* 0x000fe200078e0200 */
[----:B------:R-:W-:-:S04]  /*0a00*/  UISETP.NE.AND UP0, UPT, UR25, 0x1, UPT ;  /* 0x000000011900788c */ /* 0x000fc8000bf05270 */
[----:B------:R3:W-:Y:S05]  /*0a10*/  STS [R3+0x200], RZ ;  /* 0x000200ff03007388 */ /* 0x0007ea0000000800 */
[----:B------:R-:W-:Y:S05]  /*0a20*/  BRA.U !UP0, `(.L_x_135) ;  /* 0x0000000108107547 */ /* 0x000fea000b800000 */
[----:B------:R-:W-:Y:S01]  /*0a30*/  UISETP.NE.AND UP0, UPT, UR25, 0x2, UPT ;  /* 0x000000021900788c */ /* 0x000fe2000bf05270 */
[----:B------:R0:W-:Y:S05]  /*0a40*/  STS [R3+0x600], RZ ;  /* 0x000600ff03007388 */ /* 0x0001ea0000000800 */
[----:B------:R-:W-:-:S13]  /*0a50*/  PLOP3.LUT P0, PT, PT, PT, UP0, 0x80, 0x8 ;  /* 0x000000000008781c */ /* 0x000fda0003f0f008 */
[----:B------:R0:W-:Y:S02]  /*0a60*/  @P0 STS [R3+0xa00], RZ ;  /* 0x000a00ff03000388 */ /* 0x0001e40000000800 */
.L_x_135:
[----:B------:R-:W-:Y:S05]  /*0a70*/  BSYNC.RECONVERGENT B0 ;  /* 0x0000000000007941 */ /* 0x000fea0003800200 */
.L_x_134:
[----:B------:R-:W5:Y:S01]  /*0a80*/  LDCU.64 UR14, c[0x0][0x390] ;  /* 0x00007200ff0e77ac */ /* 0x000f620008000a00 */
[----:B------:R-:W-:Y:S02]  /*0a90*/  USHF.L.U32 UR4, UR6, 0x1e, URZ ;  /* 0x0000001e06047899 */ /* 0x000fe400080006ff */
[----:B------:R-:W-:Y:S02]  /*0aa0*/  USHF.L.U64.HI UR5, UR6, 0x1e, UR7 ;  /* 0x0000001e06057899 */ /* 0x000fe40008010207 */
[----:B-----5:R-:W-:-:S04]  /*0ab0*/  UIADD3 UR4, UP0, UPT, -UR4, UR14, URZ ;  /* 0x0000000e04047290 */ /* 0x020fc8000ff1e1ff */
[----:B------:R-:W-:Y:S02]  /*0ac0*/  UIADD3.X UR5, UPT, UPT, ~UR5, UR15, URZ, UP0, !UPT ;  /* 0x0000000f05057290 */ /* 0x000fe400087fe5ff */
[----:B------:R-:W-:-:S04]  /*0ad0*/  UISETP.LT.U32.AND UP0, UPT, UR4, 0x40000000, UPT ;  /* 0x400000000400788c */ /* 0x000fc8000bf01070 */
[----:B------:R-:W-:-:S04]  /*0ae0*/  UISETP.LT.U32.AND.EX UP0, UPT, UR5, URZ, UPT, UP0 ;  /* 0x000000ff0500728c */ /* 0x000fc8000bf01100 */
[----:B------:R-:W-:Y:S02]  /*0af0*/  USEL UR13, UR4, 0x40000000, UP0 ;  /* 0x40000000040d7887 */ /* 0x000fe40008000000 */
[----:B------:R-:W-:Y:S02]  /*0b00*/  USEL UR14, UR5, URZ, UP0 ;  /* 0x000000ff050e7287 */ /* 0x000fe40008000000 */
[----:B------:R-:W-:-:S04]  /*0b10*/  UISETP.GT.U32.AND UP0, UPT, UR13, UR8, UPT ;  /* 0x000000080d00728c */ /* 0x000fc8000bf04070 */
[----:B------:R-:W-:Y:S01]  /*0b20*/  UISETP.GT.U32.AND.EX UP0, UPT, UR14, URZ, UPT, UP0 ;  /* 0x000000ff0e00728c */ /* 0x000fe2000bf04100 */
[----:B------:R-:W-:Y:S08]  /*0b30*/  BAR.SYNC.DEFER_BLOCKING 0x0 ;  /* 0x0000000000007b1d */ /* 0x000ff00000010000 */
[----:B------:R-:W-:Y:S06]  /*0b40*/  BAR.SYNC.DEFER_BLOCKING 0x0 ;  /* 0x0000000000007b1d */ /* 0x000fec0000010000 */
[----:B------:R-:W-:Y:S05]  /*0b50*/  BRA.U !UP0, `(.L_x_143) ;  /* 0x0000000d082c7547 */ /* 0x000fea000b800000 */
[----:B------:R-:W-:Y:S01]  /*0b60*/  UMOV UR10, UR8 ;  /* 0x00000008000a7c82 */ /* 0x000fe20008000000 */
[----:B------:R-:W-:-:S05]  /*0b70*/  UMOV UR5, URZ ;  /* 0x000000ff00057c82 */ /* 0x000fca0008000000 */
.L_x_148:
[----:B-----5:R-:W5:Y:S01]  /*0b80*/  LDCU.64 UR18, c[0x0][0x390] ;  /* 0x00007200ff1277ac */ /* 0x020f620008000a00 */
[----:B------:R-:W-:Y:S02]  /*0b90*/  USHF.L.U32 UR15, UR6, 0x1e, URZ ;  /* 0x0000001e060f7899 */ /* 0x000fe400080006ff */
[----:B------:R-:W-:Y:S02]  /*0ba0*/  USHF.L.U64.HI UR16, UR6, 0x1e, UR7 ;  /* 0x0000001e06107899 */ /* 0x000fe40008010207 */
[----:B------:R-:W-:-:S04]  /*0bb0*/  UIADD3 UR15, UP0, UPT, UR10, UR15, URZ ;  /* 0x0000000f0a0f7290 */ /* 0x000fc8000ff1e0ff */
[----:B------:R-:W-:Y:S02]  /*0bc0*/  UIADD3.X UR16, UPT, UPT, UR5, UR16, URZ, UP0, !UPT ;  /* 0x0000001005107290 */ /* 0x000fe400087fe4ff */
[----:B------:R-:W-:Y:S02]  /*0bd0*/  ULEA UR10, UP0, UR28, UR10, 0xb ;  /* 0x0000000a1c0a7291 */ /* 0x000fe4000f8058ff */
[----:B-----5:R-:W-:Y:S02]  /*0be0*/  UIADD3 UR17, UP1, UPT, -UR15, UR18, URZ ;  /* 0x000000120f117290 */ /* 0x020fe4000ff3e1ff */
[----:B------:R-:W-:Y:S02]  /*0bf0*/  UIADD3.X UR5, UPT, UPT, URZ, UR5, URZ, UP0, !UPT ;  /* 0x00000005ff057290 */ /* 0x000fe400087fe4ff */
[----:B------:R-:W-:Y:S02]  /*0c00*/  UIADD3.X UR4, UPT, UPT, ~UR16, UR19, URZ, UP1, !UPT ;  /* 0x0000001310047290 */ /* 0x000fe40008ffe5ff */
[----:B------:R-:W-:-:S02]  /*0c10*/  UISETP.GE.U32.AND UP1, UPT, UR17, 0x800, UPT ;  /* 0x000008001100788c */ /* 0x000fc4000bf26070 */
[----:B------:R-:W-:Y:S02]  /*0c20*/  UISETP.GE.U32.AND UP0, UPT, UR10, UR13, UPT ;  /* 0x0000000d0a00728c */ /* 0x000fe4000bf06070 */
[----:B------:R-:W-:Y:S02]  /*0c30*/  UISETP.GE.U32.AND.EX UP1, UPT, UR4, URZ, UPT, UP1 ;  /* 0x000000ff0400728c */ /* 0x000fe4000bf26110 */
[----:B------:R-:W-:-:S07]  /*0c40*/  UISETP.GE.U32.AND.EX UP0, UPT, UR5, UR14, UPT, UP0 ;  /* 0x0000000e0500728c */ /* 0x000fce000bf06100 */
[----:B0-----:R-:W-:Y:S05]  /*0c50*/  BRA.U !UP1, `(.L_x_144) ;  /* 0x0000000109587547 */ /* 0x001fea000b800000 */
[----:B------:R-:W4:Y:S01]  /*0c60*/  LDCU.64 UR18, c[0x0][0x388] ;  /* 0x00007100ff1277ac */ /* 0x000f220008000a00 */
[----:B0-23--:R-:W-:-:S05]  /*0c70*/  IADD3 R3, P0, PT, R4, UR15, RZ ;  /* 0x0000000f04037c10 */ /* 0x00dfca000ff1e0ff */
[----:B------:R-:W-:Y:S01]  /*0c80*/  IMAD.X R6, RZ, RZ, UR16, P0 ;  /* 0x00000010ff067e24 */ /* 0x000fe200080e06ff */
[----:B----4-:R-:W-:-:S04]  /*0c90*/  LEA R2, P0, R3, UR18, 0x2 ;  /* 0x0000001203027c11 */ /* 0x010fc8000f8010ff */
        /* <DEDUP_REMOVED lines=8> */
[----:B-1----:R0:W5:Y:S04]  /*0d20*/  LDG.E R5, desc[UR20][R2.64+0xe00] ;  /* 0x000e001402057981 */ /* 0x002168000c1e1900 */
        /* <DEDUP_REMOVED lines=9> */
.L_x_144:
[----:B------:R-:W4:Y:S01]  /*0dc0*/  LDCU.64 UR18, c[0x0][0x388] ;  /* 0x00007100ff1277ac */ /* 0x000f220008000a00 */
[C---:B012---:R-:W-:Y:S01]  /*0dd0*/  VIADD R5, R4.reuse, 0x100 ;  /* 0x0000010004057836 */ /* 0x047fe20000000000 */
[C---:B---3--:R-:W-:Y:S01]  /*0de0*/  IADD3 R3, P0, PT, R4.reuse, UR15, RZ ;  /* 0x0000000f04037c10 */ /* 0x048fe2000ff1e0ff */
[C---:B----4-:R-:W-:Y:S01]  /*0df0*/  VIADD R2, R4.reuse, 0x80 ;  /* 0x0000008004027836 */ /* 0x050fe20000000000 */
[C---:B------:R-:W-:Y:S01]  /*0e00*/  ISETP.GE.AND P1, PT, R4.reuse, UR17, PT ;  /* 0x0000001104007c0c */ /* 0x040fe2000bf26270 */
[----:B------:R-:W-:Y:S01]  /*0e10*/  VIADD R7, R4, 0x180 ;  /* 0x0000018004077836 */ /* 0x000fe20000000000 */
[----:B------:R-:W-:Y:S01]  /*0e20*/  ISETP.GE.AND P3, PT, R5, UR17, PT ;  /* 0x0000001105007c0c */ /* 0x000fe2000bf66270 */
[----:B------:R-:W-:Y:S01]  /*0e30*/  IMAD.X R6, RZ, RZ, UR16, P0 ;  /* 0x00000010ff067e24 */ /* 0x000fe200080e06ff */
[----:B------:R-:W-:Y:S01]  /*0e40*/  ISETP.GE.AND P2, PT, R2, UR17, PT ;  /* 0x0000001102007c0c */ /* 0x000fe2000bf46270 */
[----:B------:R-:W-:Y:S01]  /*0e50*/  VIADD R5, R4, 0x200 ;  /* 0x0000020004057836 */ /* 0x000fe20000000000 */
[----:B------:R-:W-:Y:S01]  /*0e60*/  ISETP.GE.AND P4, PT, R7, UR17, PT ;  /* 0x0000001107007c0c */ /* 0x000fe2000bf86270 */
[----:B------:R-:W-:-:S03]  /*0e70*/  IMAD.MOV.U32 R12, RZ, RZ, 0x7fffffff ;  /* 0x7fffffffff0c7424 */ /* 0x000fc600078e00ff */
[----:B------:R-:W-:Y:S01]  /*0e80*/  ISETP.GE.AND P5, PT, R5, UR17, PT ;  /* 0x0000001105007c0c */ /* 0x000fe2000bfa6270 */
[----:B------:R-:W-:Y:S01]  /*0e90*/  VIADD R5, R4, 0x300 ;  /* 0x0000030004057836 */ /* 0x000fe20000000000 */
[----:B------:R-:W-:-:S04]  /*0ea0*/  LEA R2, P0, R3, UR18, 0x2 ;  /* 0x0000001203027c11 */ /* 0x000fc8000f8010ff */
[----:B------:R-:W-:Y:S01]  /*0eb0*/  LEA.HI.X R3, R3, UR19, R6, 0x2, P0 ;  /* 0x0000001303037c11 */ /* 0x000fe200080f1406 */
[----:B------:R-:W-:Y:S01]  /*0ec0*/  IMAD.MOV.U32 R11, RZ, RZ, 0x7fffffff ;  /* 0x7fffffffff0b7424 */ /* 0x000fe200078e00ff */
[----:B------:R-:W-:-:S03]  /*0ed0*/  IADD3 R6, PT, PT, R4, 0x280, RZ ;  /* 0x0000028004067810 */ /* 0x000fc60007ffe0ff */
[----:B------:R1:W5:Y:S01]  /*0ee0*/  @!P1 LDG.E R12, desc[UR20][R2.64] ;  /* 0x00000014020c9981 */ /* 0x000362000c1e1900 */
[----:B------:R-:W-:Y:S01]  /*0ef0*/  ISETP.GE.AND P1, PT, R5, UR17, PT ;  /* 0x0000001105007c0c */ /* 0x000fe2000bf26270 */
[----:B------:R-:W-:Y:S01]  /*0f00*/  VIADD R5, R4, 0x380 ;  /* 0x0000038004057836 */ /* 0x000fe20000000000 */
[----:B------:R-:W-:Y:S01]  /*0f10*/  ISETP.GE.AND P0, PT, R6, UR17, PT ;  /* 0x0000001106007c0c */ /* 0x000fe2000bf06270 */
[----:B------:R-:W-:Y:S01]  /*0f20*/  IMAD.MOV.U32 R9, RZ, RZ, 0x7fffffff ;  /* 0x7fffffffff097424 */ /* 0x000fe200078e00ff */
[----:B------:R1:W5:Y:S02]  /*0f30*/  @!P2 LDG.E R11, desc[UR20][R2.64+0x200] ;  /* 0x00020014020ba981 */ /* 0x000364000c1e1900 */
[----:B------:R-:W-:Y:S01]  /*0f40*/  ISETP.GE.AND P2, PT, R5, UR17, PT ;  /* 0x0000001105007c0c */ /* 0x000fe2000bf46270 */
[----:B------:R-:W-:Y:S02]  /*0f50*/  VIADD R5, R4, 0x480 ;  /* 0x0000048004057836 */ /* 0x000fe40000000000 */
[----:B------:R-:W-:Y:S01]  /*0f60*/  IMAD.MOV.U32 R10, RZ, RZ, 0x7fffffff ;  /* 0x7fffffffff0a7424 */ /* 0x000fe200078e00ff */
[----:B------:R1:W5:Y:S01]  /*0f70*/  @!P4 LDG.E R9, desc[UR20][R2.64+0x600] ;  /* 0x000600140209c981 */ /* 0x000362000c1e1900 */
[----:B------:R-:W-:-:S02]  /*0f80*/  MOV R8, 0x7fffffff ;  /* 0x7fffffff00087802 */ /* 0x000fc40000000f00 */
[C---:B------:R-:W-:Y:S02]  /*0f90*/  LOP3.LUT R6, R4.reuse, 0x400, RZ, 0xfc, !PT ;  /* 0x0000040004067812 */ /* 0x040fe400078efcff */
[----:B------:R-:W-:Y:S01]  /*0fa0*/  ISETP.GE.AND P4, PT, R5, UR17, PT ;  /* 0x0000001105007c0c */ /* 0x000fe2000bf86270 */
[----:B------:R-:W-:Y:S01]  /*0fb0*/  VIADD R5, R4, 0x500 ;  /* 0x0000050004057836 */ /* 0x000fe20000000000 */
[----:B------:R1:W5:Y:S01]  /*0fc0*/  @!P3 LDG.E R10, desc[UR20][R2.64+0x400] ;  /* 0x00040014020ab981 */ /* 0x000362000c1e1900 */
[----:B------:R-:W-:Y:S01]  /*0fd0*/  ISETP.GE.AND P3, PT, R6, UR17, PT ;  /* 0x0000001106007c0c */ /* 0x000fe2000bf66270 */
[----:B------:R-:W-:Y:S02]  /*0fe0*/  IMAD.MOV.U32 R6, RZ, RZ, 0x7fffffff ;  /* 0x7fffffffff067424 */ /* 0x000fe400078e00ff */
[----:B------:R1:W5:Y:S01]  /*0ff0*/  @!P5 LDG.E R8, desc[UR20][R2.64+0x800] ;  /* 0x000800140208d981 */ /* 0x000362000c1e1900 */
[----:B------:R-:W-:Y:S01]  /*1000*/  ISETP.GE.AND P5, PT, R5, UR17, PT ;  /* 0x0000001105007c0c */ /* 0x000fe2000bfa6270 */
[----:B------:R-:W-:-:S02]  /*1010*/  VIADD R5, R4, 0x600 ;  /* 0x0000060004057836 */ /* 0x000fc40000000000 */
[----:B------:R-:W-:Y:S01]  /*1020*/  IMAD.MOV.U32 R7, RZ, RZ, 0x7fffffff ;  /* 0x7fffffffff077424 */ /* 0x000fe200078e00ff */
[----:B------:R1:W5:Y:S01]  /*1030*/  @!P1 LDG.E R6, desc[UR20][R2.64+0xc00] ;  /* 0x000c001402069981 */ /* 0x000362000c1e1900 */
[C---:B------:R-:W-:Y:S01]  /*1040*/  VIADD R13, R4.reuse, 0x580 ;  /* 0x00000580040d7836 */ /* 0x040fe20000000000 */
[----:B------:R-:W-:Y:S01]  /*1050*/  ISETP.GE.AND P1, PT, R5, UR17, PT ;  /* 0x0000001105007c0c */ /* 0x000fe2000bf26270 */
[----:B------:R-:W-:Y:S02]  /*1060*/  IMAD.MOV.U32 R5, RZ, RZ, 0x7fffffff ;  /* 0x7fffffffff057424 */ /* 0x000fe400078e00ff */
[----:B------:R-:W-:Y:S01]  /*1070*/  IMAD.MOV.U32 R19, RZ, RZ, 0x7fffffff ;  /* 0x7fffffffff137424 */ /* 0x000fe200078e00ff */
[----:B------:R1:W5:Y:S01]  /*1080*/  @!P0 LDG.E R7, desc[UR20][R2.64+0xa00] ;  /* 0x000a001402078981 */ /* 0x000362000c1e1900 */
[----:B------:R-:W-:Y:S01]  /*1090*/  IMAD.MOV.U32 R18, RZ, RZ, 0x7fffffff ;  /* 0x7fffffffff127424 */ /* 0x000fe200078e00ff */
[----:B------:R-:W-:Y:S01]  /*10a0*/  ISETP.GE.AND P0, PT, R13, UR17, PT ;  /* 0x000000110d007c0c */ /* 0x000fe2000bf06270 */
[C---:B------:R-:W-:Y:S01]  /*10b0*/  VIADD R14, R4.reuse, 0x700 ;  /* 0x00000700040e7836 */ /* 0x040fe20000000000 */
[----:B------:R-:W-:Y:S01]  /*10c0*/  IADD3 R13, PT, PT, R4, 0x680, RZ ;  /* 0x00000680040d7810 */ /* 0x000fe20007ffe0ff */
[----:B------:R1:W5:Y:S03]  /*10d0*/  @!P2 LDG.E R5, desc[UR20][R2.64+0xe00] ;  /* 0x000e00140205a981 */ /* 0x000366000c1e1900 */
[----:B------:R-:W-:Y:S01]  /*10e0*/  ISETP.GE.AND P2, PT, R13, UR17, PT ;  /* 0x000000110d007c0c */ /* 0x000fe2000bf46270 */
[----:B------:R1:W5:Y:S01]  /*10f0*/  @!P3 LDG.E R19, desc[UR20][R2.64+0x1000] ;  /* 0x001000140213b981 */ /* 0x000362000c1e1900 */
[----:B------:R-:W-:-:S03]  /*1100*/  ISETP.GE.AND P3, PT, R14, UR17, PT ;  /* 0x000000110e007c0c */ /* 0x000fc6000bf66270 */
[----:B------:R1:W5:Y:S01]  /*1110*/  @!P4 LDG.E R18, desc[UR20][R2.64+0x1200] ;  /* 0x001200140212c981 */ /* 0x000362000c1e1900 */
[----:B------:R-:W-:Y:S01]  /*1120*/  ISETP.GE.AND P4, PT, R21, UR17, PT ;  /* 0x0000001115007c0c */ /* 0x000fe2000bf86270 */
[----:B------:R-:W-:Y:S01]  /*1130*/  IMAD.MOV.U32 R17, RZ, RZ, 0x7fffffff ;  /* 0x7fffffffff117424 */ /* 0x000fe200078e00ff */
[----:B------:R-:W-:Y:S01]  /*1140*/  MOV R14, 0x7fffffff ;  /* 0x7fffffff000e7802 */ /* 0x000fe20000000f00 */
[----:B------:R-:W-:Y:S02]  /*1150*/  IMAD.MOV.U32 R16, RZ, RZ, 0x7fffffff ;  /* 0x7fffffffff107424 */ /* 0x000fe400078e00ff */
        /* <DEDUP_REMOVED lines=9> */
.L_x_145:
[----:B01----:R-:W0:Y:S02]  /*11f0*/  LDC.64 R2, c[0x0][0x398] ;  /* 0x0000e600ff027b82 */ /* 0x003e240000000a00 */
[----:B0-----:R-:W-:-:S13]  /*1200*/  ISETP.GT.AND P0, PT, R3, R2, PT ;  /* 0x000000020300720c */ /* 0x001fda0003f04270 */
[----:B------:R-:W-:Y:S05]  /*1210*/  @!P0 BRA `(.L_x_146) ;  /* 0x0000000400788947 */ /* 0x000fea0003800000 */
[----:B------:R-:W0:Y:S01]  /*1220*/  S2UR UR15, SR_CgaCtaId ;  /* 0x00000000000f79c3 */ /* 0x000e220000008800 */
[----:B-----5:R-:W-:Y:S01]  /*1230*/  LOP3.LUT R15, R15, 0x80000000, RZ, 0x3c, !PT ;  /* 0x800000000f0f7812 */ /* 0x020fe200078e3cff */
[----:B------:R-:W-:Y:S01]  /*1240*/  UMOV UR4, 0x400 ;  /* 0x0000040000047882 */ /* 0x000fe20000000000 */
[----:B------:R-:W-:Y:S01]  /*1250*/  LOP3.LUT R14, R14, 0x80000000, RZ, 0x3c, !PT ;  /* 0x800000000e0e7812 */ /* 0x000fe200078e3cff */
[----:B------:R-:W1:Y:S01]  /*1260*/  LDCU UR16, c[0x0][0x398] ;  /* 0x00007300ff1077ac */ /* 0x000e620008000800 */
[----:B------:R-:W-:Y:S02]  /*1270*/  LOP3.LUT R13, R13, 0x80000000, RZ, 0x3c, !PT ;  /* 0x800000000d0d7812 */ /* 0x000fe400078e3cff */
[----:B------:R-:W-:Y:S02]  /*1280*/  LOP3.LUT R2, R22, 0x80000000, RZ, 0x3c, !PT ;  /* 0x8000000016027812 */ /* 0x000fe400078e3cff */
[----:B------:R-:W-:Y:S02]  /*1290*/  LOP3.LUT R16, R16, 0x80000000, RZ, 0x3c, !PT ;  /* 0x8000000010107812 */ /* 0x000fe400078e3cff */
[----:B------:R-:W-:-:S02]  /*12a0*/  LOP3.LUT R17, R17, 0x80000000, RZ, 0x3c, !PT ;  /* 0x8000000011117812 */ /* 0x000fc400078e3cff */
[----:B------:R-:W-:Y:S02]  /*12b0*/  LOP3.LUT R18, R18, 0x80000000, RZ, 0x3c, !PT ;  /* 0x8000000012127812 */ /* 0x000fe400078e3cff */
[----:B------:R-:W-:Y:S02]  /*12c0*/  LOP3.LUT R19, R19, 0x80000000, RZ, 0x3c, !PT ;  /* 0x8000000013137812 */ /* 0x000fe400078e3cff */
[----:B------:R-:W-:Y:S02]  /*12d0*/  LOP3.LUT R5, R5, 0x80000000, RZ, 0x3c, !PT ;  /* 0x8000000005057812 */ /* 0x000fe400078e3cff */
[----:B------:R-:W-:Y:S02]  /*12e0*/  LOP3.LUT R6, R6, 0x80000000, RZ, 0x3c, !PT ;  /* 0x8000000006067812 */ /* 0x000fe400078e3cff */
[----:B------:R-:W-:Y:S02]  /*12f0*/  LOP3.LUT R7, R7, 0x80000000, RZ, 0x3c, !PT ;  /* 0x8000000007077812 */ /* 0x000fe400078e3cff */
[----:B------:R-:W-:Y:S01]  /*1300*/  LOP3.LUT R8, R8, 0x80000000, RZ, 0x3c, !PT ;  /* 0x8000000008087812 */ /* 0x000fe200078e3cff */
[----:B0-----:R-:W-:Y:S01]  /*1310*/  ULEA UR15, UR15, UR4, 0x18 ;  /* 0x000000040f0f7291 */ /* 0x001fe2000f8ec0ff */
[----:B------:R-:W-:-:S02]  /*1320*/  LOP3.LUT R9, R9, 0x80000000, RZ, 0x3c, !PT ;  /* 0x8000000009097812 */ /* 0x000fc400078e3cff */
[----:B------:R-:W-:Y:S01]  /*1330*/  LOP3.LUT R10, R10, 0x80000000, RZ, 0x3c, !PT ;  /* 0x800000000a0a7812 */ /* 0x000fe200078e3cff */
[----:B------:R-:W-:Y:S01]  /*1340*/  UMOV UR4, URZ ;  /* 0x000000ff00047c82 */ /* 0x000fe20008000000 */
[----:B------:R-:W-:Y:S02]  /*1350*/  LOP3.LUT R11, R11, 0x80000000, RZ, 0x3c, !PT ;  /* 0x800000000b0b7812 */ /* 0x000fe400078e3cff */
[----:B-1----:R-:W-:-:S07]  /*1360*/  LOP3.LUT R12, R12, 0x80000000, RZ, 0x3c, !PT ;  /* 0x800000000c0c7812 */ /* 0x002fce00078e3cff */
.L_x_147:
[----:B------:R-:W-:Y:S01]  /*1370*/  IMAD R22, RZ, RZ, -UR16 ;  /* 0x80000010ff167e24 */ /* 0x000fe2000f8e02ff */
[----:B0-----:R-:W-:Y:S01]  /*1380*/  SHF.R.U32.HI R23, RZ, UR16, R12 ;  /* 0x00000010ff177c19 */ /* 0x001fe2000801160c */
[----:B------:R-:W-:Y:S01]  /*1390*/  IMAD.MOV.U32 R25, RZ, RZ, -0x1 ;  /* 0xffffffffff197424 */ /* 0x000fe200078e00ff */
[----:B------:R-:W-:Y:S01]  /*13a0*/  ULEA UR17, UR4, UR15, 0xa ;  /* 0x0000000f04117291 */ /* 0x000fe2000f8e50ff */
[----:B------:R-:W-:Y:S01]  /*13b0*/  SHF.R.U32.HI R27, RZ, UR16, R10 ;  /* 0x00000010ff1b7c19 */ /* 0x000fe2000801160a */
[----:B------:R-:W-:Y:S01]  /*13c0*/  UIADD3 UR4, UPT, UPT, UR4, 0x1, URZ ;  /* 0x0000000104047890 */ /* 0x000fe2000fffe0ff */
[----:B------:R-:W-:Y:S02]  /*13d0*/  VIADDMNMX R22, R22, R3, 0x8, PT ;  /* 0x0000000816167446 */ /* 0x000fe40003800103 */
[----:B------:R-:W-:Y:S02]  /*13e0*/  SHF.R.U32.HI R29, RZ, UR16, R9 ;  /* 0x00000010ff1d7c19 */ /* 0x000fe40008011609 */
[----:B------:R-:W-:-:S02]  /*13f0*/  SHF.L.U32 R22, R25, R22, RZ ;  /* 0x0000001619167219 */ /* 0x000fc400000006ff */
[----:B------:R-:W-:Y:S02]  /*1400*/  SHF.R.U32.HI R25, RZ, UR16, R11 ;  /* 0x00000010ff197c19 */ /* 0x000fe4000801160b */
[-C--:B------:R-:W-:Y:S02]  /*1410*/  LOP3.LUT R23, R23, R22.reuse, RZ, 0x30, !PT ;  /* 0x0000001617177212 */ /* 0x080fe400078e30ff */
[-C--:B------:R-:W-:Y:S02]  /*1420*/  LOP3.LUT R25, R25, R22.reuse, RZ, 0x30, !PT ;  /* 0x0000001619197212 */ /* 0x080fe400078e30ff */
[----:B------:R-:W-:Y:S02]  /*1430*/  LOP3.LUT R27, R27, R22, RZ, 0x30, !PT ;  /* 0x000000161b1b7212 */ /* 0x000fe400078e30ff */
[----:B------:R-:W-:Y:S02]  /*1440*/  LEA R23, R23, UR17, 0x2 ;  /* 0x0000001117177c11 */ /* 0x000fe4000f8e10ff */
[----:B------:R-:W-:-:S02]  /*1450*/  LEA R25, R25, UR17, 0x2 ;  /* 0x0000001119197c11 */ /* 0x000fc4000f8e10ff */
[----:B------:R-:W-:Y:S01]  /*1460*/  LEA R27, R27, UR17, 0x2 ;  /* 0x000000111b1b7c11 */ /* 0x000fe2000f8e10ff */
[----:B------:R0:W-:Y:S01]  /*1470*/  ATOMS.POPC.INC.32 RZ, [R23+URZ] ;  /* 0x0000000017ff7f8c */ /* 0x0001e2000d8000ff */
[----:B------:R-:W-:Y:S02]  /*1480*/  SHF.R.U32.HI R24, RZ, UR16, R8 ;  /* 0x00000010ff187c19 */ /* 0x000fe40008011608 */
[----:B------:R-:W-:Y:S01]  /*1490*/  SHF.R.U32.HI R26, RZ, UR16, R7 ;  /* 0x00000010ff1a7c19 */ /* 0x000fe20008011607 */
[----:B------:R1:W-:Y:S01]  /*14a0*/  ATOMS.POPC.INC.32 RZ, [R25+URZ] ;  /* 0x0000000019ff7f8c */ /* 0x0003e2000d8000ff */
[-C--:B------:R-:W-:Y:S02]  /*14b0*/  LOP3.LUT R29, R29, R22.reuse, RZ, 0x30, !PT ;  /* 0x000000161d1d7212 */ /* 0x080fe400078e30ff */
[----:B------:R-:W-:Y:S01]  /*14c0*/  LOP3.LUT R24, R24, R22, RZ, 0x30, !PT ;  /* 0x0000001618187212 */ /* 0x000fe200078e30ff */
[----:B------:R2:W-:Y:S01]  /*14d0*/  ATOMS.POPC.INC.32 RZ, [R27+URZ] ;  /* 0x000000001bff7f8c */ /* 0x0005e2000d8000ff */
[----:B0-----:R-:W-:-:S02]  /*14e0*/  SHF.R.U32.HI R23, RZ, UR16, R6 ;  /* 0x00000010ff177c19 */ /* 0x001fc40008011606 */
[-C--:B------:R-:W-:Y:S02]  /*14f0*/  LOP3.LUT R26, R26, R22.reuse, RZ, 0x30, !PT ;  /* 0x000000161a1a7212 */ /* 0x080fe400078e30ff */
[----:B-1----:R-:W-:Y:S02]  /*1500*/  SHF.R.U32.HI R25, RZ, UR16, R5 ;  /* 0x00000010ff197c19 */ /* 0x002fe40008011605 */
[-C--:B------:R-:W-:Y:S02]  /*1510*/  LOP3.LUT R23, R23, R22.reuse, RZ, 0x30, !PT ;  /* 0x0000001617177212 */ /* 0x080fe400078e30ff */
[----:B--2---:R-:W-:Y:S02]  /*1520*/  SHF.R.U32.HI R27, RZ, UR16, R19 ;  /* 0x00000010ff1b7c19 */ /* 0x004fe40008011613 */
[----:B------:R-:W-:Y:S02]  /*1530*/  LEA R29, R29, UR17, 0x2 ;  /* 0x000000111d1d7c11 */ /* 0x000fe4000f8e10ff */
[----:B------:R-:W-:-:S02]  /*1540*/  LOP3.LUT R25, R25, R22, RZ, 0x30, !PT ;  /* 0x0000001619197212 */ /* 0x000fc400078e30ff */
[----:B------:R-:W-:Y:S01]  /*1550*/  LEA R24, R24, UR17, 0x2 ;  /* 0x0000001118187c11 */ /* 0x000fe2000f8e10ff */
[----:B------:R0:W-:Y:S01]  /*1560*/  ATOMS.POPC.INC.32 RZ, [R29+URZ] ;  /* 0x000000001dff7f8c */ /* 0x0001e2000d8000ff */
[----:B------:R-:W-:Y:S02]  /*1570*/  LOP3.LUT R27, R27, R22, RZ, 0x30, !PT ;  /* 0x000000161b1b7212 */ /* 0x000fe400078e30ff */
[----:B------:R-:W-:Y:S01]  /*1580*/  LEA R26, R26, UR17, 0x2 ;  /* 0x000000111a1a7c11 */ /* 0x000fe2000f8e10ff */
[----:B------:R1:W-:Y:S01]  /*1590*/  ATOMS.POPC.INC.32 RZ, [R24+URZ] ;  /* 0x0000000018ff7f8c */ /* 0x0003e2000d8000ff */
[----:B------:R-:W-:Y:S02]  /*15a0*/  LEA R23, R23, UR17, 0x2 ;  /* 0x0000001117177c11 */ /* 0x000fe4000f8e10ff */
[----:B------:R-:W-:Y:S01]  /*15b0*/  LEA R25, R25, UR17, 0x2 ;  /* 0x0000001119197c11 */ /* 0x000fe2000f8e10ff */
[----:B------:R2:W-:Y:S01]  /*15c0*/  ATOMS.POPC.INC.32 RZ, [R26+URZ] ;  /* 0x000000001aff7f8c */ /* 0x0005e2000d8000ff */
[----:B------:R-:W-:-:S02]  /*15d0*/  LEA R27, R27, UR17, 0x2 ;  /* 0x000000111b1b7c11 */ /* 0x000fc4000f8e10ff */
[----:B0-----:R-:W-:Y:S01]  /*15e0*/  SHF.R.U32.HI R29, RZ, UR16, R18 ;  /* 0x00000010ff1d7c19 */ /* 0x001fe20008011612 */
[----:B------:R0:W-:Y:S01]  /*15f0*/  ATOMS.POPC.INC.32 RZ, [R23+URZ] ;  /* 0x0000000017ff7f8c */ /* 0x0001e2000d8000ff */
[----:B-1----:R-:W-:Y:S02]  /*1600*/  SHF.R.U32.HI R24, RZ, UR16, R17 ;  /* 0x00000010ff187c19 */ /* 0x002fe40008011611 */
[----:B------:R-:W-:Y:S01]  /*1610*/  SHF.R.U32.HI R28, RZ, UR16, R15 ;  /* 0x00000010ff1c7c19 */ /* 0x000fe2000801160f */
[----:B------:R1:W-:Y:S01]  /*1620*/  ATOMS.POPC.INC.32 RZ, [R25+URZ] ;  /* 0x0000000019ff7f8c */ /* 0x0003e2000d8000ff */
[----:B--2---:R-:W-:Y:S02]  /*1630*/  SHF.R.U32.HI R26, RZ, UR16, R16 ;  /* 0x00000010ff1a7c19 */ /* 0x004fe40008011610 */
[----:B------:R-:W-:Y:S01]  /*1640*/  LOP3.LUT R29, R29, R22, RZ, 0x30, !PT ;  /* 0x000000161d1d7212 */ /* 0x000fe200078e30ff */
[----:B------:R2:W-:Y:S01]  /*1650*/  ATOMS.POPC.INC.32 RZ, [R27+URZ] ;  /* 0x000000001bff7f8c */ /* 0x0005e2000d8000ff */
[----:B0-----:R-:W-:-:S02]  /*1660*/  SHF.R.U32.HI R23, RZ, UR16, R2 ;  /* 0x00000010ff177c19 */ /* 0x001fc40008011602 */
[-C--:B------:R-:W-:Y:S02]  /*1670*/  LOP3.LUT R24, R24, R22.reuse, RZ, 0x30, !PT ;  /* 0x0000001618187212 */ /* 0x080fe400078e30ff */
[----:B-1----:R-:W-:Y:S02]  /*1680*/  SHF.R.U32.HI R25, RZ, UR16, R13 ;  /* 0x00000010ff197c19 */ /* 0x002fe4000801160d */
[-C--:B------:R-:W-:Y:S02]  /*1690*/  LOP3.LUT R26, R26, R22.reuse, RZ, 0x30, !PT ;  /* 0x000000161a1a7212 */ /* 0x080fe400078e30ff */
[----:B--2---:R-:W-:Y:S01]  /*16a0*/  SHF.R.U32.HI R27, RZ, UR16, R14 ;  /* 0x00000010ff1b7c19 */ /* 0x004fe2000801160e */
[----:B------:R-:W-:Y:S01]  /*16b0*/  UIADD3 UR16, UPT, UPT, UR16, 0x8, URZ ;  /* 0x0000000810107890 */ /* 0x000fe2000fffe0ff */
[----:B------:R-:W-:Y:S02]  /*16c0*/  LOP3.LUT R23, R23, R22, RZ, 0x30, !PT ;  /* 0x0000001617177212 */ /* 0x000fe400078e30ff */
[----:B------:R-:W-:-:S02]  /*16d0*/  LEA R29, R29, UR17, 0x2 ;  /* 0x000000111d1d7c11 */ /* 0x000fc4000f8e10ff */
[-C--:B------:R-:W-:Y:S02]  /*16e0*/  LOP3.LUT R25, R25, R22.reuse, RZ, 0x30, !PT ;  /* 0x0000001619197212 */ /* 0x080fe400078e30ff */
[----:B------:R-:W-:Y:S01]  /*16f0*/  ISETP.LE.AND P0, PT, R3, UR16, PT ;  /* 0x0000001003007c0c */ /* 0x000fe2000bf03270 */
[----:B------:R0:W-:Y:S01]  /*1700*/  ATOMS.POPC.INC.32 RZ, [R29+URZ] ;  /* 0x000000001dff7f8c */ /* 0x0001e2000d8000ff */
[----:B------:R-:W-:Y:S02]  /*1710*/  LEA R24, R24, UR17, 0x2 ;  /* 0x0000001118187c11 */ /* 0x000fe4000f8e10ff */
[-C--:B------:R-:W-:Y:S02]  /*1720*/  LOP3.LUT R27, R27, R22.reuse, RZ, 0x30, !PT ;  /* 0x000000161b1b7212 */ /* 0x080fe400078e30ff */
[----:B------:R-:W-:Y:S01]  /*1730*/  LEA R26, R26, UR17, 0x2 ;  /* 0x000000111a1a7c11 */ /* 0x000fe2000f8e10ff */
[----:B------:R0:W-:Y:S01]  /*1740*/  ATOMS.POPC.INC.32 RZ, [R24+URZ] ;  /* 0x0000000018ff7f8c */ /* 0x0001e2000d8000ff */
[----:B------:R-:W-:-:S02]  /*1750*/  LOP3.LUT R28, R28, R22, RZ, 0x30, !PT ;  /* 0x000000161c1c7212 */ /* 0x000fc400078e30ff */
[----:B------:R-:W-:Y:S01]  /*1760*/  LEA R23, R23, UR17, 0x2 ;  /* 0x0000001117177c11 */ /* 0x000fe2000f8e10ff */
[----:B------:R0:W-:Y:S01]  /*1770*/  ATOMS.POPC.INC.32 RZ, [R26+URZ] ;  /* 0x000000001aff7f8c */ /* 0x0001e2000d8000ff */
[----:B------:R-:W-:Y:S02]  /*1780*/  LEA R25, R25, UR17, 0x2 ;  /* 0x0000001119197c11 */ /* 0x000fe4000f8e10ff */
[----:B------:R-:W-:Y:S01]  /*1790*/  LEA R27, R27, UR17, 0x2 ;  /* 0x000000111b1b7c11 */ /* 0x000fe2000f8e10ff */
[----:B------:R0:W-:Y:S01]  /*17a0*/  ATOMS.POPC.INC.32 RZ, [R23+URZ] ;  /* 0x0000000017ff7f8c */ /* 0x0001e2000d8000ff */
[----:B------:R-:W-:-:S03]  /*17b0*/  LEA R28, R28, UR17, 0x2 ;  /* 0x000000111c1c7c11 */ /* 0x000fc6000f8e10ff */
[----:B------:R0:W-:Y:S04]  /*17c0*/  ATOMS.POPC.INC.32 RZ, [R25+URZ] ;  /* 0x0000000019ff7f8c */ /* 0x0001e8000d8000ff */
[----:B------:R0:W-:Y:S04]  /*17d0*/  ATOMS.POPC.INC.32 RZ, [R27+URZ] ;  /* 0x000000001bff7f8c */ /* 0x0001e8000d8000ff */
[----:B------:R0:W-:Y:S01]  /*17e0*/  ATOMS.POPC.INC.32 RZ, [R28+URZ] ;  /* 0x000000001cff7f8c */ /* 0x0001e2000d8000ff */
[----:B------:R-:W-:Y:S05]  /*17f0*/  @!P0 BRA `(.L_x_147) ;  /* 0xfffffff800dc8947 */ /* 0x000fea000383ffff */
.L_x_146:
[----:B------:R-:W-:Y:S05]  /*1800*/  BRA.U !UP0, `(.L_x_148) ;  /* 0xfffffff108dc7547 */ /* 0x000fea000b83ffff */
.L_x_143:
[----:B------:R-:W-:Y:S01]  /*1810*/  BAR.SYNC.DEFER_BLOCKING 0x0 ;  /* 0x0000000000007b1d */ /* 0x000fe20000010000 */
[----:B------:R-:W-:-:S05]  /*1820*/  ISETP.NE.AND P0, PT, R20, RZ, PT ;  /* 0x000000ff1400720c */ /* 0x000fca0003f05270 */
[----:B------:R-:W-:Y:S08]  /*1830*/  BSSY.RECONVERGENT B0, `(.L_x_149) ;  /* 0x0000164000007945 */ /* 0x000ff00003800200 */
[----:B------:R-:W-:Y:S05]  /*1840*/  @P0 BRA `(.L_x_150) ;  /* 0x0000001400880947 */ /* 0x000fea0003800000 */
[----:B------:R-:W-:Y:S01]  /*1850*/  UISETP.GE.U32.AND UP0, UPT, UR22, 0x7, UPT ;  /* 0x000000071600788c */ /* 0x000fe2000bf06070 */
[----:B0-23--:R-:W-:-:S08]  /*1860*/  IMAD.MOV.U32 R3, RZ, RZ, RZ ;  /* 0x000000ffff037224 */ /* 0x00dfd000078e00ff */
[----:B------:R-:W-:Y:S05]  /*1870*/  BRA.U !UP0, `(.L_x_151) ;  /* 0x00000005085c7547 */ /* 0x000fea000b800000 */
[----:B----4-:R-:W0:Y:S01]  /*1880*/  LDC.64 R2, c[0x0][0x380] ;  /* 0x0000e000ff027b82 */ /* 0x010e220000000a00 */
[----:B-1---5:R-:W-:-:S07]  /*1890*/  IMAD.MOV.U32 R5, RZ, RZ, RZ ;  /* 0x000000ffff057224 */ /* 0x022fce00078e00ff */
.L_x_168:
[----:B----4-:R-:W-:Y:S01]  /*18a0*/  IMAD R7, R5, 0x400, R0 ;  /* 0x0000040005077824 */ /* 0x010fe200078e0200 */
[----:B------:R-:W-:Y:S04]  /*18b0*/  BSSY.RECONVERGENT B1, `(.L_x_152) ;  /* 0x000000f000017945 */ /* 0x000fe80003800200 */
[----:B01----:R-:W1:Y:S04]  /*18c0*/  LDS R18, [R7] ;  /* 0x0000000007127984 */ /* 0x003e680000000800 */
[----:B--23--:R2:W3:Y:S04]  /*18d0*/  LDS R9, [R7+0x400] ;  /* 0x0004000007097984 */ /* 0x00c4e80000000800 */
[----:B------:R2:W4:Y:S04]  /*18e0*/  LDS R22, [R7+0x800] ;  /* 0x0008000007167984 */ /* 0x0005280000000800 */
[----:B------:R2:W0:Y:S04]  /*18f0*/  LDS R14, [R7+0xc00] ;  /* 0x000c0000070e7984 */ /* 0x0004280000000800 */
[----:B------:R2:W0:Y:S04]  /*1900*/  LDS R12, [R7+0x1000] ;  /* 0x00100000070c7984 */ /* 0x0004280000000800 */
[----:B------:R2:W0:Y:S04]  /*1910*/  LDS R6, [R7+0x1400] ;  /* 0x0014000007067984 */ /* 0x0004280000000800 */
[----:B------:R2:W0:Y:S04]  /*1920*/  LDS R8, [R7+0x1800] ;  /* 0x0018000007087984 */ /* 0x0004280000000800 */
[----:B------:R2:W0:Y:S01]  /*1930*/  LDS R10, [R7+0x1c00] ;  /* 0x001c0000070a7984 */ /* 0x0004220000000800 */
[----:B-1----:R-:W-:-:S13]  /*1940*/  ISETP.NE.AND P0, PT, R18, RZ, PT ;  /* 0x000000ff1200720c */ /* 0x002fda0003f05270 */
[----:B--234-:R-:W-:Y:S05]  /*1950*/  @!P0 BRA `(.L_x_153) ;  /* 0x0000000000108947 */ /* 0x01cfea0003800000 */
[----:B------:R-:W-:Y:S01]  /*1960*/  LEA R17, R5, R4, 0x8 ;  /* 0x0000000405117211 */ /* 0x000fe200078e40ff */
[----:B------:R-:W-:-:S04]  /*1970*/  IMAD.MOV.U32 R19, RZ, RZ, RZ ;  /* 0x000000ffff137224 */ /* 0x000fc800078e00ff */
[----:B0-----:R-:W-:-:S05]  /*1980*/  IMAD.WIDE.U32 R16, R17, 0x8, R2 ;  /* 0x0000000811107825 */ /* 0x001fca00078e0002 */
[----:B------:R1:W-:Y:S02]  /*1990*/  REDG.E.ADD.64.STRONG.GPU desc[UR20][R16.64], R18 ;  /* 0x000000121000798e */ /* 0x0003e4000c12e514 */
.L_x_153:
[----:B------:R-:W-:Y:S05]  /*19a0*/  BSYNC.RECONVERGENT B1 ;  /* 0x0000000000017941 */ /* 0x000fea0003800200 */
.L_x_152:
[----:B------:R-:W-:Y:S01]  /*19b0*/  ISETP.NE.AND P6, PT, R9, RZ, PT ;  /* 0x000000ff0900720c */ /* 0x000fe20003fc5270 */
[----:B------:R-:W-:Y:S01]  /*19c0*/  BSSY.RECONVERGENT B1, `(.L_x_154) ;  /* 0x000000e000017945 */ /* 0x000fe20003800200 */
[----:B------:R-:W-:Y:S02]  /*19d0*/  ISETP.NE.AND P0, PT, R22, RZ, PT ;  /* 0x000000ff1600720c */ /* 0x000fe40003f05270 */
[----:B0-----:R-:W-:Y:S02]  /*19e0*/  ISETP.NE.AND P1, PT, R14, RZ, PT ;  /* 0x000000ff0e00720c */ /* 0x001fe40003f25270 */
[----:B------:R-:W-:Y:S02]  /*19f0*/  ISETP.NE.AND P2, PT, R12, RZ, PT ;  /* 0x000000ff0c00720c */ /* 0x000fe40003f45270 */
[----:B------:R-:W-:Y:S02]  /*1a00*/  ISETP.NE.AND P3, PT, R6, RZ, PT ;  /* 0x000000ff0600720c */ /* 0x000fe40003f65270 */
[----:B------:R-:W-:-:S02]  /*1a10*/  ISETP.NE.AND P4, PT, R8, RZ, PT ;  /* 0x000000ff0800720c */ /* 0x000fc40003f85270 */
[----:B------:R-:W-:Y:S01]  /*1a20*/  ISETP.NE.AND P5, PT, R10, RZ, PT ;  /* 0x000000ff0a00720c */ /* 0x000fe20003fa5270 */
[----:B------:R-:W-:-:S12]  /*1a30*/  @!P6 BRA `(.L_x_155) ;  /* 0x000000000018e947 */ /* 0x000fd80003800000 */
[----:B-1----:R-:W-:Y:S02]  /*1a40*/  IMAD R17, R5, 0x100, R4 ;  /* 0x0000010005117824 */ /* 0x002fe400078e0204 */
[----:B------:R-:W-:Y:S02]  /*1a50*/  IMAD.MOV.U32 R18, RZ, RZ, R9 ;  /* 0x000000ffff127224 */ /* 0x000fe400078e0009 */
[----:B------:R-:W-:Y:S02]  /*1a60*/  VIADD R17, R17, 0x100 ;  /* 0x0000010011117836 */ /* 0x000fe40000000000 */
[----:B------:R-:W-:Y:S02]  /*1a70*/  IMAD.MOV.U32 R19, RZ, RZ, RZ ;  /* 0x000000ffff137224 */ /* 0x000fe400078e00ff */
[----:B------:R-:W-:-:S05]  /*1a80*/  IMAD.WIDE.U32 R16, R17, 0x8, R2 ;  /* 0x0000000811107825 */ /* 0x000fca00078e0002 */
[----:B------:R0:W-:Y:S02]  /*1a90*/  REDG.E.ADD.64.STRONG.GPU desc[UR20][R16.64], R18 ;  /* 0x000000121000798e */ /* 0x0001e4000c12e514 */
.L_x_155:
[----:B------:R-:W-:Y:S05]  /*1aa0*/  BSYNC.RECONVERGENT B1 ;  /* 0x0000000000017941 */ /* 0x000fea0003800200 */
.L_x_154:
[----:B------:R-:W-:Y:S04]  /*1ab0*/  BSSY.RECONVERGENT B1, `(.L_x_156) ;  /* 0x0000007000017945 */ /* 0x000fe80003800200 */
[----:B------:R-:W-:Y:S05]  /*1ac0*/  @!P0 BRA `(.L_x_157) ;  /* 0x0000000000148947 */ /* 0x000fea0003800000 */
[----:B01----:R-:W-:Y:S02]  /*1ad0*/  IMAD R17, R5, 0x100, R4 ;  /* 0x0000010005117824 */ /* 0x003fe400078e0204 */
[----:B------:R-:W-:-:S03]  /*1ae0*/  IMAD.MOV.U32 R23, RZ, RZ, RZ ;  /* 0x000000ffff177224 */ /* 0x000fc600078e00ff */
[----:B------:R-:W-:-:S05]  /*1af0*/  IADD3 R17, PT, PT, R17, 0x200, RZ ;  /* 0x0000020011117810 */ /* 0x000fca0007ffe0ff */
[----:B------:R-:W-:-:S05]  /*1b00*/  IMAD.WIDE.U32 R16, R17, 0x8, R2 ;  /* 0x0000000811107825 */ /* 0x000fca00078e0002 */
[----:B------:R2:W-:Y:S02]  /*1b10*/  REDG.E.ADD.64.STRONG.GPU desc[UR20][R16.64], R22 ;  /* 0x000000161000798e */ /* 0x0005e4000c12e514 */
.L_x_157:
[----:B------:R-:W-:Y:S05]  /*1b20*/  BSYNC.RECONVERGENT B1 ;  /* 0x0000000000017941 */ /* 0x000fea0003800200 */
.L_x_156:
[----:B------:R-:W-:Y:S04]  /*1b30*/  BSSY.RECONVERGENT B1, `(.L_x_158) ;  /* 0x0000007000017945 */ /* 0x000fe80003800200 */
[----:B------:R-:W-:Y:S05]  /*1b40*/  @!P1 BRA `(.L_x_159) ;  /* 0x0000000000149947 */ /* 0x000fea0003800000 */
[----:B012---:R-:W-:Y:S02]  /*1b50*/  IMAD R17, R5, 0x100, R4 ;  /* 0x0000010005117824 */ /* 0x007fe400078e0204 */
[----:B------:R-:W-:Y:S02]  /*1b60*/  IMAD.MOV.U32 R15, RZ, RZ, RZ ;  /* 0x000000ffff0f7224 */ /* 0x000fe400078e00ff */
[----:B------:R-:W-:-:S04]  /*1b70*/  VIADD R17, R17, 0x300 ;  /* 0x0000030011117836 */ /* 0x000fc80000000000 */
[----:B------:R-:W-:-:S05]  /*1b80*/  IMAD.WIDE.U32 R16, R17, 0x8, R2 ;  /* 0x0000000811107825 */ /* 0x000fca00078e0002 */
[----:B------:R3:W-:Y:S02]  /*1b90*/  REDG.E.ADD.64.STRONG.GPU desc[UR20][R16.64], R14 ;  /* 0x0000000e1000798e */ /* 0x0007e4000c12e514 */
.L_x_159:
[----:B------:R-:W-:Y:S05]  /*1ba0*/  BSYNC.RECONVERGENT B1 ;  /* 0x0000000000017941 */ /* 0x000fea0003800200 */
.L_x_158:
[----:B------:R-:W-:Y:S04]  /*1bb0*/  BSSY.RECONVERGENT B1, `(.L_x_160) ;  /* 0x0000007000017945 */ /* 0x000fe80003800200 */
[----:B------:R-:W-:Y:S05]  /*1bc0*/  @!P2 BRA `(.L_x_161) ;  /* 0x000000000014a947 */ /* 0x000fea0003800000 */
[----:B---3--:R-:W-:Y:S02]  /*1bd0*/  IMAD R15, R5, 0x100, R4 ;  /* 0x00000100050f7824 */ /* 0x008fe400078e0204 */
[----:B------:R-:W-:Y:S02]  /*1be0*/  HFMA2 R13, -RZ, RZ, 0, 0 ;  /* 0x00000000ff0d7431 */ /* 0x000fe400000001ff */
[----:B------:R-:W-:-:S04]  /*1bf0*/  VIADD R15, R15, 0x400 ;  /* 0x000004000f0f7836 */ /* 0x000fc80000000000 */
[----:B------:R-:W-:-:S05]  /*1c00*/  IMAD.WIDE.U32 R14, R15, 0x8, R2 ;  /* 0x000000080f0e7825 */ /* 0x000fca00078e0002 */
[----:B------:R4:W-:Y:S02]  /*1c10*/  REDG.E.ADD.64.STRONG.GPU desc[UR20][R14.64], R12 ;  /* 0x0000000c0e00798e */ /* 0x0009e4000c12e514 */
.L_x_161:
[----:B------:R-:W-:Y:S05]  /*1c20*/  BSYNC.RECONVERGENT B1 ;  /* 0x0000000000017941 */ /* 0x000fea0003800200 */
.L_x_160:
[----:B------:R-:W-:Y:S04]  /*1c30*/  BSSY.RECONVERGENT B1, `(.L_x_162) ;  /* 0x0000007000017945 */ /* 0x000fe80003800200 */
[----:B------:R-:W-:Y:S05]  /*1c40*/  @!P3 BRA `(.L_x_163) ;  /* 0x000000000014b947 */ /* 0x000fea0003800000 */
[----:B----4-:R-:W-:Y:S02]  /*1c50*/  IMAD R13, R5, 0x100, R4 ;  /* 0x00000100050d7824 */ /* 0x010fe400078e0204 */
[----:B------:R-:W-:Y:S02]  /*1c60*/  IMAD.MOV.U32 R7, RZ, RZ, RZ ;  /* 0x000000ffff077224 */ /* 0x000fe400078e00ff */
[----:B------:R-:W-:-:S04]  /*1c70*/  VIADD R13, R13, 0x500 ;  /* 0x000005000d0d7836 */ /* 0x000fc80000000000 */
[----:B------:R-:W-:-:S05]  /*1c80*/  IMAD.WIDE.U32 R12, R13, 0x8, R2 ;  /* 0x000000080d0c7825 */ /* 0x000fca00078e0002 */
[----:B------:R4:W-:Y:S02]  /*1c90*/  REDG.E.ADD.64.STRONG.GPU desc[UR20][R12.64], R6 ;  /* 0x000000060c00798e */ /* 0x0009e4000c12e514 */
.L_x_163:
[----:B------:R-:W-:Y:S05]  /*1ca0*/  BSYNC.RECONVERGENT B1 ;  /* 0x0000000000017941 */ /* 0x000fea0003800200 */
.L_x_162:
[----:B------:R-:W-:Y:S04]  /*1cb0*/  BSSY.RECONVERGENT B1, `(.L_x_164) ;  /* 0x0000007000017945 */ /* 0x000fe80003800200 */
[----:B------:R-:W-:Y:S05]  /*1cc0*/  @!P4 BRA `(.L_x_165) ;  /* 0x000000000014c947 */ /* 0x000fea0003800000 */
[----:B----4-:R-:W-:Y:S02]  /*1cd0*/  IMAD R7, R5, 0x100, R4 ;  /* 0x0000010005077824 */ /* 0x010fe400078e0204 */
[----:B------:R-:W-:Y:S02]  /*1ce0*/  IMAD.MOV.U32 R9, RZ, RZ, RZ ;  /* 0x000000ffff097224 */ /* 0x000fe400078e00ff */
[----:B------:R-:W-:-:S04]  /*1cf0*/  VIADD R7, R7, 0x600 ;  /* 0x0000060007077836 */ /* 0x000fc80000000000 */
[----:B------:R-:W-:-:S05]  /*1d00*/  IMAD.WIDE.U32 R6, R7, 0x8, R2 ;  /* 0x0000000807067825 */ /* 0x000fca00078e0002 */
[----:B------:R4:W-:Y:S02]  /*1d10*/  REDG.E.ADD.64.STRONG.GPU desc[UR20][R6.64], R8 ;  /* 0x000000080600798e */ /* 0x0009e4000c12e514 */
.L_x_165:
[----:B------:R-:W-:Y:S05]  /*1d20*/  BSYNC.RECONVERGENT B1 ;  /* 0x0000000000017941 */ /* 0x000fea0003800200 */
.L_x_164:
[----:B------:R-:W-:Y:S04]  /*1d30*/  BSSY.RECONVERGENT B1, `(.L_x_166) ;  /* 0x0000007000017945 */ /* 0x000fe80003800200 */
[----:B------:R-:W-:Y:S05]  /*1d40*/  @!P5 BRA `(.L_x_167) ;  /* 0x000000000014d947 */ /* 0x000fea0003800000 */
[----:B----4-:R-:W-:Y:S01]  /*1d50*/  LEA R7, R5, R4, 0x8 ;  /* 0x0000000405077211 */ /* 0x010fe200078e40ff */
[----:B------:R-:W-:-:S04]  /*1d60*/  IMAD.MOV.U32 R11, RZ, RZ, RZ ;  /* 0x000000ffff0b7224 */ /* 0x000fc800078e00ff */
[----:B------:R-:W-:-:S04]  /*1d70*/  VIADD R7, R7, 0x700 ;  /* 0x0000070007077836 */ /* 0x000fc80000000000 */
[----:B------:R-:W-:-:S05]  /*1d80*/  IMAD.WIDE.U32 R6, R7, 0x8, R2 ;  /* 0x0000000807067825 */ /* 0x000fca00078e0002 */
[----:B------:R4:W-:Y:S02]  /*1d90*/  REDG.E.ADD.64.STRONG.GPU desc[UR20][R6.64], R10 ;  /* 0x0000000a0600798e */ /* 0x0009e4000c12e514 */
.L_x_167:
[----:B------:R-:W-:Y:S05]  /*1da0*/  BSYNC.RECONVERGENT B1 ;  /* 0x0000000000017941 */ /* 0x000fea0003800200 */
.L_x_166:
[----:B------:R-:W-:-:S05]  /*1db0*/  VIADD R5, R5, 0x8 ;  /* 0x0000000805057836 */ /* 0x000fca0000000000 */
[----:B------:R-:W-:-:S13]  /*1dc0*/  ISETP.NE.AND P0, PT, R5, UR27, PT ;  /* 0x0000001b05007c0c */ /* 0x000fda000bf05270 */
[----:B------:R-:W-:Y:S05]  /*1dd0*/  @P0 BRA `(.L_x_168) ;  /* 0xfffffff800b00947 */ /* 0x000fea000383ffff */
[----:B------:R-:W-:-:S07]  /*1de0*/  IMAD.U32 R3, RZ, RZ, UR27 ;  /* 0x0000001bff037e24 */ /* 0x000fce000f8e00ff */
.L_x_151:
[----:B------:R-:W-:Y:S02]  /*1df0*/  UISETP.NE.AND UP0, UPT, UR24, URZ, UPT ;  /* 0x000000ff1800728c */ /* 0x000fe4000bf05270 */
[----:B----45:R-:W-:Y:S02]  /*1e00*/  IMAD.U32 R8, RZ, RZ, UR24 ;  /* 0x00000018ff087e24 */ /* 0x030fe4000f8e00ff */
[----:B-1----:R-:W-:-:S03]  /*1e10*/  IMAD.U32 R5, RZ, RZ, UR25 ;  /* 0x00000019ff057e24 */ /* 0x002fc6000f8e00ff */
[----:B------:R-:W-:Y:S01]  /*1e20*/  IADD3 R8, PT, PT, R8, -0x1, RZ ;  /* 0xffffffff08087810 */ /* 0x000fe20007ffe0ff */
[----:B------:R-:W-:Y:S01]  /*1e30*/  VIADD R5, R5, 0xffffffff ;  /* 0xffffffff05057836 */ /* 0x000fe20000000000 */
[----:B------:R-:W-:Y:S06]  /*1e40*/  BRA.U !UP0, `(.L_x_169) ;  /* 0x0000000508707547 */ /* 0x000fec000b800000 */
[----:B------:R-:W-:-:S13]  /*1e50*/  ISETP.GE.U32.AND P0, PT, R8, 0x3, PT ;  /* 0x000000030800780c */ /* 0x000fda0003f06070 */
[----:B------:R-:W-:Y:S05]  /*1e60*/  @!P0 BRA `(.L_x_170) ;  /* 0x0000000000bc8947 */ /* 0x000fea0003800000 */
[----:B------:R-:W-:Y:S01]  /*1e70*/  IMAD R7, R3, 0x400, R0 ;  /* 0x0000040003077824 */ /* 0x000fe200078e0200 */
[----:B------:R-:W-:Y:S04]  /*1e80*/  BSSY.RECONVERGENT B1, `(.L_x_171) ;  /* 0x000000f000017945 */ /* 0x000fe80003800200 */
[----:B------:R-:W1:Y:S04]  /*1e90*/  LDS R12, [R7] ;  /* 0x00000000070c7984 */ /* 0x000e680000000800 */
[----:B------:R-:W4:Y:S04]  /*1ea0*/  LDS R9, [R7+0x400] ;  /* 0x0004000007097984 */ /* 0x000f280000000800 */
[----:B------:R-:W5:Y:S04]  /*1eb0*/  LDS R6, [R7+0x800] ;  /* 0x0008000007067984 */ /* 0x000f680000000800 */
[----:B------:R-:W0:Y:S01]  /*1ec0*/  LDS R2, [R7+0xc00] ;  /* 0x000c000007027984 */ /* 0x000e220000000800 */
[----:B-1----:R-:W-:-:S02]  /*1ed0*/  ISETP.NE.AND P0, PT, R12, RZ, PT ;  /* 0x000000ff0c00720c */ /* 0x002fc40003f05270 */
[----:B----4-:R-:W-:Y:S02]  /*1ee0*/  ISETP.NE.AND P1, PT, R9, RZ, PT ;  /* 0x000000ff0900720c */ /* 0x010fe40003f25270 */
[----:B-----5:R-:W-:Y:S02]  /*1ef0*/  ISETP.NE.AND P2, PT, R6, RZ, PT ;  /* 0x000000ff0600720c */ /* 0x020fe40003f45270 */
[----:B0-----:R-:W-:-:S07]  /*1f00*/  ISETP.NE.AND P3, PT, R2, RZ, PT ;  /* 0x000000ff0200720c */ /* 0x001fce0003f65270 */
[----:B------:R-:W-:Y:S06]  /*1f10*/  @!P0 BRA `(.L_x_172) ;  /* 0x0000000000148947 */ /* 0x000fec0003800000 */
[----:B------:R-:W0:Y:S01]  /*1f20*/  LDC.64 R10, c[0x0][0x380] ;  /* 0x0000e000ff0a7b82 */ /* 0x000e220000000a00 */
[----:B------:R-:W-:Y:S02]  /*1f30*/  IMAD R7, R3, 0x100, R4 ;  /* 0x0000010003077824 */ /* 0x000fe400078e0204 */
[----:B------:R-:W-:Y:S02]  /*1f40*/  IMAD.MOV.U32 R13, RZ, RZ, RZ ;  /* 0x000000ffff0d7224 */ /* 0x000fe400078e00ff */
[----:B0-----:R-:W-:-:S05]  /*1f50*/  IMAD.WIDE.U32 R10, R7, 0x8, R10 ;  /* 0x00000008070a7825 */ /* 0x001fca00078e000a */
[----:B------:R0:W-:Y:S02]  /*1f60*/  REDG.E.ADD.64.STRONG.GPU desc[UR20][R10.64], R12 ;  /* 0x0000000c0a00798e */ /* 0x0001e4000c12e514 */
.L_x_172:
[----:B------:R-:W-:Y:S05]  /*1f70*/  BSYNC.RECONVERGENT B1 ;  /* 0x0000000000017941 */ /* 0x000fea0003800200 */
.L_x_171:
[----:B------:R-:W-:Y:S04]  /*1f80*/  BSSY.RECONVERGENT B1, `(.L_x_173) ;  /* 0x0000009000017945 */ /* 0x000fe80003800200 */
[----:B------:R-:W-:Y:S05]  /*1f90*/  @!P1 BRA `(.L_x_174) ;  /* 0x00000000001c9947 */ /* 0x000fea0003800000 */
[----:B0-----:R-:W0:Y:S01]  /*1fa0*/  LDC.64 R10, c[0x0][0x380] ;  /* 0x0000e000ff0a7b82 */ /* 0x001e220000000a00 */
[----:B------:R-:W-:Y:S01]  /*1fb0*/  IMAD R7, R3, 0x100, R4 ;  /* 0x0000010003077824 */ /* 0x000fe200078e0204 */
[----:B------:R-:W-:Y:S01]  /*1fc0*/  MOV R12, R9 ;  /* 0x00000009000c7202 */ /* 0x000fe20000000f00 */
[----:B------:R-:W-:Y:S02]  /*1fd0*/  IMAD.MOV.U32 R13, RZ, RZ, RZ ;  /* 0x000000ffff0d7224 */ /* 0x000fe400078e00ff */
[----:B------:R-:W-:-:S04]  /*1fe0*/  VIADD R7, R7, 0x100 ;  /* 0x0000010007077836 */ /* 0x000fc80000000000 */
[----:B0-----:R-:W-:-:S05]  /*1ff0*/  IMAD.WIDE.U32 R10, R7, 0x8, R10 ;  /* 0x00000008070a7825 */ /* 0x001fca00078e000a */
[----:B------:R1:W-:Y:S02]  /*2000*/  REDG.E.ADD.64.STRONG.GPU desc[UR20][R10.64], R12 ;  /* 0x0000000c0a00798e */ /* 0x0003e4000c12e514 */
.L_x_174:
[----:B------:R-:W-:Y:S05]  /*2010*/  BSYNC.RECONVERGENT B1 ;  /* 0x0000000000017941 */ /* 0x000fea0003800200 */
.L_x_173:
[----:B------:R-:W-:Y:S04]  /*2020*/  BSSY.RECONVERGENT B1, `(.L_x_175) ;  /* 0x0000008000017945 */ /* 0x000fe80003800200 */
[----:B------:R-:W-:Y:S05]  /*2030*/  @!P2 BRA `(.L_x_176) ;  /* 0x000000000018a947 */ /* 0x000fea0003800000 */
[----:B01----:R-:W0:Y:S01]  /*2040*/  LDC.64 R10, c[0x0][0x380] ;  /* 0x0000e000ff0a7b82 */ /* 0x003e220000000a00 */
[----:B------:R-:W-:-:S04]  /*2050*/  IMAD R7, R3, 0x100, R4 ;  /* 0x0000010003077824 */ /* 0x000fc800078e0204 */
[----:B------:R-:W-:-:S04]  /*2060*/  VIADD R7, R7, 0x200 ;  /* 0x0000020007077836 */ /* 0x000fc80000000000 */
[----:B0-----:R-:W-:-:S04]  /*2070*/  IMAD.WIDE.U32 R10, R7, 0x8, R10 ;  /* 0x00000008070a7825 */ /* 0x001fc800078e000a */
[----:B------:R-:W-:-:S05]  /*2080*/  IMAD.MOV.U32 R7, RZ, RZ, RZ ;  /* 0x000000ffff077224 */ /* 0x000fca00078e00ff */
[----:B------:R4:W-:Y:S02]  /*2090*/  REDG.E.ADD.64.STRONG.GPU desc[UR20][R10.64], R6 ;  /* 0x000000060a00798e */ /* 0x0009e4000c12e514 */
.L_x_176:
[----:B------:R-:W-:Y:S05]  /*20a0*/  BSYNC.RECONVERGENT B1 ;  /* 0x0000000000017941 */ /* 0x000fea0003800200 */
.L_x_175:
[----:B------:R-:W-:Y:S04]  /*20b0*/  BSSY.RECONVERGENT B1, `(.L_x_177) ;  /* 0x0000009000017945 */ /* 0x000fe80003800200 */
[----:B------:R-:W-:Y:S05]  /*20c0*/  @!P3 BRA `(.L_x_178) ;  /* 0x00000000001cb947 */ /* 0x000fea0003800000 */
[----:B----4-:R-:W4:Y:S01]  /*20d0*/  LDC.64 R6, c[0x0][0x380] ;  /* 0x0000e000ff067b82 */ /* 0x010f220000000a00 */
[----:B------:R-:W-:Y:S01]  /*20e0*/  IMAD R9, R3, 0x100, R4 ;  /* 0x0000010003097824 */ /* 0x000fe200078e0204 */
[----:B01----:R-:W-:Y:S01]  /*20f0*/  MOV R10, R2 ;  /* 0x00000002000a7202 */ /* 0x003fe20000000f00 */
[----:B------:R-:W-:Y:S02]  /*2100*/  IMAD.MOV.U32 R11, RZ, RZ, RZ ;  /* 0x000000ffff0b7224 */ /* 0x000fe400078e00ff */
[----:B------:R-:W-:-:S04]  /*2110*/  VIADD R9, R9, 0x300 ;  /* 0x0000030009097836 */ /* 0x000fc80000000000 */
[----:B----4-:R-:W-:-:S05]  /*2120*/  IMAD.WIDE.U32 R6, R9, 0x8, R6 ;  /* 0x0000000809067825 */ /* 0x010fca00078e0006 */
[----:B------:R0:W-:Y:S02]  /*2130*/  REDG.E.ADD.64.STRONG.GPU desc[UR20][R6.64], R10 ;  /* 0x0000000a0600798e */ /* 0x0001e4000c12e514 */
.L_x_178:
[----:B------:R-:W-:Y:S05]  /*2140*/  BSYNC.RECONVERGENT B1 ;  /* 0x0000000000017941 */ /* 0x000fea0003800200 */
.L_x_177:
[----:B------:R-:W-:-:S07]  /*2150*/  VIADD R3, R3, 0x4 ;  /* 0x0000000403037836 */ /* 0x000fce0000000000 */
.L_x_170:
[----:B------:R-:W-:Y:S01]  /*2160*/  UISETP.NE.AND UP0, UPT, UR25, URZ, UPT ;  /* 0x000000ff1900728c */ /* 0x000fe2000bf05270 */
[----:B------:R-:W-:Y:S08]  /*2170*/  BSSY.RECONVERGENT B1, `(.L_x_169) ;  /* 0x0000029000017945 */ /* 0x000ff00003800200 */
[----:B------:R-:W-:Y:S05]  /*2180*/  BRA.U !UP0, `(.L_x_179) ;  /* 0x00000001089c7547 */ /* 0x000fea000b800000 */
[----:B------:R-:W-:-:S13]  /*2190*/  ISETP.NE.AND P0, PT, R5, RZ, PT ;  /* 0x000000ff0500720c */ /* 0x000fda0003f05270 */
[----:B------:R-:W-:Y:S05]  /*21a0*/  @!P0 BRA `(.L_x_180) ;  /* 0x0000000000648947 */ /* 0x000fea0003800000 */
[----:B0---4-:R-:W-:Y:S01]  /*21b0*/  IMAD R6, R3, 0x400, R0 ;  /* 0x0000040003067824 */ /* 0x011fe200078e0200 */
[----:B------:R-:W-:Y:S04]  /*21c0*/  BSSY.RECONVERGENT B2, `(.L_x_181) ;  /* 0x000000c000027945 */ /* 0x000fe80003800200 */
[----:B------:R-:W0:Y:S04]  /*21d0*/  LDS R2, [R6] ;  /* 0x0000000006027984 */ /* 0x000e280000000800 */
[----:B------:R-:W4:Y:S01]  /*21e0*/  LDS R9, [R6+0x400] ;  /* 0x0004000006097984 */ /* 0x000f220000000800 */
[----:B0-----:R-:W-:-:S02]  /*21f0*/  ISETP.NE.AND P0, PT, R2, RZ, PT ;  /* 0x000000ff0200720c */ /* 0x001fc40003f05270 */
[----:B----4-:R-:W-:-:S11]  /*2200*/  ISETP.NE.AND P1, PT, R9, RZ, PT ;  /* 0x000000ff0900720c */ /* 0x010fd60003f25270 */
[----:B------:R-:W-:Y:S05]  /*2210*/  @!P0 BRA `(.L_x_182) ;  /* 0x0000000000188947 */ /* 0x000fea0003800000 */
[----:B------:R-:W0:Y:S01]  /*2220*/  LDC.64 R6, c[0x0][0x380] ;  /* 0x0000e000ff067b82 */ /* 0x000e220000000a00 */
[----:B-1----:R-:W-:-:S04]  /*2230*/  IMAD R11, R3, 0x100, R4 ;  /* 0x00000100030b7824 */ /* 0x002fc800078e0204 */
[----:B0-----:R-:W-:-:S04]  /*2240*/  IMAD.WIDE.U32 R10, R11, 0x8, R6 ;  /* 0x000000080b0a7825 */ /* 0x001fc800078e0006 */
[----:B------:R-:W-:Y:S02]  /*2250*/  IMAD.MOV.U32 R6, RZ, RZ, R2 ;  /* 0x000000ffff067224 */ /* 0x000fe400078e0002 */
[----:B------:R-:W-:-:S05]  /*2260*/  IMAD.MOV.U32 R7, RZ, RZ, RZ ;  /* 0x000000ffff077224 */ /* 0x000fca00078e00ff */
[----:B------:R0:W-:Y:S02]  /*2270*/  REDG.E.ADD.64.STRONG.GPU desc[UR20][R10.64], R6 ;  /* 0x000000060a00798e */ /* 0x0001e4000c12e514 */
.L_x_182:
[----:B------:R-:W-:Y:S05]  /*2280*/  BSYNC.RECONVERGENT B2 ;  /* 0x0000000000027941 */ /* 0x000fea0003800200 */
.L_x_181:
[----:B------:R-:W-:Y:S04]  /*2290*/  BSSY.RECONVERGENT B2, `(.L_x_183) ;  /* 0x0000009000027945 */ /* 0x000fe80003800200 */
[----:B------:R-:W-:Y:S05]  /*22a0*/  @!P1 BRA `(.L_x_184) ;  /* 0x00000000001c9947 */ /* 0x000fea0003800000 */
[----:B0-----:R-:W0:Y:S01]  /*22b0*/  LDC.64 R6, c[0x0][0x380] ;  /* 0x0000e000ff067b82 */ /* 0x001e220000000a00 */
[----:B------:R-:W-:-:S05]  /*22c0*/  LEA R2, R3, R4, 0x8 ;  /* 0x0000000403027211 */ /* 0x000fca00078e40ff */
[----:B-1----:R-:W-:-:S04]  /*22d0*/  VIADD R11, R2, 0x100 ;  /* 0x00000100020b7836 */ /* 0x002fc80000000000 */
[----:B0-----:R-:W-:-:S04]  /*22e0*/  IMAD.WIDE.U32 R10, R11, 0x8, R6 ;  /* 0x000000080b0a7825 */ /* 0x001fc800078e0006 */
[----:B------:R-:W-:Y:S02]  /*22f0*/  IMAD.MOV.U32 R6, RZ, RZ, R9 ;  /* 0x000000ffff067224 */ /* 0x000fe400078e0009 */
[----:B------:R-:W-:-:S05]  /*2300*/  IMAD.MOV.U32 R7, RZ, RZ, RZ ;  /* 0x000000ffff077224 */ /* 0x000fca00078e00ff */
[----:B------:R4:W-:Y:S02]  /*2310*/  REDG.E.ADD.64.STRONG.GPU desc[UR20][R10.64], R6 ;  /* 0x000000060a00798e */ /* 0x0009e4000c12e514 */
.L_x_184:
[----:B------:R-:W-:Y:S05]  /*2320*/  BSYNC.RECONVERGENT B2 ;  /* 0x0000000000027941 */ /* 0x000fea0003800200 */
.L_x_183:
[----:B------:R-:W-:-:S07]  /*2330*/  VIADD R3, R3, 0x2 ;  /* 0x0000000203037836 */ /* 0x000fce0000000000 */
.L_x_180:
[----:B------:R-:W-:-:S09]  /*2340*/  UISETP.NE.AND UP0, UPT, UR9, URZ, UPT ;  /* 0x000000ff0900728c */ /* 0x000fd2000bf05270 */
[----:B------:R-:W-:Y:S05]  /*2350*/  BRA.U !UP0, `(.L_x_179) ;  /* 0x0000000108287547 */ /* 0x000fea000b800000 */
[----:B------:R-:W-:-:S05]  /*2360*/  IMAD R2, R3, 0x400, R0 ;  /* 0x0000040003027824 */ /* 0x000fca00078e0200 */
[----:B------:R-:W5:Y:S02]  /*2370*/  LDS R9, [R2] ;  /* 0x0000000002097984 */ /* 0x000f640000000800 */
[----:B-----5:R-:W-:-:S13]  /*2380*/  ISETP.NE.AND P0, PT, R9, RZ, PT ;  /* 0x000000ff0900720c */ /* 0x020fda0003f05270 */
[----:B------:R-:W-:Y:S05]  /*2390*/  @!P0 BRA `(.L_x_179) ;  /* 0x0000000000188947 */ /* 0x000fea0003800000 */
[----:B0---4-:R-:W0:Y:S01]  /*23a0*/  LDC.64 R6, c[0x0][0x380] ;  /* 0x0000e000ff067b82 */ /* 0x011e220000000a00 */
[----:B------:R-:W-:-:S04]  /*23b0*/  IMAD R3, R3, 0x100, R4 ;  /* 0x0000010003037824 */ /* 0x000fc800078e0204 */
[----:B0-----:R-:W-:Y:S01]  /*23c0*/  IMAD.WIDE.U32 R2, R3, 0x8, R6 ;  /* 0x0000000803027825 */ /* 0x001fe200078e0006 */
[----:B------:R-:W-:-:S03]  /*23d0*/  MOV R6, R9 ;  /* 0x0000000900067202 */ /* 0x000fc60000000f00 */
[----:B------:R-:W-:-:S05]  /*23e0*/  IMAD.MOV.U32 R7, RZ, RZ, RZ ;  /* 0x000000ffff077224 */ /* 0x000fca00078e00ff */
[----:B------:R0:W-:Y:S02]  /*23f0*/  REDG.E.ADD.64.STRONG.GPU desc[UR20][R2.64], R6 ;  /* 0x000000060200798e */ /* 0x0001e4000c12e514 */
.L_x_179:
[----:B------:R-:W-:Y:S05]  /*2400*/  BSYNC.RECONVERGENT B1 ;  /* 0x0000000000017941 */ /* 0x000fea0003800200 */
.L_x_169:
[----:B------:R-:W-:-:S13]  /*2410*/  ISETP.GT.U32.AND P0, PT, R4, 0x7f, PT ;  /* 0x0000007f0400780c */ /* 0x000fda0003f04070 */
[----:B------:R-:W-:Y:S05]  /*2420*/  @P0 BRA `(.L_x_150) ;  /* 0x0000000800900947 */ /* 0x000fea0003800000 */
[----:B------:R-:W-:Y:S01]  /*2430*/  UISETP.GE.U32.AND UP0, UPT, UR22, 0x7, UPT ;  /* 0x000000071600788c */ /* 0x000fe2000bf06070 */
[----:B0-----:R-:W-:-:S08]  /*2440*/  IMAD.MOV.U32 R3, RZ, RZ, RZ ;  /* 0x000000ffff037224 */ /* 0x001fd000078e00ff */
[----:B------:R-:W-:Y:S05]  /*2450*/  BRA.U !UP0, `(.L_x_185) ;  /* 0x0000000508147547 */ /* 0x000fea000b800000 */
[----:B------:R-:W0:Y:S01]  /*2460*/  LDC.64 R2, c[0x0][0x380] ;  /* 0x0000e000ff027b82 */ /* 0x000e220000000a00 */
[----:B------:R-:W-:-:S07]  /*2470*/  IMAD.MOV.U32 R9, RZ, RZ, RZ ;  /* 0x000000ffff097224 */ /* 0x000fce00078e00ff */
.L_x_202:
[C---:B01--4-:R-:W-:Y:S01]  /*2480*/  IMAD R11, R9.reuse, 0x400, R0 ;  /* 0x00000400090b7824 */ /* 0x053fe200078e0200 */
[----:B------:R-:W-:Y:S01]  /*2490*/  BSSY.RECONVERGENT B1, `(.L_x_186) ;  /* 0x0000011000017945 */ /* 0x000fe20003800200 */
[C---:B--23--:R-:W-:Y:S02]  /*24a0*/  IMAD R7, R9.reuse, 0x100, R4 ;  /* 0x0000010009077824 */ /* 0x04cfe400078e0204 */
[----:B------:R-:W-:Y:S01]  /*24b0*/  VIADD R9, R9, 0x8 ;  /* 0x0000000809097836 */ /* 0x000fe20000000000 */
[----:B---3--:R-:W1:Y:S01]  /*24c0*/  LDS R14, [R11+0x200] ;  /* 0x000200000b0e7984 */ /* 0x008e620000000800 */
[----:B0-----:R-:W-:-:S03]  /*24d0*/  IMAD.WIDE.U32 R6, R7, 0x8, R2 ;  /* 0x0000000807067825 */ /* 0x001fc600078e0002 */
[----:B------:R-:W0:Y:S04]  /*24e0*/  LDS R13, [R11+0x600] ;  /* 0x000600000b0d7984 */ /* 0x000e280000000800 */
[----:B--2---:R2:W3:Y:S04]  /*24f0*/  LDS R17, [R11+0xa00] ;  /* 0x000a00000b117984 */ /* 0x0044e80000000800 */
[----:B------:R2:W4:Y:S04]  /*2500*/  LDS R18, [R11+0xe00] ;  /* 0x000e00000b127984 */ /* 0x0005280000000800 */
[----:B------:R2:W2:Y:S04]  /*2510*/  LDS R19, [R11+0x1200] ;  /* 0x001200000b137984 */ /* 0x0004a80000000800 */
[----:B------:R0:W2:Y:S04]  /*2520*/  LDS R16, [R11+0x1600] ;  /* 0x001600000b107984 */ /* 0x0000a80000000800 */
[----:B------:R0:W2:Y:S04]  /*2530*/  LDS R12, [R11+0x1a00] ;  /* 0x001a00000b0c7984 */ /* 0x0000a80000000800 */
[----:B------:R0:W2:Y:S01]  /*2540*/  LDS R10, [R11+0x1e00] ;  /* 0x001e00000b0a7984 */ /* 0x0000a20000000800 */
[----:B-1----:R-:W-:-:S02]  /*2550*/  ISETP.NE.AND P0, PT, R14, RZ, PT ;  /* 0x000000ff0e00720c */ /* 0x002fc40003f05270 */
[----:B0-----:R-:W-:-:S11]  /*2560*/  ISETP.NE.AND P1, PT, R13, RZ, PT ;  /* 0x000000ff0d00720c */ /* 0x001fd60003f25270 */
[----:B---34-:R-:W-:Y:S05]  /*2570*/  @!P0 BRA `(.L_x_187) ;  /* 0x0000000000088947 */ /* 0x018fea0003800000 */
[----:B------:R-:W-:-:S05]  /*2580*/  HFMA2 R15, -RZ, RZ, 0, 0 ;  /* 0x00000000ff0f7431 */ /* 0x000fca00000001ff */
[----:B------:R0:W-:Y:S02]  /*2590*/  REDG.E.ADD.64.STRONG.GPU desc[UR20][R6.64+0x400], R14 ;  /* 0x0004000e0600798e */ /* 0x0001e4000c12e514 */
.L_x_187:
[----:B------:R-:W-:Y:S05]  /*25a0*/  BSYNC.RECONVERGENT B1 ;  /* 0x0000000000017941 */ /* 0x000fea0003800200 */
.L_x_186:
[----:B------:R-:W-:Y:S04]  /*25b0*/  BSSY.RECONVERGENT B1, `(.L_x_188) ;  /* 0x0000005000017945 */ /* 0x000fe80003800200 */
[----:B------:R-:W-:Y:S05]  /*25c0*/  @!P1 BRA `(.L_x_189) ;  /* 0x00000000000c9947 */ /* 0x000fea0003800000 */
[----:B0-----:R-:W-:Y:S02]  /*25d0*/  IMAD.MOV.U32 R14, RZ, RZ, R13 ;  /* 0x000000ffff0e7224 */ /* 0x001fe400078e000d */
[----:B------:R-:W-:-:S05]  /*25e0*/  IMAD.MOV.U32 R15, RZ, RZ, RZ ;  /* 0x000000ffff0f7224 */ /* 0x000fca00078e00ff */
[----:B------:R1:W-:Y:S02]  /*25f0*/  REDG.E.ADD.64.STRONG.GPU desc[UR20][R6.64+0xc00], R14 ;  /* 0x000c000e0600798e */ /* 0x0003e4000c12e514 */
.L_x_189:
[----:B------:R-:W-:Y:S05]  /*2600*/  BSYNC.RECONVERGENT B1 ;  /* 0x0000000000017941 */ /* 0x000fea0003800200 */
.L_x_188:
[----:B------:R-:W-:Y:S01]  /*2610*/  ISETP.NE.AND P6, PT, R17, RZ, PT ;  /* 0x000000ff1100720c */ /* 0x000fe20003fc5270 */
[----:B------:R-:W-:Y:S01]  /*2620*/  BSSY.RECONVERGENT B1, `(.L_x_190) ;  /* 0x000000b000017945 */ /* 0x000fe20003800200 */
[----:B------:R-:W-:Y:S02]  /*2630*/  ISETP.NE.AND P0, PT, R9, UR27, PT ;  /* 0x0000001b09007c0c */ /* 0x000fe4000bf05270 */
[----:B------:R-:W-:Y:S02]  /*2640*/  ISETP.NE.AND P1, PT, R18, RZ, PT ;  /* 0x000000ff1200720c */ /* 0x000fe40003f25270 */
[----:B--2---:R-:W-:Y:S02]  /*2650*/  ISETP.NE.AND P2, PT, R19, RZ, PT ;  /* 0x000000ff1300720c */ /* 0x004fe40003f45270 */
[----:B------:R-:W-:Y:S02]  /*2660*/  ISETP.NE.AND P3, PT, R16, RZ, PT ;  /* 0x000000ff1000720c */ /* 0x000fe40003f65270 */
[----:B------:R-:W-:-:S02]  /*2670*/  ISETP.NE.AND P4, PT, R12, RZ, PT ;  /* 0x000000ff0c00720c */ /* 0x000fc40003f85270 */
[----:B------:R-:W-:Y:S01]  /*2680*/  ISETP.NE.AND P5, PT, R10, RZ, PT ;  /* 0x000000ff0a00720c */ /* 0x000fe20003fa5270 */
[----:B------:R-:W-:-:S12]  /*2690*/  @!P6 BRA `(.L_x_191) ;  /* 0x00000000000ce947 */ /* 0x000fd80003800000 */
[----:B01----:R-:W-:Y:S02]  /*26a0*/  IMAD.MOV.U32 R14, RZ, RZ, R17 ;  /* 0x000000ffff0e7224 */ /* 0x003fe400078e0011 */
[----:B------:R-:W-:-:S05]  /*26b0*/  IMAD.MOV.U32 R15, RZ, RZ, RZ ;  /* 0x000000ffff0f7224 */ /* 0x000fca00078e00ff */
[----:B------:R2:W-:Y:S02]  /*26c0*/  REDG.E.ADD.64.STRONG.GPU desc[UR20][R6.64+0x1400], R14 ;  /* 0x0014000e0600798e */ /* 0x0005e4000c12e514 */
.L_x_191:
[----:B------:R-:W-:Y:S05]  /*26d0*/  BSYNC.RECONVERGENT B1 ;  /* 0x0000000000017941 */ /* 0x000fea0003800200 */
.L_x_190:
[----:B------:R-:W-:Y:S04]  /*26e0*/  BSSY.RECONVERGENT B1, `(.L_x_192) ;  /* 0x0000005000017945 */ /* 0x000fe80003800200 */
[----:B------:R-:W-:Y:S05]  /*26f0*/  @!P1 BRA `(.L_x_193) ;  /* 0x00000000000c9947 */ /* 0x000fea0003800000 */
[----:B012---:R-:W-:Y:S02]  /*2700*/  IMAD.MOV.U32 R14, RZ, RZ, R18 ;  /* 0x000000ffff0e7224 */ /* 0x007fe400078e0012 */
[----:B------:R-:W-:-:S05]  /*2710*/  IMAD.MOV.U32 R15, RZ, RZ, RZ ;  /* 0x000000ffff0f7224 */ /* 0x000fca00078e00ff */
[----:B------:R3:W-:Y:S02]  /*2720*/  REDG.E.ADD.64.STRONG.GPU desc[UR20][R6.64+0x1c00], R14 ;  /* 0x001c000e0600798e */ /* 0x0007e4000c12e514 */
.L_x_193:
[----:B------:R-:W-:Y:S05]  /*2730*/  BSYNC.RECONVERGENT B1 ;  /* 0x0000000000017941 */ /* 0x000fea0003800200 */
.L_x_192:
[----:B------:R-:W-:Y:S04]  /*2740*/  BSSY.RECONVERGENT B1, `(.L_x_194) ;  /* 0x0000005000017945 */ /* 0x000fe80003800200 */
[----:B------:R-:W-:Y:S05]  /*2750*/  @!P2 BRA `(.L_x_195) ;  /* 0x00000000000ca947 */ /* 0x000fea0003800000 */
[----:B0123--:R-:W-:Y:S01]  /*2760*/  MOV R14, R19 ;  /* 0x00000013000e7202 */ /* 0x00ffe20000000f00 */
[----:B------:R-:W-:-:S05]  /*2770*/  IMAD.MOV.U32 R15, RZ, RZ, RZ ;  /* 0x000000ffff0f7224 */ /* 0x000fca00078e00ff */
[----:B------:R4:W-:Y:S02]  /*2780*/  REDG.E.ADD.64.STRONG.GPU desc[UR20][R6.64+0x2400], R14 ;  /* 0x0024000e0600798e */ /* 0x0009e4000c12e514 */
.L_x_195:
[----:B------:R-:W-:Y:S05]  /*2790*/  BSYNC.RECONVERGENT B1 ;  /* 0x0000000000017941 */ /* 0x000fea0003800200 */
.L_x_194:
[----:B------:R-:W-:Y:S04]  /*27a0*/  BSSY.RECONVERGENT B1, `(.L_x_196) ;  /* 0x0000004000017945 */ /* 0x000fe80003800200 */
[----:B------:R-:W-:Y:S05]  /*27b0*/  @!P3 BRA `(.L_x_197) ;  /* 0x000000000008b947 */ /* 0x000fea0003800000 */
[----:B------:R-:W-:-:S05]  /*27c0*/  IMAD.MOV.U32 R17, RZ, RZ, RZ ;  /* 0x000000ffff117224 */ /* 0x000fca00078e00ff */
[----:B------:R0:W-:Y:S02]  /*27d0*/  REDG.E.ADD.64.STRONG.GPU desc[UR20][R6.64+0x2c00], R16 ;  /* 0x002c00100600798e */ /* 0x0001e4000c12e514 */
.L_x_197:
[----:B------:R-:W-:Y:S05]  /*27e0*/  BSYNC.RECONVERGENT B1 ;  /* 0x0000000000017941 */ /* 0x000fea0003800200 */
.L_x_196:
[----:B------:R-:W-:Y:S04]  /*27f0*/  BSSY.RECONVERGENT B1, `(.L_x_198) ;  /* 0x0000004000017945 */ /* 0x000fe80003800200 */
[----:B------:R-:W-:Y:S05]  /*2800*/  @!P4 BRA `(.L_x_199) ;  /* 0x000000000008c947 */ /* 0x000fea0003800000 */
[----:B------:R-:W-:-:S05]  /*2810*/  IMAD.MOV.U32 R13, RZ, RZ, RZ ;  /* 0x000000ffff0d7224 */ /* 0x000fca00078e00ff */
[----:B------:R0:W-:Y:S02]  /*2820*/  REDG.E.ADD.64.STRONG.GPU desc[UR20][R6.64+0x3400], R12 ;  /* 0x0034000c0600798e */ /* 0x0001e4000c12e514 */
.L_x_199:
[----:B------:R-:W-:Y:S05]  /*2830*/  BSYNC.RECONVERGENT B1 ;  /* 0x0000000000017941 */ /* 0x000fea0003800200 */
.L_x_198:
[----:B------:R-:W-:Y:S04]  /*2840*/  BSSY.RECONVERGENT B1, `(.L_x_200) ;  /* 0x0000004000017945 */ /* 0x000fe80003800200 */
[----:B------:R-:W-:Y:S05]  /*2850*/  @!P5 BRA `(.L_x_201) ;  /* 0x000000000008d947 */ /* 0x000fea0003800000 */
[----:B------:R-:W-:-:S05]  /*2860*/  IMAD.MOV.U32 R11, RZ, RZ, RZ ;  /* 0x000000ffff0b7224 */ /* 0x000fca00078e00ff */
[----:B------:R0:W-:Y:S02]  /*2870*/  REDG.E.ADD.64.STRONG.GPU desc[UR20][R6.64+0x3c00], R10 ;  /* 0x003c000a0600798e */ /* 0x0001e4000c12e514 */
.L_x_201:
[----:B------:R-:W-:Y:S05]  /*2880*/  BSYNC.RECONVERGENT B1 ;  /* 0x0000000000017941 */ /* 0x000fea0003800200 */
.L_x_200:
[----:B------:R-:W-:Y:S05]  /*2890*/  @P0 BRA `(.L_x_202) ;  /* 0xfffffff800f80947 */ /* 0x000fea000383ffff */
[----:B------:R-:W-:-:S07]  /*28a0*/  IMAD.U32 R3, RZ, RZ, UR27 ;  /* 0x0000001bff037e24 */ /* 0x000fce000f8e00ff */
.L_x_185:
[----:B------:R-:W-:-:S09]  /*28b0*/  UISETP.NE.AND UP0, UPT, UR24, URZ, UPT ;  /* 0x000000ff1800728c */ /* 0x000fd2000bf05270 */
[----:B------:R-:W-:Y:S05]  /*28c0*/  BRA.U !UP0, `(.L_x_150) ;  /* 0x0000000508687547 */ /* 0x000fea000b800000 */
[----:B------:R-:W-:-:S13]  /*28d0*/  ISETP.GE.U32.AND P0, PT, R8, 0x3, PT ;  /* 0x000000030800780c */ /* 0x000fda0003f06070 */
[----:B------:R-:W-:Y:S05]  /*28e0*/  @!P0 BRA `(.L_x_203) ;  /* 0x0000000000bc8947 */ /* 0x000fea0003800000 */
[----:B01234-:R-:W-:Y:S01]  /*28f0*/  IMAD R7, R3, 0x400, R0 ;  /* 0x0000040003077824 */ /* 0x01ffe200078e0200 */
[----:B------:R-:W-:Y:S04]  /*2900*/  BSSY.RECONVERGENT B1, `(.L_x_204) ;  /* 0x000000f000017945 */ /* 0x000fe80003800200 */
[----:B------:R-:W0:Y:S04]  /*2910*/  LDS R10, [R7+0x200] ;  /* 0x00020000070a7984 */ /* 0x000e280000000800 */
[----:B------:R-:W1:Y:S04]  /*2920*/  LDS R12, [R7+0x600] ;  /* 0x00060000070c7984 */ /* 0x000e680000000800 */
[----:B------:R-:W2:Y:S04]  /*2930*/  LDS R6, [R7+0xa00] ;  /* 0x000a000007067984 */ /* 0x000ea80000000800 */
[----:B------:R-:W3:Y:S01]  /*2940*/  LDS R2, [R7+0xe00] ;  /* 0x000e000007027984 */ /* 0x000ee20000000800 */
[----:B0-----:R-:W-:-:S02]  /*2950*/  ISETP.NE.AND P0, PT, R10, RZ, PT ;  /* 0x000000ff0a00720c */ /* 0x001fc40003f05270 */
[----:B-1----:R-:W-:Y:S02]  /*2960*/  ISETP.NE.AND P1, PT, R12, RZ, PT ;  /* 0x000000ff0c00720c */ /* 0x002fe40003f25270 */
[----:B--2---:R-:W-:Y:S02]  /*2970*/  ISETP.NE.AND P2, PT, R6, RZ, PT ;  /* 0x000000ff0600720c */ /* 0x004fe40003f45270 */
[----:B---3--:R-:W-:-:S07]  /*2980*/  ISETP.NE.AND P3, PT, R2, RZ, PT ;  /* 0x000000ff0200720c */ /* 0x008fce0003f65270 */
[----:B------:R-:W-:Y:S06]  /*2990*/  @!P0 BRA `(.L_x_205) ;  /* 0x0000000000148947 */ /* 0x000fec0003800000 */
[----:B------:R-:W0:Y:S01]  /*29a0*/  LDC.64 R8, c[0x0][0x380] ;  /* 0x0000e000ff087b82 */ /* 0x000e220000000a00 */
[----:B------:R-:W-:Y:S01]  /*29b0*/  LEA R7, R3, R4, 0x8 ;  /* 0x0000000403077211 */ /* 0x000fe200078e40ff */
[----:B------:R-:W-:-:S04]  /*29c0*/  IMAD.MOV.U32 R11, RZ, RZ, RZ ;  /* 0x000000ffff0b7224 */ /* 0x000fc800078e00ff */
[----:B0-----:R-:W-:-:S05]  /*29d0*/  IMAD.WIDE.U32 R8, R7, 0x8, R8 ;  /* 0x0000000807087825 */ /* 0x001fca00078e0008 */
[----:B------:R0:W-:Y:S02]  /*29e0*/  REDG.E.ADD.64.STRONG.GPU desc[UR20][R8.64+0x400], R10 ;  /* 0x0004000a0800798e */ /* 0x0001e4000c12e514 */
.L_x_205:
[----:B------:R-:W-:Y:S05]  /*29f0*/  BSYNC.RECONVERGENT B1 ;  /* 0x0000000000017941 */ /* 0x000fea0003800200 */
.L_x_204:
[----:B------:R-:W-:Y:S04]  /*2a00*/  BSSY.RECONVERGENT B1, `(.L_x_206) ;  /* 0x0000009000017945 */ /* 0x000fe80003800200 */
[----:B------:R-:W-:Y:S05]  /*2a10*/  @!P1 BRA `(.L_x_207) ;  /* 0x00000000001c9947 */ /* 0x000fea0003800000 */
[----:B0-----:R-:W0:Y:S01]  /*2a20*/  LDC.64 R8, c[0x0][0x380] ;  /* 0x0000e000ff087b82 */ /* 0x001e220000000a00 */
[----:B------:R-:W-:Y:S02]  /*2a30*/  IMAD R7, R3, 0x100, R4 ;  /* 0x0000010003077824 */ /* 0x000fe400078e0204 */
[----:B------:R-:W-:Y:S02]  /*2a40*/  IMAD.MOV.U32 R10, RZ, RZ, R12 ;  /* 0x000000ffff0a7224 */ /* 0x000fe400078e000c */
[----:B------:R-:W-:Y:S02]  /*2a50*/  VIADD R7, R7, 0x100 ;  /* 0x0000010007077836 */ /* 0x000fe40000000000 */
[----:B------:R-:W-:Y:S02]  /*2a60*/  IMAD.MOV.U32 R11, RZ, RZ, RZ ;  /* 0x000000ffff0b7224 */ /* 0x000fe400078e00ff */
[----:B0-----:R-:W-:-:S05]  /*2a70*/  IMAD.WIDE.U32 R8, R7, 0x8, R8 ;  /* 0x0000000807087825 */ /* 0x001fca00078e0008 */
[----:B------:R1:W-:Y:S02]  /*2a80*/  REDG.E.ADD.64.STRONG.GPU desc[UR20][R8.64+0x400], R10 ;  /* 0x0004000a0800798e */ /* 0x0003e4000c12e514 */
.L_x_207:
[----:B------:R-:W-:Y:S05]  /*2a90*/  BSYNC.RECONVERGENT B1 ;  /* 0x0000000000017941 */ /* 0x000fea0003800200 */
.L_x_206:
[----:B------:R-:W-:Y:S04]  /*2aa0*/  BSSY.RECONVERGENT B1, `(.L_x_208) ;  /* 0x0000008000017945 */ /* 0x000fe80003800200 */
[----:B------:R-:W-:Y:S05]  /*2ab0*/  @!P2 BRA `(.L_x_209) ;  /* 0x000000000018a947 */ /* 0x000fea0003800000 */
[----:B01----:R-:W0:Y:S01]  /*2ac0*/  LDC.64 R8, c[0x0][0x380] ;  /* 0x0000e000ff087b82 */ /* 0x003e220000000a00 */
[----:B------:R-:W-:-:S05]  /*2ad0*/  IMAD R7, R3, 0x100, R4 ;  /* 0x0000010003077824 */ /* 0x000fca00078e0204 */
[----:B------:R-:W-:-:S05]  /*2ae0*/  IADD3 R7, PT, PT, R7, 0x200, RZ ;  /* 0x0000020007077810 */ /* 0x000fca0007ffe0ff */
[----:B0-----:R-:W-:-:S04]  /*2af0*/  IMAD.WIDE.U32 R8, R7, 0x8, R8 ;  /* 0x0000000807087825 */ /* 0x001fc800078e0008 */
[----:B------:R-:W-:-:S05]  /*2b00*/  IMAD.MOV.U32 R7, RZ, RZ, RZ ;  /* 0x000000ffff077224 */ /* 0x000fca00078e00ff */
[----:B------:R2:W-:Y:S02]  /*2b10*/  REDG.E.ADD.64.STRONG.GPU desc[UR20][R8.64+0x400], R6 ;  /* 0x000400060800798e */ /* 0x0005e4000c12e514 */
.L_x_209:
[----:B------:R-:W-:Y:S05]  /*2b20*/  BSYNC.RECONVERGENT B1 ;  /* 0x0000000000017941 */ /* 0x000fea0003800200 */
.L_x_208:
[----:B------:R-:W-:Y:S04]  /*2b30*/  BSSY.RECONVERGENT B1, `(.L_x_210) ;  /* 0x0000009000017945 */ /* 0x000fe80003800200 */
[----:B------:R-:W-:Y:S05]  /*2b40*/  @!P3 BRA `(.L_x_211) ;  /* 0x00000000001cb947 */ /* 0x000fea0003800000 */
[----:B--2---:R-:W2:Y:S01]  /*2b50*/  LDC.64 R6, c[0x0][0x380] ;  /* 0x0000e000ff067b82 */ /* 0x004ea20000000a00 */
[----:B01----:R-:W-:Y:S02]  /*2b60*/  IMAD R9, R3, 0x100, R4 ;  /* 0x0000010003097824 */ /* 0x003fe400078e0204 */
[----:B------:R-:W-:Y:S02]  /*2b70*/  IMAD.MOV.U32 R8, RZ, RZ, R2 ;  /* 0x000000ffff087224 */ /* 0x000fe400078e0002 */
[----:B------:R-:W-:-:S04]  /*2b80*/  VIADD R9, R9, 0x300 ;  /* 0x0000030009097836 */ /* 0x000fc80000000000 */
[----:B--2---:R-:W-:-:S04]  /*2b90*/  IMAD.WIDE.U32 R6, R9, 0x8, R6 ;  /* 0x0000000809067825 */ /* 0x004fc800078e0006 */
[----:B------:R-:W-:-:S05]  /*2ba0*/  IMAD.MOV.U32 R9, RZ, RZ, RZ ;  /* 0x000000ffff097224 */ /* 0x000fca00078e00ff */
[----:B------:R3:W-:Y:S02]  /*2bb0*/  REDG.E.ADD.64.STRONG.GPU desc[UR20][R6.64+0x400], R8 ;  /* 0x000400080600798e */ /* 0x0007e4000c12e514 */
.L_x_211:
[----:B------:R-:W-:Y:S05]  /*2bc0*/  BSYNC.RECONVERGENT B1 ;  /* 0x0000000000017941 */ /* 0x000fea0003800200 */
.L_x_210:
[----:B------:R-:W-:-:S07]  /*2bd0*/  VIADD R3, R3, 0x4 ;  /* 0x0000000403037836 */ /* 0x000fce0000000000 */
.L_x_203:
[----:B------:R-:W-:-:S09]  /*2be0*/  UISETP.NE.AND UP0, UPT, UR25, URZ, UPT ;  /* 0x000000ff1900728c */ /* 0x000fd2000bf05270 */
[----:B------:R-:W-:Y:S05]  /*2bf0*/  BRA.U !UP0, `(.L_x_150) ;  /* 0x00000001089c7547 */ /* 0x000fea000b800000 */
[----:B------:R-:W-:-:S13]  /*2c00*/  ISETP.NE.AND P0, PT, R5, RZ, PT ;  /* 0x000000ff0500720c */ /* 0x000fda0003f05270 */
[----:B------:R-:W-:Y:S05]  /*2c10*/  @!P0 BRA `(.L_x_212) ;  /* 0x0000000000648947 */ /* 0x000fea0003800000 */
[----:B01234-:R-:W-:Y:S01]  /*2c20*/  LEA R6, R3, R0, 0xa ;  /* 0x0000000003067211 */ /* 0x01ffe200078e50ff */
[----:B------:R-:W-:Y:S04]  /*2c30*/  BSSY.RECONVERGENT B1, `(.L_x_213) ;  /* 0x000000c000017945 */ /* 0x000fe80003800200 */
[----:B------:R-:W0:Y:S04]  /*2c40*/  LDS R2, [R6+0x200] ;  /* 0x0002000006027984 */ /* 0x000e280000000800 */
[----:B------:R-:W1:Y:S01]  /*2c50*/  LDS R5, [R6+0x600] ;  /* 0x0006000006057984 */ /* 0x000e620000000800 */
[----:B0-----:R-:W-:-:S02]  /*2c60*/  ISETP.NE.AND P0, PT, R2, RZ, PT ;  /* 0x000000ff0200720c */ /* 0x001fc40003f05270 */
[----:B-1----:R-:W-:-:S11]  /*2c70*/  ISETP.NE.AND P1, PT, R5, RZ, PT ;  /* 0x000000ff0500720c */ /* 0x002fd60003f25270 */
[----:B------:R-:W-:Y:S05]  /*2c80*/  @!P0 BRA `(.L_x_214) ;  /* 0x0000000000188947 */ /* 0x000fea0003800000 */
[----:B------:R-:W0:Y:S01]  /*2c90*/  LDC.64 R6, c[0x0][0x380] ;  /* 0x0000e000ff067b82 */ /* 0x000e220000000a00 */
[----:B------:R-:W-:-:S04]  /*2ca0*/  IMAD R9, R3, 0x100, R4 ;  /* 0x0000010003097824 */ /* 0x000fc800078e0204 */
[----:B0-----:R-:W-:-:S04]  /*2cb0*/  IMAD.WIDE.U32 R8, R9, 0x8, R6 ;  /* 0x0000000809087825 */ /* 0x001fc800078e0006 */
[----:B------:R-:W-:Y:S02]  /*2cc0*/  IMAD.MOV.U32 R6, RZ, RZ, R2 ;  /* 0x000000ffff067224 */ /* 0x000fe400078e0002 */
[----:B------:R-:W-:-:S05]  /*2cd0*/  IMAD.MOV.U32 R7, RZ, RZ, RZ ;  /* 0x000000ffff077224 */ /* 0x000fca00078e00ff */
[----:B------:R0:W-:Y:S02]  /*2ce0*/  REDG.E.ADD.64.STRONG.GPU desc[UR20][R8.64+0x400], R6 ;  /* 0x000400060800798e */ /* 0x0001e4000c12e514 */
.L_x_214:
[----:B------:R-:W-:Y:S05]  /*2cf0*/  BSYNC.RECONVERGENT B1 ;  /* 0x0000000000017941 */ /* 0x000fea0003800200 */
.L_x_213:
[----:B------:R-:W-:Y:S04]  /*2d00*/  BSSY.RECONVERGENT B1, `(.L_x_215) ;  /* 0x0000009000017945 */ /* 0x000fe80003800200 */
[----:B------:R-:W-:Y:S05]  /*2d10*/  @!P1 BRA `(.L_x_216) ;  /* 0x00000000001c9947 */ /* 0x000fea0003800000 */
[----:B0-----:R-:W0:Y:S01]  /*2d20*/  LDC.64 R6, c[0x0][0x380] ;  /* 0x0000e000ff067b82 */ /* 0x001e220000000a00 */
[----:B------:R-:W-:-:S04]  /*2d30*/  IMAD R2, R3, 0x100, R4 ;  /* 0x0000010003027824 */ /* 0x000fc800078e0204 */
[----:B------:R-:W-:-:S04]  /*2d40*/  VIADD R9, R2, 0x100 ;  /* 0x0000010002097836 */ /* 0x000fc80000000000 */
[----:B0-----:R-:W-:-:S04]  /*2d50*/  IMAD.WIDE.U32 R8, R9, 0x8, R6 ;  /* 0x0000000809087825 */ /* 0x001fc800078e0006 */
[----:B------:R-:W-:Y:S02]  /*2d60*/  HFMA2 R7, -RZ, RZ, 0, 0 ;  /* 0x00000000ff077431 */ /* 0x000fe400000001ff */
[----:B------:R-:W-:-:S05]  /*2d70*/  IMAD.MOV.U32 R6, RZ, RZ, R5 ;  /* 0x000000ffff067224 */ /* 0x000fca00078e0005 */
[----:B------:R1:W-:Y:S02]  /*2d80*/  REDG.E.ADD.64.STRONG.GPU desc[UR20][R8.64+0x400], R6 ;  /* 0x000400060800798e */ /* 0x0003e4000c12e514 */
.L_x_216:
[----:B------:R-:W-:Y:S05]  /*2d90*/  BSYNC.RECONVERGENT B1 ;  /* 0x0000000000017941 */ /* 0x000fea0003800200 */
.L_x_215:
[----:B------:R-:W-:-:S07]  /*2da0*/  VIADD R3, R3, 0x2 ;  /* 0x0000000203037836 */ /* 0x000fce0000000000 */
.L_x_212:
[----:B------:R-:W-:-:S09]  /*2db0*/  UISETP.NE.AND UP0, UPT, UR9, URZ, UPT ;  /* 0x000000ff0900728c */ /* 0x000fd2000bf05270 */
[----:B------:R-:W-:Y:S05]  /*2dc0*/  BRA.U !UP0, `(.L_x_150) ;  /* 0x0000000108287547 */ /* 0x000fea000b800000 */
[----:B------:R-:W-:-:S05]  /*2dd0*/  IMAD R2, R3, 0x400, R0 ;  /* 0x0000040003027824 */ /* 0x000fca00078e0200 */
[----:B------:R-:W5:Y:S02]  /*2de0*/  LDS R5, [R2+0x200] ;  /* 0x0002000002057984 */ /* 0x000f640000000800 */
[----:B-----5:R-:W-:-:S13]  /*2df0*/  ISETP.NE.AND P0, PT, R5, RZ, PT ;  /* 0x000000ff0500720c */ /* 0x020fda0003f05270 */
[----:B------:R-:W-:Y:S05]  /*2e00*/  @!P0 BRA `(.L_x_150) ;  /* 0x0000000000188947 */ /* 0x000fea0003800000 */
[----:B01234-:R-:W0:Y:S01]  /*2e10*/  LDC.64 R6, c[0x0][0x380] ;  /* 0x0000e000ff067b82 */ /* 0x01fe220000000a00 */
[----:B------:R-:W-:-:S04]  /*2e20*/  IMAD R3, R3, 0x100, R4 ;  /* 0x0000010003037824 */ /* 0x000fc800078e0204 */
[----:B0-----:R-:W-:-:S04]  /*2e30*/  IMAD.WIDE.U32 R2, R3, 0x8, R6 ;  /* 0x0000000803027825 */ /* 0x001fc800078e0006 */
[----:B------:R-:W-:Y:S02]  /*2e40*/  IMAD.MOV.U32 R6, RZ, RZ, R5 ;  /* 0x000000ffff067224 */ /* 0x000fe400078e0005 */
[----:B------:R-:W-:-:S05]  /*2e50*/  IMAD.MOV.U32 R7, RZ, RZ, RZ ;  /* 0x000000ffff077224 */ /* 0x000fca00078e00ff */
[----:B------:R0:W-:Y:S02]  /*2e60*/  REDG.E.ADD.64.STRONG.GPU desc[UR20][R2.64+0x400], R6 ;  /* 0x000400060200798e */ /* 0x0001e4000c12e514 */
.L_x_150:
[----:B------:R-:W-:Y:S05]  /*2e70*/  BSYNC.RECONVERGENT B0 ;  /* 0x0000000000007941 */ /* 0x000fea0003800200 */
.L_x_149:
[----:B------:R-:W-:Y:S01]  /*2e80*/  BAR.SYNC.DEFER_BLOCKING 0x0 ;  /* 0x0000000000007b1d */ /* 0x000fe20000010000 */
[----:B------:R-:W-:-:S04]  /*2e90*/  UIADD3 UR6, UP0, UPT, UR6, 0x1, URZ ;  /* 0x0000000106067890 */ /* 0x000fc8000ff1e0ff */
[----:B------:R-:W-:Y:S02]  /*2ea0*/  UIADD3.X UR7, UPT, UPT, URZ, UR7, URZ, UP0, !UPT ;  /* 0x00000007ff077290 */ /* 0x000fe400087fe4ff */
[----:B------:R-:W-:-:S04]  /*2eb0*/  UISETP.NE.U32.AND UP0, UPT, UR6, UR11, UPT ;  /* 0x0000000b0600728c */ /* 0x000fc8000bf05070 */
[----:B------:R-:W-:-:S09]  /*2ec0*/  UISETP.NE.AND.EX UP0, UPT, UR7, UR12, UPT, UP0 ;  /* 0x0000000c0700728c */ /* 0x000fd2000bf05300 */
[----:B------:R-:W-:Y:S05]  /*2ed0*/  BRA.U UP0, `(.L_x_217) ;  /* 0xffffffd100f07547 */ /* 0x000fea000b83ffff */
[----:B------:R-:W-:Y:S05]  /*2ee0*/  EXIT ;  /* 0x000000000000794d */ /* 0x000fea0003800000 */
.L_x_218:
        /* <DEDUP_REMOVED lines=9> */
.L_x_229:


//--------------------- .text._ZN3cub18CUB_300001_SM_10006detail10radix_sort31DeviceRadixSortSingleTileKernelINS1_5radix10policy_hubIiNS0_8NullTypeEyE10Policy1000ELNS0_9SortOrderE0EiS6_yNS1_21identity_decomposer_tEEEvPKT1_PSB_PKT2_PSF_T3_iiT4_ --------------------------
	.section	.text._ZN3cub18CUB_300001_SM_10006detail10radix_sort31DeviceRadixSortSingleTileKernelINS1_5radix10policy_hubIiNS0_8NullTypeEyE10Policy1000ELNS0_9SortOrderE0EiS6_yNS1_21identity_decomposer_tEEEvPKT1_PSB_PKT2_PSF_T3_iiT4_,"ax",@progbits
	.align	128
        .global         _ZN3cub18CUB_300001_SM_10006detail10radix_sort31DeviceRadixSortSingleTileKernelINS1_5radix10policy_hubIiNS0_8NullTypeEyE10Policy1000ELNS0_9SortOrderE0EiS6_yNS1_21identity_decomposer_tEEEvPKT1_PSB_PKT2_PSF_T3_iiT4_
        .type           _ZN3cub18CUB_300001_SM_10006detail10radix_sort31DeviceRadixSortSingleTileKernelINS1_5radix10policy_hubIiNS0_8NullTypeEyE10Policy1000ELNS0_9SortOrderE0EiS6_yNS1_21identity_decomposer_tEEEvPKT1_PSB_PKT2_PSF_T3_iiT4_,@function
        .size           _ZN3cub18CUB_300001_SM_10006detail10radix_sort31DeviceRadixSortSingleTileKernelINS1_5radix10policy_hubIiNS0_8NullTypeEyE10Policy1000ELNS0_9SortOrderE0EiS6_yNS1_21identity_decomposer_tEEEvPKT1_PSB_PKT2_PSF_T3_iiT4_,(.L_x_230 - _ZN3cub18CUB_300001_SM_10006detail10radix_sort31DeviceRadixSortSingleTileKernelINS1_5radix10policy_hubIiNS0_8NullTypeEyE10Policy1000ELNS0_9SortOrderE0EiS6_yNS1_21identity_decomposer_tEEEvPKT1_PSB_PKT2_PSF_T3_iiT4_)
        .other          _ZN3cub18CUB_300001_SM_10006detail10radix_sort31DeviceRadixSortSingleTileKernelINS1_5radix10policy_hubIiNS0_8NullTypeEyE10Policy1000ELNS0_9SortOrderE0EiS6_yNS1_21identity_decomposer_tEEEvPKT1_PSB_PKT2_PSF_T3_iiT4_,@"STO_CUDA_ENTRY STV_DEFAULT"
_ZN3cub18CUB_300001_SM_10006detail10radix_sort31DeviceRadixSortSingleTileKernelINS1_5radix10policy_hubIiNS0_8NullTypeEyE10Policy1000ELNS0_9SortOrderE0EiS6_yNS1_21identity_decomposer_tEEEvPKT1_PSB_PKT2_PSF_T3_iiT4_:
.text._ZN3cub18CUB_300001_SM_10006detail10radix_sort31DeviceRadixSortSingleTileKernelINS1_5radix10policy_hubIiNS0_8NullTypeEyE10Policy1000ELNS0_9SortOrderE0EiS6_yNS1_21identity_decomposer_tEEEvPKT1_PSB_PKT2_PSF_T3_iiT4_:
[----:B------:R-:W-:Y:S01]  /*0000*/  LDC R1, c[0x0][0x37c] ;  /* 0x0000df00ff017b82 */ /* 0x000fe20000000800 */
[----:B------:R-:W0:Y:S01]  /*0010*/  S2R R0, SR_TID.X ;  /* 0x0000000000007919 */ /* 0x000e220000002100 */
[----:B------:R-:W1:Y:S06]  /*0020*/  LDCU UR4, c[0x0][0x3a0] ;  /* 0x00007400ff0477ac */ /* 0x000e6c0008000800 */
[----:B------:R-:W2:Y:S01]  /*0030*/  LDC.64 R4, c[0x0][0x380] ;  /* 0x0000e000ff047b82 */ /* 0x000ea20000000a00 */
[----:B------:R-:W3:Y:S01]  /*0040*/  LDCU.64 UR8, c[0x0][0x358] ;  /* 0x00006b00ff0877ac */ /* 0x000ee20008000a00 */
[----:B------:R-:W-:-:S02]  /*0050*/  IMAD.MOV.U32 R13, RZ, RZ, -0x1 ;  /* 0xffffffffff0d7424 */ /* 0x000fc400078e00ff */
[----:B------:R-:W-:Y:S02]  /*0060*/  IMAD.MOV.U32 R14, RZ, RZ, -0x1 ;  /* 0xffffffffff0e7424 */ /* 0x000fe400078e00ff */
[----:B------:R-:W-:Y:S02]  /*0070*/  IMAD.MOV.U32 R20, RZ, RZ, -0x1 ;  /* 0xffffffffff147424 */ /* 0x000fe400078e00ff */
[----:B------:R-:W-:Y:S01]  /*0080*/  IMAD.MOV.U32 R21, RZ, RZ, -0x1 ;  /* 0xffffffffff157424 */ /* 0x000fe200078e00ff */
[----:B------:R-:W4:Y:S01]  /*0090*/  S2UR UR6, SR_CgaCtaId ;  /* 0x00000000000679c3 */ /* 0x000f220000008800 */
[----:B------:R-:W2:Y:S01]  /*00a0*/  S2R R23, SR_LANEID ;  /* 0x0000000000177919 */ /* 0x000ea20000000000 */
[----:B------:R-:W-:Y:S01]  /*00b0*/  IMAD.MOV.U32 R25, RZ, RZ, -0x1 ;  /* 0xffffffffff197424 */ /* 0x000fe200078e00ff */
[----:B------:R-:W1:Y:S01]  /*00c0*/  LDCU UR10, c[0x0][0x3ac] ;  /* 0x00007580ff0a77ac */ /* 0x000e620008000800 */
[----:B0-----:R-:W-:-:S04]  /*00d0*/  IMAD R7, R0, 0x13, RZ ;  /* 0x0000001300077824 */ /* 0x001fc800078e02ff */
[C---:B------:R-:W-:Y:S01]  /*00e0*/  VIADD R2, R7.reuse, 0x1 ;  /* 0x0000000107027836 */ /* 0x040fe20000000000 */
[C---:B-1----:R-:W-:Y:S01]  /*00f0*/  ISETP.GE.AND P1, PT, R7.reuse, UR4, PT ;  /* 0x0000000407007c0c */ /* 0x042fe2000bf26270 */
[----:B--2---:R-:W-:-:S03]  /*0100*/  IMAD.WIDE.U32 R4, R7, 0x4, R4 ;  /* 0x0000000407047825 */ /* 0x004fc600078e0004 */
[----:B------:R-:W-:Y:S01]  /*0110*/  ISETP.GE.AND P2, PT, R2, UR4, PT ;  /* 0x0000000402007c0c */ /* 0x000fe2000bf46270 */
[C---:B------:R-:W-:Y:S02]  /*0120*/  VIADD R2, R7.reuse, 0x2 ;  /* 0x0000000207027836 */ /* 0x040fe40000000000 */
[----:B------:R-:W-:-:S03]  /*0130*/  VIADD R3, R7, 0x3 ;  /* 0x0000000307037836 */ /* 0x000fc60000000000 */
[----:B------:R-:W-:Y:S01]  /*0140*/  ISETP.GE.AND P3, PT, R2, UR4, PT ;  /* 0x0000000402007c0c */ /* 0x000fe2000bf66270 */
[----:B------:R-:W-:Y:S01]  /*0150*/  VIADD R2, R7, 0x4 ;  /* 0x0000000407027836 */ /* 0x000fe20000000000 */
[----:B------:R-:W-:Y:S01]  /*0160*/  ISETP.GE.AND P4, PT, R3, UR4, PT ;  /* 0x0000000403007c0c */ /* 0x000fe2000bf86270 */
[----:B---3--:R-:W2:Y:S03]  /*0170*/  @!P1 LDG.E R12, desc[UR8][R4.64] ;  /* 0x00000008040c9981 */ /* 0x008ea6000c1e1900 */
[----:B------:R-:W-:Y:S01]  /*0180*/  ISETP.GE.AND P5, PT, R2, UR4, PT ;  /* 0x0000000402007c0c */ /* 0x000fe2000bfa6270 */
[----:B------:R-:W3:Y:S06]  /*0190*/  @!P2 LDG.E R6, desc[UR8][R4.64+0x4] ;  /* 0x000004080406a981 */ /* 0x000eec000c1e1900 */
[----:B------:R-:W5:Y:S04]  /*01a0*/  @!P3 LDG.E R8, desc[UR8][R4.64+0x8] ;  /* 0x000008080408b981 */ /* 0x000f68000c1e1900 */
[----:B------:R-:W4:Y:S04]  /*01b0*/  @!P4 LDG.E R9, desc[UR8][R4.64+0xc] ;  /* 0x00000c080409c981 */ /* 0x000f28000c1e1900 */
[----:B------:R-:W4:Y:S01]  /*01c0*/  @!P5 LDG.E R10, desc[UR8][R4.64+0x10] ;  /* 0x00001008040ad981 */ /* 0x000f22000c1e1900 */
[----:B------:R-:W-:-:S02]  /*01d0*/  VIADD R2, R7, 0x5 ;  /* 0x0000000507027836 */ /* 0x000fc40000000000 */
[C---:B------:R-:W-:Y:S02]  /*01e0*/  VIADD R11, R7.reuse, 0x7 ;  /* 0x00000007070b7836 */ /* 0x040fe40000000000 */
[----:B------:R-:W-:Y:S01]  /*01f0*/  VIADD R3, R7, 0x6 ;  /* 0x0000000607037836 */ /* 0x000fe20000000000 */
[----:B------:R-:W-:Y:S01]  /*0200*/  ISETP.GE.AND P6, PT, R2, UR4, PT ;  /* 0x0000000402007c0c */ /* 0x000fe2000bfc6270 */
[----:B------:R-:W-:-:S03]  /*0210*/  IMAD.MOV.U32 R2, RZ, RZ, -0x1 ;  /* 0xffffffffff027424 */ /* 0x000fc600078e00ff */
[----:B------:R-:W-:Y:S01]  /*0220*/  ISETP.GE.AND P0, PT, R3, UR4, PT ;  /* 0x0000000403007c0c */ /* 0x000fe2000bf06270 */
[----:B------:R-:W-:Y:S02]  /*0230*/  IMAD.MOV.U32 R3, RZ, RZ, -0x1 ;  /* 0xffffffffff037424 */ /* 0x000fe400078e00ff */
[----:B------:R-:W-:-:S06]  /*0240*/  VIADD R15, R7, 0xb ;  /* 0x0000000b070f7836 */ /* 0x000fcc0000000000 */
[----:B------:R-:W4:Y:S01]  /*0250*/  @!P6 LDG.E R17, desc[UR8][R4.64+0x14] ;  /* 0x000014080411e981 */ /* 0x000f22000c1e1900 */
[----:B--2---:R-:W-:Y:S01]  /*0260*/  @!P1 LOP3.LUT R2, R12, 0x80000000, RZ, 0x3c, !PT ;  /* 0x800000000c029812 */ /* 0x004fe200078e3cff */
[----:B------:R-:W-:Y:S01]  /*0270*/  IMAD.MOV.U32 R12, RZ, RZ, -0x1 ;  /* 0xffffffffff0c7424 */ /* 0x000fe200078e00ff */
[----:B------:R-:W-:Y:S01]  /*0280*/  ISETP.GE.AND P1, PT, R11, UR4, PT ;  /* 0x000000040b007c0c */ /* 0x000fe2000bf26270 */
[C---:B------:R-:W-:Y:S01]  /*0290*/  VIADD R11, R7.reuse, 0x8 ;  /* 0x00000008070b7836 */ /* 0x040fe20000000000 */
[----:B---3--:R-:W-:Y:S01]  /*02a0*/  @!P2 LOP3.LUT R3, R6, 0x80000000, RZ, 0x3c, !PT ;  /* 0x800000000603a812 */ /* 0x008fe200078e3cff */
[----:B------:R-:W-:-:S03]  /*02b0*/  VIADD R6, R7, 0x9 ;  /* 0x0000000907067836 */ /* 0x000fc60000000000 */
[----:B------:R-:W-:Y:S01]  /*02c0*/  ISETP.GE.AND P2, PT, R11, UR4, PT ;  /* 0x000000040b007c0c */ /* 0x000fe2000bf46270 */
[----:B------:R-:W-:Y:S01]  /*02d0*/  VIADD R11, R7, 0xa ;  /* 0x0000000a070b7836 */ /* 0x000fe20000000000 */
[----:B-----5:R-:W-:Y:S02]  /*02e0*/  @!P3 LOP3.LUT R12, R8, 0x80000000, RZ, 0x3c, !PT ;  /* 0x80000000080cb812 */ /* 0x020fe400078e3cff */
[----:B------:R-:W-:Y:S02]  /*02f0*/  ISETP.GE.AND P3, PT, R6, UR4, PT ;  /* 0x0000000406007c0c */ /* 0x000fe4000bf66270 */
[----:B----4-:R-:W-:Y:S01]  /*0300*/  @!P4 LOP3.LUT R13, R9, 0x80000000, RZ, 0x3c, !PT ;  /* 0x80000000090dc812 */ /* 0x010fe200078e3cff */
[----:B------:R-:W2:Y:S01]  /*0310*/  @!P0 LDG.E R6, desc[UR8][R4.64+0x18] ;  /* 0x0000180804068981 */ /* 0x000ea2000c1e1900 */
[----:B------:R-:W-:Y:S02]  /*0320*/  ISETP.GE.AND P4, PT, R11, UR4, PT ;  /* 0x000000040b007c0c */ /* 0x000fe4000bf86270 */
[----:B------:R-:W-:Y:S01]  /*0330*/  @!P5 LOP3.LUT R14, R10, 0x80000000, RZ, 0x3c, !PT ;  /* 0x800000000a0ed812 */ /* 0x000fe200078e3cff */
[----:B------:R-:W3:Y:S01]  /*0340*/  @!P1 LDG.E R8, desc[UR8][R4.64+0x1c] ;  /* 0x00001c0804089981 */ /* 0x000ee2000c1e1900 */
[----:B------:R-:W-:-:S03]  /*0350*/  ISETP.GE.AND P5, PT, R15, UR4, PT ;  /* 0x000000040f007c0c */ /* 0x000fc6000bfa6270 */
[----:B------:R-:W4:Y:S04]  /*0360*/  @!P2 LDG.E R9, desc[UR8][R4.64+0x20] ;  /* 0x000020080409a981 */ /* 0x000f28000c1e1900 */
[----:B------:R-:W5:Y:S04]  /*0370*/  @!P3 LDG.E R10, desc[UR8][R4.64+0x24] ;  /* 0x00002408040ab981 */ /* 0x000f68000c1e1900 */
[----:B------:R-:W5:Y:S04]  /*0380*/  @!P4 LDG.E R11, desc[UR8][R4.64+0x28] ;  /* 0x00002808040bc981 */ /* 0x000f68000c1e1900 */
[----:B------:R-:W5:Y:S01]  /*0390*/  @!P5 LDG.E R22, desc[UR8][R4.64+0x2c] ;  /* 0x00002c080416d981 */ /* 0x000f62000c1e1900 */
[----:B------:R-:W-:-:S02]  /*03a0*/  VIADD R16, R7, 0xc ;  /* 0x0000000c07107836 */ /* 0x000fc40000000000 */
[----:B------:R-:W-:Y:S01]  /*03b0*/  IMAD.MOV.U32 R15, RZ, RZ, -0x1 ;  /* 0xffffffffff0f7424 */ /* 0x000fe200078e00ff */
[----:B------:R-:W-:Y:S01]  /*03c0*/  @!P6 LOP3.LUT R15, R17, 0x80000000, RZ, 0x3c, !PT ;  /* 0x80000000110fe812 */ /* 0x000fe200078e3cff */
[C---:B------:R-:W-:Y:S01]  /*03d0*/  VIADD R18, R7.reuse, 0xd ;  /* 0x0000000d07127836 */ /* 0x040fe20000000000 */
[----:B------:R-:W-:Y:S01]  /*03e0*/  ISETP.GE.AND P6, PT, R16, UR4, PT ;  /* 0x0000000410007c0c */ /* 0x000fe2000bfc6270 */
[----:B------:R-:W-:Y:S02]  /*03f0*/  IMAD.MOV.U32 R16, RZ, RZ, -0x1 ;  /* 0xffffffffff107424 */ /* 0x000fe400078e00ff */
[----:B------:R-:W-:Y:S02]  /*0400*/  IMAD.MOV.U32 R17, RZ, RZ, -0x1 ;  /* 0xffffffffff117424 */ /* 0x000fe400078e00ff */
[----:B------:R-:W-:-:S08]  /*0410*/  VIADD R19, R7, 0xe ;  /* 0x0000000e07137836 */ /* 0x000fd00000000000 */
[----:B------:R-:W5:Y:S01]  /*0420*/  @!P6 LDG.E R24, desc[UR8][R4.64+0x30] ;  /* 0x000030080418e981 */ /* 0x000f62000c1e1900 */
[----:B--2---:R-:W-:Y:S01]  /*0430*/  @!P0 LOP3.LUT R16, R6, 0x80000000, RZ, 0x3c, !PT ;  /* 0x8000000006108812 */ /* 0x004fe200078e3cff */
[C---:B------:R-:W-:Y:S01]  /*0440*/  VIADD R6, R7.reuse, 0xf ;  /* 0x0000000f07067836 */ /* 0x040fe20000000000 */
[----:B------:R-:W-:Y:S01]  /*0450*/  ISETP.GE.AND P0, PT, R18, UR4, PT ;  /* 0x0000000412007c0c */ /* 0x000fe2000bf06270 */
[----:B------:R-:W-:Y:S01]  /*0460*/  IMAD.MOV.U32 R18, RZ, RZ, -0x1 ;  /* 0xffffffffff127424 */ /* 0x000fe200078e00ff */
[----:B---3--:R-:W-:Y:S01]  /*0470*/  @!P1 LOP3.LUT R17, R8, 0x80000000, RZ, 0x3c, !PT ;  /* 0x8000000008119812 */ /* 0x008fe200078e3cff */
[----:B------:R-:W-:Y:S01]  /*0480*/  VIADD R8, R7, 0x10 ;  /* 0x0000001007087836 */ /* 0x000fe20000000000 */
[----:B----4-:R-:W-:Y:S02]  /*0490*/  @!P2 LOP3.LUT R18, R9, 0x80000000, RZ, 0x3c, !PT ;  /* 0x800000000912a812 */ /* 0x010fe400078e3cff */
[----:B------:R-:W-:Y:S01]  /*04a0*/  ISETP.GE.AND P2, PT, R6, UR4, PT ;  /* 0x0000000406007c0c */ /* 0x000fe2000bf46270 */
[----:B------:R-:W-:-:S02]  /*04b0*/  VIADD R6, R7, 0x11 ;  /* 0x0000001107067836 */ /* 0x000fc40000000000 */
[----:B------:R-:W-:Y:S01]  /*04c0*/  VIADD R7, R7, 0x12 ;  /* 0x0000001207077836 */ /* 0x000fe20000000000 */
[----:B------:R-:W-:Y:S01]  /*04d0*/  ISETP.GE.AND P1, PT, R19, UR4, PT ;  /* 0x0000000413007c0c */ /* 0x000fe2000bf26270 */
[----:B------:R-:W-:Y:S01]  /*04e0*/  IMAD.MOV.U32 R19, RZ, RZ, -0x1 ;  /* 0xffffffffff137424 */ /* 0x000fe200078e00ff */
[----:B-----5:R-:W-:Y:S02]  /*04f0*/  @!P3 LOP3.LUT R19, R10, 0x80000000, RZ, 0x3c, !PT ;  /* 0x800000000a13b812 */ /* 0x020fe400078e3cff */
[----:B------:R-:W-:Y:S02]  /*0500*/  @!P4 LOP3.LUT R20, R11, 0x80000000, RZ, 0x3c, !PT ;  /* 0x800000000b14c812 */ /* 0x000fe400078e3cff */
[----:B------:R-:W-:Y:S02]  /*0510*/  @!P5 LOP3.LUT R21, R22, 0x80000000, RZ, 0x3c, !PT ;  /* 0x800000001615d812 */ /* 0x000fe400078e3cff */
[----:B------:R-:W-:Y:S02]  /*0520*/  ISETP.GE.AND P3, PT, R8, UR4, PT ;  /* 0x0000000408007c0c */ /* 0x000fe4000bf66270 */
[----:B------:R-:W-:Y:S01]  /*0530*/  ISETP.GE.AND P4, PT, R6, UR4, PT ;  /* 0x0000000406007c0c */ /* 0x000fe2000bf86270 */
[----:B------:R-:W2:Y:S01]  /*0540*/  @!P2 LDG.E R8, desc[UR8][R4.64+0x3c] ;  /* 0x00003c080408a981 */ /* 0x000ea2000c1e1900 */
[----:B------:R-:W-:Y:S01]  /*0550*/  ISETP.GE.AND P5, PT, R7, UR4, PT ;  /* 0x0000000407007c0c */ /* 0x000fe2000bfa6270 */
[----:B------:R-:W0:Y:S02]  /*0560*/  LDCU.64 UR4, c[0x0][0x3a8] ;  /* 0x00007500ff0477ac */ /* 0x000e240008000a00 */
[----:B------:R-:W3:Y:S04]  /*0570*/  @!P0 LDG.E R6, desc[UR8][R4.64+0x34] ;  /* 0x0000340804068981 */ /* 0x000ee8000c1e1900 */
[----:B------:R-:W4:Y:S04]  /*0580*/  @!P1 LDG.E R7, desc[UR8][R4.64+0x38] ;  /* 0x0000380804079981 */ /* 0x000f28000c1e1900 */
[----:B------:R-:W5:Y:S04]  /*0590*/  @!P3 LDG.E R9, desc[UR8][R4.64+0x40] ;  /* 0x000040080409b981 */ /* 0x000f68000c1e1900 */
[----:B------:R-:W5:Y:S04]  /*05a0*/  @!P4 LDG.E R10, desc[UR8][R4.64+0x44] ;  /* 0x00004408040ac981 */ /* 0x000f68000c1e1900 */
[----:B------:R-:W5:Y:S01]  /*05b0*/  @!P5 LDG.E R11, desc[UR8][R4.64+0x48] ;  /* 0x00004808040bd981 */ /* 0x000f62000c1e1900 */
[----:B0-----:R-:W-:-:S02]  /*05c0*/  UIADD3 UR7, UPT, UPT, UR4, 0x6, URZ ;  /* 0x0000000604077890 */ /* 0x001fc4000fffe0ff */
[----:B------:R-:W-:-:S03]  /*05d0*/  UIADD3 UR5, UPT, UPT, -UR4, UR5, URZ ;  /* 0x0000000504057290 */ /* 0x000fc6000fffe1ff */
[----:B------:R-:W-:Y:S02]  /*05e0*/  UMOV UR4, 0x400 ;  /* 0x0000040000047882 */ /* 0x000fe40000000000 */
[----:B------:R-:W-:Y:S01]  /*05f0*/  ULEA UR4, UR6, UR4, 0x18 ;  /* 0x0000000406047291 */ /* 0x000fe2000f8ec0ff */
[----:B------:R-:W-:-:S05]  /*0600*/  SHF.R.U32.HI R105, RZ, 0x5, R0 ;  /* 0x00000005ff697819 */ /* 0x000fca0000011600 */
[----:B------:R-:W-:Y:S01]  /*0610*/  LEA R29, R0, UR4, 0x2 ;  /* 0x00000004001d7c11 */ /* 0x000fe2000f8e10ff */
[----:B------:R-:W-:Y:S01]  /*0620*/  IMAD.MOV.U32 R22, RZ, RZ, -0x1 ;  /* 0xffffffffff167424 */ /* 0x000fe200078e00ff */
[----:B------:R-:W-:-:S03]  /*0630*/  @!P6 LOP3.LUT R22, R24, 0x80000000, RZ, 0x3c, !PT ;  /* 0x800000001816e812 */ /* 0x000fc600078e3cff */
[----:B------:R-:W-:Y:S01]  /*0640*/  IMAD R31, R0, 0x80, R29 ;  /* 0x00000080001f7824 */ /* 0x000fe200078e021d */
[----:B------:R-:W-:Y:S01]  /*0650*/  LEA R32, R105, UR4, 0x2 ;  /* 0x0000000469207c11 */ /* 0x000fe2000f8e10ff */
[----:B------:R-:W-:Y:S02]  /*0660*/  IMAD.MOV.U32 R24, RZ, RZ, -0x1 ;  /* 0xffffffffff187424 */ /* 0x000fe400078e00ff */
[----:B------:R-:W-:Y:S02]  /*0670*/  IMAD.MOV.U32 R26, RZ, RZ, -0x1 ;  /* 0xffffffffff1a7424 */ /* 0x000fe400078e00ff */
[----:B------:R-:W-:Y:S02]  /*0680*/  IMAD.MOV.U32 R27, RZ, RZ, -0x1 ;  /* 0xffffffffff1b7424 */ /* 0x000fe400078e00ff */
[----:B------:R-:W-:Y:S02]  /*0690*/  IMAD.MOV.U32 R28, RZ, RZ, -0x1 ;  /* 0xffffffffff1c7424 */ /* 0x000fe400078e00ff */
[----:B------:R-:W-:-:S02]  /*06a0*/  IMAD.MOV.U32 R30, RZ, RZ, -0x1 ;  /* 0xffffffffff1e7424 */ /* 0x000fc400078e00ff */
[----:B------:R-:W-:Y:S01]  /*06b0*/  IMAD R33, R0, -0x38, R31 ;  /* 0xffffffc800217824 */ /* 0x000fe200078e021f */
[----:B------:R-:W-:Y:S01]  /*06c0*/  BAR.SYNC.DEFER_BLOCKING 0x0 ;  /* 0x0000000000007b1d */ /* 0x000fe20000010000 */
[----:B--2---:R-:W-:Y:S02]  /*06d0*/  @!P2 LOP3.LUT R26, R8, 0x80000000, RZ, 0x3c, !PT ;  /* 0x80000000081aa812 */ /* 0x004fe400078e3cff */
[----:B---3--:R-:W-:Y:S02]  /*06e0*/  @!P0 LOP3.LUT R24, R6, 0x80000000, RZ, 0x3c, !PT ;  /* 0x8000000006188812 */ /* 0x008fe400078e3cff */
[----:B----4-:R-:W-:Y:S02]  /*06f0*/  @!P1 LOP3.LUT R25, R7, 0x80000000, RZ, 0x3c, !PT ;  /* 0x8000000007199812 */ /* 0x010fe400078e3cff */
[----:B-----5:R-:W-:Y:S02]  /*0700*/  @!P3 LOP3.LUT R27, R9, 0x80000000, RZ, 0x3c, !PT ;  /* 0x80000000091bb812 */ /* 0x020fe400078e3cff */
[----:B------:R-:W-:-:S02]  /*0710*/  @!P4 LOP3.LUT R28, R10, 0x80000000, RZ, 0x3c, !PT ;  /* 0x800000000a1cc812 */ /* 0x000fc400078e3cff */
[----:B------:R-:W-:-:S07]  /*0720*/  @!P5 LOP3.LUT R30, R11, 0x80000000, RZ, 0x3c, !PT ;  /* 0x800000000b1ed812 */ /* 0x000fce00078e3cff */
.L_x_220:
[----:B------:R-:W-:Y:S01]  /*0730*/  UISETP.LT.AND UP0, UPT, UR5, 0x6, UPT ;  /* 0x000000060500788c */ /* 0x000fe2000bf01270 */
[----:B------:R-:W-:Y:S01]  /*0740*/  STS [R29], RZ ;  /* 0x000000ff1d007388 */ /* 0x000fe20000000800 */
[----:B------:R-:W-:Y:S01]  /*0750*/  UIADD3 UR6, UPT, UPT, UR7, -0x6, URZ ;  /* 0xfffffffa07067890 */ /* 0x000fe2000fffe0ff */
[----:B------:R-:W-:Y:S01]  /*0760*/  ISETP.NE.AND P1, PT, R23, 0x1f, PT ;  /* 0x0000001f1700780c */ /* 0x000fe20003f25270 */
[----:B------:R-:W-:Y:S01]  /*0770*/  USEL UR4, UR5, 0x6, UP0 ;  /* 0x0000000605047887 */ /* 0x000fe20008000000 */
[----:B------:R-:W-:Y:S01]  /*0780*/  STS [R29+0x400], RZ ;  /* 0x000400ff1d007388 */ /* 0x000fe20000000800 */
[C---:B------:R-:W-:Y:S01]  /*0790*/  ISETP.NE.AND P2, PT, R105.reuse, 0x6, PT ;  /* 0x000000066900780c */ /* 0x040fe20003f45270 */
[----:B------:R-:W-:Y:S01]  /*07a0*/  UISETP.GE.AND UP0, UPT, UR7, UR10, UPT ;  /* 0x0000000a0700728c */ /* 0x000fe2000bf06270 */
[----:B0-2---:R-:W-:Y:S01]  /*07b0*/  SHF.R.U32.HI R4, RZ, UR6, R2 ;  /* 0x00000006ff047c19 */ /* 0x005fe20008011602 */
[----:B------:R-:W-:Y:S01]  /*07c0*/  UBMSK UR4, URZ, UR4 ;  /* 0x00000004ff04729b */ /* 0x000fe20008000000 */
[----:B------:R-:W-:Y:S01]  /*07d0*/  STS [R29+0x800], RZ ;  /* 0x000800ff1d007388 */ /* 0x000fe20000000800 */
[----:B------:R-:W-:-:S03]  /*07e0*/  ISETP.NE.AND P3, PT, R105, 0x7, PT ;  /* 0x000000076900780c */ /* 0x000fc60003f65270 */
[----:B------:R-:W-:Y:S01]  /*07f0*/  STS [R29+0xc00], RZ ;  /* 0x000c00ff1d007388 */ /* 0x000fe20000000800 */
[----:B------:R-:W-:-:S03]  /*0800*/  LOP3.LUT R4, R4, UR4, RZ, 0xc0, !PT ;  /* 0x0000000404047c12 */ /* 0x000fc6000f8ec0ff */
[----:B------:R-:W-:Y:S02]  /*0810*/  STS [R29+0x1000], RZ ;  /* 0x001000ff1d007388 */ /* 0x000fe40000000800 */
[----:B------:R-:W-:Y:S01]  /*0820*/  IMAD.SHL.U32 R5, R4, 0x400, RZ ;  /* 0x0000040004057824 */ /* 0x000fe200078e00ff */
[----:B------:R-:W-:Y:S01]  /*0830*/  SHF.R.U32.HI R4, RZ, 0x4, R4 ;  /* 0x00000004ff047819 */ /* 0x000fe20000011604 */
[----:B------:R-:W-:Y:S03]  /*0840*/  STS [R29+0x1400], RZ ;  /* 0x001400ff1d007388 */ /* 0x000fe60000000800 */
[----:B------:R-:W-:Y:S01]  /*0850*/  LOP3.LUT R36, R5, 0x7c00, RZ, 0xc0, !PT ;  /* 0x00007c0005247812 */ /* 0x000fe200078ec0ff */
[----:B------:R-:W-:Y:S01]  /*0860*/  STS [R29+0x1800], RZ ;  /* 0x001800ff1d007388 */ /* 0x000fe20000000800 */
[----:B------:R-:W-:-:S03]  /*0870*/  LOP3.LUT R4, R4, 0xffffffe, RZ, 0xc0, !PT ;  /* 0x0ffffffe04047812 */ /* 0x000fc600078ec0ff */
[----:B------:R-:W-:Y:S01]  /*0880*/  STS [R29+0x1c00], RZ ;  /* 0x001c00ff1d007388 */ /* 0x000fe20000000800 */
[----:B------:R-:W-:Y:S02]  /*0890*/  IADD3 R36, PT, PT, R4, R29, R36 ;  /* 0x0000001d04247210 */ /* 0x000fe40007ffe024 */
[----:B------:R-:W-:Y:S01]  /*08a0*/  SHF.R.U32.HI R4, RZ, UR6, R3 ;  /* 0x00000006ff047c19 */ /* 0x000fe20008011603 */
[----:B------:R-:W-:Y:S03]  /*08b0*/  STS [R29+0x2000], RZ ;  /* 0x002000ff1d007388 */ /* 0x000fe60000000800 */
[----:B------:R-:W-:Y:S01]  /*08c0*/  LOP3.LUT R4, R4, UR4, RZ, 0xc0, !PT ;  /* 0x0000000404047c12 */ /* 0x000fe2000f8ec0ff */
[----:B------:R-:W-:Y:S03]  /*08d0*/  STS [R29+0x2400], RZ ;  /* 0x002400ff1d007388 */ /* 0x000fe60000000800 */
[----:B------:R-:W-:Y:S01]  /*08e0*/  SHF.R.U32.HI R6, RZ, 0x4, R4 ;  /* 0x00000004ff067819 */ /* 0x000fe20000011604 */
[----:B------:R-:W-:Y:S01]  /*08f0*/  STS [R29+0x2800], RZ ;  /* 0x002800ff1d007388 */ /* 0x000fe20000000800 */
[----:B------:R-:W-:-:S02]  /*0900*/  IMAD.SHL.U32 R5, R4, 0x400, RZ ;  /* 0x0000040004057824 */ /* 0x000fc400078e00ff */
[----:B------:R-:W-:Y:S01]  /*0910*/  LOP3.LUT R6, R6, 0xffffffe, RZ, 0xc0, !PT ;  /* 0x0ffffffe06067812 */ /* 0x000fe200078ec0ff */
[----:B------:R-:W-:Y:S02]  /*0920*/  STS [R29+0x2c00], RZ ;  /* 0x002c00ff1d007388 */ /* 0x000fe40000000800 */
[----:B------:R-:W-:Y:S02]  /*0930*/  LOP3.LUT R4, R5, 0x7c00, RZ, 0xc0, !PT ;  /* 0x00007c0005047812 */ /* 0x000fe400078ec0ff */
[----:B------:R-:W-:Y:S02]  /*0940*/  STS [R29+0x3000], RZ ;  /* 0x003000ff1d007388 */ /* 0x000fe40000000800 */
[----:B------:R-:W-:Y:S02]  /*0950*/  IADD3 R37, PT, PT, R6, R29, R4 ;  /* 0x0000001d06257210 */ /* 0x000fe40007ffe004 */
[----:B------:R-:W-:Y:S01]  /*0960*/  STS [R29+0x3400], RZ ;  /* 0x003400ff1d007388 */ /* 0x000fe20000000800 */
[----:B------:R-:W-:-:S03]  /*0970*/  SHF.R.U32.HI R4, RZ, UR6, R12 ;  /* 0x00000006ff047c19 */ /* 0x000fc6000801160c */
        /* <DEDUP_REMOVED lines=10> */
[----:B------:R-:W-:-:S03]  /*0a20*/  IADD3 R39, PT, PT, R39, R29, R6 ;  /* 0x0000001d27277210 */ /* 0x000fc60007ffe006 */
[----:B------:R-:W-:Y:S04]  /*0a30*/  STS [R29+0x4c00], RZ ;  /* 0x004c00ff1d007388 */ /* 0x000fe80000000800 */
        /* <DEDUP_REMOVED lines=13> */
[----:B------:R-:W0:Y:S02]  /*0b10*/  LDS.U16 R34, [R36] ;  /* 0x0000000024227984 */ /* 0x000e240000000400 */
[----:B0-----:R-:W-:-:S05]  /*0b20*/  VIADD R5, R34, 0x1 ;  /* 0x0000000122057836 */ /* 0x001fca0000000000 */
[----:B------:R0:W-:Y:S04]  /*0b30*/  STS.U16 [R36], R5 ;  /* 0x0000000524007388 */ /* 0x0001e80000000400 */
[----:B------:R-:W1:Y:S01]  /*0b40*/  LDS.U16 R38, [R37] ;  /* 0x0000000025267984 */ /* 0x000e620000000400 */
[----:B0-----:R-:W-:-:S04]  /*0b50*/  SHF.R.U32.HI R5, RZ, UR6, R13 ;  /* 0x00000006ff057c19 */ /* 0x001fc8000801160d */
[----:B------:R-:W-:-:S05]  /*0b60*/  LOP3.LUT R5, R5, UR4, RZ, 0xc0, !PT ;  /* 0x0000000405057c12 */ /* 0x000fca000f8ec0ff */
[----:B------:R-:W-:Y:S01]  /*0b70*/  IMAD.SHL.U32 R6, R5, 0x400, RZ ;  /* 0x0000040005067824 */ /* 0x000fe200078e00ff */
[----:B------:R-:W-:-:S04]  /*0b80*/  SHF.R.U32.HI R5, RZ, 0x4, R5 ;  /* 0x00000004ff057819 */ /* 0x000fc80000011605 */
[----:B------:R-:W-:Y:S02]  /*0b90*/  LOP3.LUT R8, R6, 0x7c00, RZ, 0xc0, !PT ;  /* 0x00007c0006087812 */ /* 0x000fe400078ec0ff */
[----:B------:R-:W-:-:S04]  /*0ba0*/  LOP3.LUT R5, R5, 0xffffffe, RZ, 0xc0, !PT ;  /* 0x0ffffffe05057812 */ /* 0x000fc800078ec0ff */
[----:B------:R-:W-:Y:S01]  /*0bb0*/  IADD3 R41, PT, PT, R5, R29, R8 ;  /* 0x0000001d05297210 */ /* 0x000fe20007ffe008 */
[----:B-1----:R-:W-:-:S05]  /*0bc0*/  VIADD R4, R38, 0x1 ;  /* 0x0000000126047836 */ /* 0x002fca0000000000 */
[----:B------:R0:W-:Y:S04]  /*0bd0*/  STS.U16 [R37], R4 ;  /* 0x0000000425007388 */ /* 0x0001e80000000400 */
[----:B------:R-:W1:Y:S01]  /*0be0*/  LDS.U16 R40, [R39] ;  /* 0x0000000027287984 */ /* 0x000e620000000400 */
[----:B0-----:R-:W-:-:S04]  /*0bf0*/  SHF.R.U32.HI R4, RZ, UR6, R14 ;  /* 0x00000006ff047c19 */ /* 0x001fc8000801160e */
[----:B------:R-:W-:-:S05]  /*0c00*/  LOP3.LUT R4, R4, UR4, RZ, 0xc0, !PT ;  /* 0x0000000404047c12 */ /* 0x000fca000f8ec0ff */
[----:B------:R-:W-:Y:S01]  /*0c10*/  IMAD.SHL.U32 R5, R4, 0x400, RZ ;  /* 0x0000040004057824 */ /* 0x000fe200078e00ff */
[----:B------:R-:W-:-:S04]  /*0c20*/  SHF.R.U32.HI R4, RZ, 0x4, R4 ;  /* 0x00000004ff047819 */ /* 0x000fc80000011604 */
[----:B------:R-:W-:Y:S02]  /*0c30*/  LOP3.LUT R8, R5, 0x7c00, RZ, 0xc0, !PT ;  /* 0x00007c0005087812 */ /* 0x000fe400078ec0ff */
[----:B------:R-:W-:Y:S02]  /*0c40*/  LOP3.LUT R43, R4, 0xffffffe, RZ, 0xc0, !PT ;  /* 0x0ffffffe042b7812 */ /* 0x000fe400078ec0ff */
[----:B------:R-:W-:Y:S02]  /*0c50*/  SHF.R.U32.HI R5, RZ, UR6, R15 ;  /* 0x00000006ff057c19 */ /* 0x000fe4000801160f */
[----:B------:R-:W-:Y:S02]  /*0c60*/  IADD3 R43, PT, PT, R43, R29, R8 ;  /* 0x0000001d2b2b7210 */ /* 0x000fe40007ffe008 */
[----:B------:R-:W-:Y:S01]  /*0c70*/  LOP3.LUT R5, R5, UR4, RZ, 0xc0, !PT ;  /* 0x0000000405057c12 */ /* 0x000fe2000f8ec0ff */
[----:B-1----:R-:W-:-:S05]  /*0c80*/  VIADD R6, R40, 0x1 ;  /* 0x0000000128067836 */ /* 0x002fca0000000000 */
[----:B------:R0:W-:Y:S04]  /*0c90*/  STS.U16 [R39], R6 ;  /* 0x0000000627007388 */ /* 0x0001e80000000400 */
[----:B------:R-:W1:Y:S01]  /*0ca0*/  LDS.U16 R42, [R41] ;  /* 0x00000000292a7984 */ /* 0x000e620000000400 */
[----:B0-----:R-:W-:Y:S01]  /*0cb0*/  IMAD.SHL.U32 R6, R5, 0x400, RZ ;  /* 0x0000040005067824 */ /* 0x001fe200078e00ff */
        /* <DEDUP_REMOVED lines=127> */
[----:B0-----:R-:W-:Y:S01]  /*14b0*/  SHF.R.U32.HI R4, RZ, UR6, R30 ;  /* 0x00000006ff047c19 */ /* 0x001fe2000801161e */
[----:B------:R-:W0:Y:S03]  /*14c0*/  S2UR UR6, SR_CgaCtaId ;  /* 0x00000000000679c3 */ /* 0x000e260000008800 */
[----:B------:R-:W-:Y:S01]  /*14d0*/  LOP3.LUT R4, R4, UR4, RZ, 0xc0, !PT ;  /* 0x0000000404047c12 */ /* 0x000fe2000f8ec0ff */
[----:B------:R-:W-:-:S04]  /*14e0*/  UMOV UR4, 0x400 ;  /* 0x0000040000047882 */ /* 0x000fc80000000000 */
[----:B------:R-:W-:Y:S01]  /*14f0*/  IMAD.SHL.U32 R5, R4, 0x400, RZ ;  /* 0x0000040004057824 */ /* 0x000fe200078e00ff */
[----:B------:R-:W-:-:S04]  /*1500*/  SHF.R.U32.HI R4, RZ, 0x4, R4 ;  /* 0x00000004ff047819 */ /* 0x000fc80000011604 */
[----:B------:R-:W-:Y:S02]  /*1510*/  LOP3.LUT R8, R5, 0x7c00, RZ, 0xc0, !PT ;  /* 0x00007c0005087812 */ /* 0x000fe400078ec0ff */
[----:B------:R-:W-:-:S04]  /*1520*/  LOP3.LUT R71, R4, 0xffffffe, RZ, 0xc0, !PT ;  /* 0x0ffffffe04477812 */ /* 0x000fc800078ec0ff */
[----:B------:R-:W-:Y:S01]  /*1530*/  IADD3 R71, PT, PT, R71, R29, R8 ;  /* 0x0000001d47477210 */ /* 0x000fe20007ffe008 */
[----:B0-----:R-:W-:Y:S01]  /*1540*/  ULEA UR4, UR6, UR4, 0x18 ;  /* 0x0000000406047291 */ /* 0x001fe2000f8ec0ff */
[----:B-1----:R-:W-:-:S05]  /*1550*/  VIADD R6, R68, 0x1 ;  /* 0x0000000144067836 */ /* 0x002fca0000000000 */
[----:B------:R-:W-:Y:S04]  /*1560*/  STS.U16 [R67], R6 ;  /* 0x0000000643007388 */ /* 0x000fe80000000400 */
[----:B------:R-:W0:Y:S02]  /*1570*/  LDS.U16 R70, [R69] ;  /* 0x0000000045467984 */ /* 0x000e240000000400 */
[----:B0-----:R-:W-:-:S05]  /*1580*/  VIADD R4, R70, 0x1 ;  /* 0x0000000146047836 */ /* 0x001fca0000000000 */
[----:B------:R-:W-:Y:S04]  /*1590*/  STS.U16 [R69], R4 ;  /* 0x0000000445007388 */ /* 0x000fe80000000400 */
[----:B------:R-:W0:Y:S02]  /*15a0*/  LDS.U16 R72, [R71] ;  /* 0x0000000047487984 */ /* 0x000e240000000400 */
[----:B0-----:R-:W-:-:S05]  /*15b0*/  VIADD R6, R72, 0x1 ;  /* 0x0000000148067836 */ /* 0x001fca0000000000 */
[----:B------:R-:W-:Y:S01]  /*15c0*/  STS.U16 [R71], R6 ;  /* 0x0000000647007388 */ /* 0x000fe20000000400 */
[----:B------:R-:W-:Y:S06]  /*15d0*/  BAR.SYNC.DEFER_BLOCKING 0x0 ;  /* 0x0000000000007b1d */ /* 0x000fec0000010000 */
[----:B------:R-:W-:Y:S04]  /*15e0*/  LDS R73, [R31] ;  /* 0x000000001f497984 */ /* 0x000fe80000000800 */
[----:B------:R-:W0:Y:S04]  /*15f0*/  LDS R74, [R31+0x4] ;  /* 0x000004001f4a7984 */ /* 0x000e280000000800 */
        /* <DEDUP_REMOVED lines=13> */
[----:B------:R-:W1:Y:S01]  /*16d0*/  LDS R86, [R31+0x34] ;  /* 0x000034001f567984 */ /* 0x000e620000000800 */
[----:B--2---:R-:W-:-:S03]  /*16e0*/  IMAD.IADD R76, R76, 0x1, R75 ;  /* 0x000000014c4c7824 */ /* 0x004fc600078e024b */
[----:B------:R-:W2:Y:S01]  /*16f0*/  LDS R87, [R31+0x38] ;  /* 0x000038001f577984 */ /* 0x000ea20000000800 */
[----:B---3--:R-:W-:-:S03]  /*1700*/  IMAD.IADD R77, R77, 0x1, R76 ;  /* 0x000000014d4d7824 */ /* 0x008fc600078e024c */
[----:B------:R-:W3:Y:S01]  /*1710*/  LDS R88, [R31+0x3c] ;  /* 0x00003c001f587984 */ /* 0x000ee20000000800 */
[----:B----4-:R-:W-:-:S03]  /*1720*/  IMAD.IADD R78, R78, 0x1, R77 ;  /* 0x000000014e4e7824 */ /* 0x010fc600078e024d */
[----:B------:R-:W4:Y:S01]  /*1730*/  LDS R89, [R31+0x40] ;  /* 0x000040001f597984 */ /* 0x000f220000000800 */
[----:B-----5:R-:W-:-:S03]  /*1740*/  IMAD.IADD R79, R79, 0x1, R78 ;  /* 0x000000014f4f7824 */ /* 0x020fc600078e024e */
[----:B------:R-:W5:Y:S01]  /*1750*/  LDS R90, [R31+0x44] ;  /* 0x000044001f5a7984 */ /* 0x000f620000000800 */
[----:B------:R-:W-:-:S03]  /*1760*/  IMAD.IADD R80, R80, 0x1, R79 ;  /* 0x0000000150507824 */ /* 0x000fc600078e024f */
        /* <DEDUP_REMOVED lines=29> */
[----:B------:R-:W-:-:S04]  /*1940*/  IMAD.IADD R95, R95, 0x1, R94 ;  /* 0x000000015f5f7824 */ /* 0x000fc800078e025e */
[----:B0-----:R-:W-:-:S04]  /*1950*/  IMAD.IADD R96, R96, 0x1, R95 ;  /* 0x0000000160607824 */ /* 0x001fc800078e025f */
[----:B-1----:R-:W-:-:S04]  /*1960*/  IMAD.IADD R97, R97, 0x1, R96 ;  /* 0x0000000161617824 */ /* 0x002fc800078e0260 */
[----:B--2---:R-:W-:-:S04]  /*1970*/  IMAD.IADD R98, R98, 0x1, R97 ;  /* 0x0000000162627824 */ /* 0x004fc800078e0261 */
[----:B---3--:R-:W-:-:S04]  /*1980*/  IMAD.IADD R99, R99, 0x1, R98 ;  /* 0x0000000163637824 */ /* 0x008fc800078e0262 */
[----:B----4-:R-:W-:-:S04]  /*1990*/  IMAD.IADD R100, R100, 0x1, R99 ;  /* 0x0000000164647824 */ /* 0x010fc800078e0263 */
[----:B-----5:R-:W-:-:S04]  /*19a0*/  IMAD.IADD R101, R101, 0x1, R100 ;  /* 0x0000000165657824 */ /* 0x020fc800078e0264 */
[----:B------:R-:W-:-:S04]  /*19b0*/  IMAD.IADD R102, R102, 0x1, R101 ;  /* 0x0000000166667824 */ /* 0x000fc800078e0265 */
[----:B------:R-:W-:-:S04]  /*19c0*/  IMAD.IADD R103, R103, 0x1, R102 ;  /* 0x0000000167677824 */ /* 0x000fc800078e0266 */
[----:B------:R-:W-:-:S04]  /*19d0*/  IMAD.IADD R104, R104, 0x1, R103 ;  /* 0x0000000168687824 */ /* 0x000fc800078e0267 */
[----:B------:R-:W-:-:S05]  /*19e0*/  IMAD.IADD R106, R5, 0x1, R104 ;  /* 0x00000001056a7824 */ /* 0x000fca00078e0268 */
        /* <DEDUP_REMOVED lines=8> */
[----:B------:R-:W0:Y:S02]  /*1a70*/  SHFL.UP P0, R107, R108, 0x10, RZ ;  /* 0x060000006c6b7989 */ /* 0x000e2400000000ff */
[----:B0-----:R-:W-:Y:S01]  /*1a80*/  @P0 IMAD.IADD R107, R108, 0x1, R107 ;  /* 0x000000016c6b0824 */ /* 0x001fe200078e026b */
[----:B------:R-:W-:-:S03]  /*1a90*/  ISETP.NE.AND P0, PT, R105, 0x1, PT ;  /* 0x000000016900780c */ /* 0x000fc60003f05270 */
[----:B------:R-:W-:Y:S01]  /*1aa0*/  IMAD.IADD R106, R107, 0x1, -R106 ;  /* 0x000000016b6a7824 */ /* 0x000fe200078e0a6a */
[----:B------:R-:W-:Y:S01]  /*1ab0*/  @!P1 STS [R32+0x8400], R107 ;  /* 0x0084006b20009388 */ /* 0x000fe20000000800 */
[----:B------:R-:W-:Y:S01]  /*1ac0*/  BAR.SYNC.DEFER_BLOCKING 0x0 ;  /* 0x0000000000007b1d */ /* 0x000fe20000010000 */
[----:B------:R-:W-:-:S05]  /*1ad0*/  ISETP.NE.AND P1, PT, R105, 0x4, PT ;  /* 0x000000046900780c */ /* 0x000fca0003f25270 */
[----:B------:R-:W0:Y:S04]  /*1ae0*/  LDS.128 R4, [UR4+0x8400] ;  /* 0x00840004ff047984 */ /* 0x000e280008000c00 */
[----:B------:R-:W1:Y:S01]  /*1af0*/  LDS.128 R8, [UR4+0x8410] ;  /* 0x00841004ff087984 */ /* 0x000e620008000c00 */
[C---:B0-----:R-:W-:Y:S01]  /*1b00*/  SEL R35, R4.reuse, R35, !P0 ;  /* 0x0000002304237207 */ /* 0x041fe20004000000 */
[----:B------:R-:W-:Y:S01]  /*1b10*/  IMAD.IADD R5, R4, 0x1, R5 ;  /* 0x0000000104057824 */ /* 0x000fe200078e0205 */
[----:B------:R-:W-:-:S03]  /*1b20*/  ISETP.NE.AND P0, PT, R105, 0x2, PT ;  /* 0x000000026900780c */ /* 0x000fc60003f05270 */
[----:B------:R-:W-:Y:S01]  /*1b30*/  IMAD.IADD R6, R6, 0x1, R5 ;  /* 0x0000000106067824 */ /* 0x000fe200078e0205 */
[----:B------:R-:W-:Y:S02]  /*1b40*/  SEL R35, R5, R35, !P0 ;  /* 0x0000002305237207 */ /* 0x000fe40004000000 */
[----:B------:R-:W-:Y:S01]  /*1b50*/  ISETP.NE.AND P0, PT, R105, 0x3, PT ;  /* 0x000000036900780c */ /* 0x000fe20003f05270 */
[----:B------:R-:W-:-:S03]  /*1b60*/  IMAD.IADD R7, R7, 0x1, R6 ;  /* 0x0000000107077824 */ /* 0x000fc600078e0206 */
[----:B------:R-:W-:Y:S01]  /*1b70*/  SEL R35, R6, R35, !P0 ;  /* 0x0000002306237207 */ /* 0x000fe20004000000 */
[----:B-1----:R-:W-:Y:S01]  /*1b80*/  IMAD.IADD R8, R7, 0x1, R8 ;  /* 0x0000000107087824 */ /* 0x002fe200078e0208 */
[----:B------:R-:W-:Y:S02]  /*1b90*/  ISETP.NE.AND P0, PT, R105, 0x5, PT ;  /* 0x000000056900780c */ /* 0x000fe40003f05270 */
[----:B------:R-:W-:Y:S01]  /*1ba0*/  SEL R35, R7, R35, !P1 ;  /* 0x0000002307237207 */ /* 0x000fe20004800000 */
[----:B------:R-:W-:Y:S01]  /*1bb0*/  IMAD.IADD R9, R9, 0x1, R8 ;  /* 0x0000000109097824 */ /* 0x000fe200078e0208 */
[----:B------:R-:W-:Y:S02]  /*1bc0*/  ISETP.NE.AND P1, PT, R23, RZ, PT ;  /* 0x000000ff1700720c */ /* 0x000fe40003f25270 */
[----:B------:R-:W-:Y:S01]  /*1bd0*/  SEL R35, R8, R35, !P0 ;  /* 0x0000002308237207 */ /* 0x000fe20004000000 */
[----:B------:R-:W-:Y:S01]  /*1be0*/  IMAD.IADD R10, R10, 0x1, R9 ;  /* 0x000000010a0a7824 */ /* 0x000fe200078e0209 */
[----:B------:R-:W-:-:S02]  /*1bf0*/  ISETP.GT.U32.AND P0, PT, R0, 0x1f, PT ;  /* 0x0000001f0000780c */ /* 0x000fc40003f04070 */
[----:B------:R-:W-:Y:S01]  /*1c00*/  SEL R35, R9, R35, !P2 ;  /* 0x0000002309237207 */ /* 0x000fe20005000000 */
[----:B------:R-:W-:Y:S01]  /*1c10*/  IMAD.IADD R11, R11, 0x1, R10 ;  /* 0x000000010b0b7824 */ /* 0x000fe200078e020a */
[----:B------:R-:W-:Y:S02]  /*1c20*/  ISETP.GT.U32.OR P2, PT, R0, 0x1f, P1 ;  /* 0x0000001f0000780c */ /* 0x000fe40000f44470 */
[----:B------:R-:W-:Y:S02]  /*1c30*/  SEL R4, R106, RZ, P1 ;  /* 0x000000ff6a047207 */ /* 0x000fe40000800000 */
[----:B------:R-:W-:-:S05]  /*1c40*/  SEL R35, R10, R35, !P3 ;  /* 0x000000230a237207 */ /* 0x000fca0005800000 */
[----:B------:R-:W-:Y:S01]  /*1c50*/  @P0 IMAD.IADD R106, R35, 0x1, R4 ;  /* 0x00000001236a0824 */ /* 0x000fe200078e0204 */
[----:B------:R-:W-:-:S03]  /*1c60*/  ISETP.NE.AND P0, PT, R0, RZ, PT ;  /* 0x000000ff0000720c */ /* 0x000fc60003f05270 */
[----:B------:R-:W-:-:S05]  /*1c70*/  @!P2 IMAD.U32 R106, R11, 0x10000, RZ ;  /* 0x000100000b6aa824 */ /* 0x000fca00078e00ff */
[----:B------:R-:W-:Y:S01]  /*1c80*/  @!P2 STS [UR4+0x8428], R106 ;  /* 0x0084286aff00a988 */ /* 0x000fe20008000804 */
[----:B------:R-:W-:Y:S06]  /*1c90*/  BAR.SYNC.DEFER_BLOCKING 0x0 ;  /* 0x0000000000007b1d */ /* 0x000fec0000010000 */
[----:B------:R-:W0:Y:S02]  /*1ca0*/  LDS R4, [UR4+0x8428] ;  /* 0x00842804ff047984 */ /* 0x000e240008000800 */
[----:B0-----:R-:W-:-:S05]  /*1cb0*/  SEL R5, R4, RZ, P0 ;  /* 0x000000ff04057207 */ /* 0x001fca0000000000 */
[----:B------:R-:W-:-:S04]  /*1cc0*/  IMAD.IADD R4, R5, 0x1, R106 ;  /* 0x0000000105047824 */ /* 0x000fc800078e026a */
[--C-:B------:R-:W-:Y:S01]  /*1cd0*/  IMAD.IADD R6, R73, 0x1, R4.reuse ;  /* 0x0000000149067824 */ /* 0x100fe200078e0204 */
[----:B------:R-:W-:Y:S01]  /*1ce0*/  STS [R31], R4 ;  /* 0x000000041f007388 */ /* 0x000fe20000000800 */
[--C-:B------:R-:W-:Y:S02]  /*1cf0*/  IMAD.IADD R74, R74, 0x1, R4.reuse ;  /* 0x000000014a4a7824 */ /* 0x100fe400078e0204 */
[--C-:B------:R-:W-:Y:S01]  /*1d00*/  IMAD.IADD R8, R75, 0x1, R4.reuse ;  /* 0x000000014b087824 */ /* 0x100fe200078e0204 */
[----:B------:R-:W-:Y:S01]  /*1d10*/  STS [R31+0x4], R6 ;  /* 0x000004061f007388 */ /* 0x000fe20000000800 */
[--C-:B------:R-:W-:Y:S02]  /*1d20*/  IMAD.IADD R76, R76, 0x1, R4.reuse ;  /* 0x000000014c4c7824 */ /* 0x100fe400078e0204 */
[--C-:B------:R-:W-:Y:S01]  /*1d30*/  IMAD.IADD R10, R77, 0x1, R4.reuse ;  /* 0x000000014d0a7824 */ /* 0x100fe200078e0204 */
[----:B------:R-:W-:Y:S01]  /*1d40*/  STS [R31+0x8], R74 ;  /* 0x0000084a1f007388 */ /* 0x000fe20000000800 */
[----:B------:R-:W-:-:S02]  /*1d50*/  IMAD.IADD R78, R78, 0x1, R4 ;  /* 0x000000014e4e7824 */ /* 0x000fc400078e0204 */
[--C-:B------:R-:W-:Y:S01]  /*1d60*/  IMAD.IADD R106, R79, 0x1, R4.reuse ;  /* 0x000000014f6a7824 */ /* 0x100fe200078e0204 */
[----:B------:R-:W-:Y:S01]  /*1d70*/  STS [R31+0xc], R8 ;  /* 0x00000c081f007388 */ /* 0x000fe20000000800 */
        /* <DEDUP_REMOVED lines=36> */
[----:B------:R-:W-:-:S03]  /*1fc0*/  IMAD.IADD R104, R104, 0x1, R4 ;  /* 0x0000000168687824 */ /* 0x000fc600078e0204 */
[----:B------:R-:W-:Y:S04]  /*1fd0*/  STS [R31+0x40], R88 ;  /* 0x000040581f007388 */ /* 0x000fe80000000800 */
        /* <DEDUP_REMOVED lines=15> */
[----:B------:R-:W-:Y:S01]  /*20d0*/  STS [R31+0x80], R104 ;  /* 0x000080681f007388 */ /* 0x000fe20000000800 */
[----:B------:R-:W-:Y:S06]  /*20e0*/  BAR.SYNC.DEFER_BLOCKING 0x0 ;  /* 0x0000000000007b1d */ /* 0x000fec0000010000 */
[----:B------:R-:W0:Y:S04]  /*20f0*/  LDS.U16 R5, [R36] ;  /* 0x0000000024057984 */ /* 0x000e280000000400 */
[----:B------:R-:W1:Y:S04]  /*2100*/  LDS.U16 R37, [R37] ;  /* 0x0000000025257984 */ /* 0x000e680000000400 */
[----:B------:R-:W2:Y:S04]  /*2110*/  LDS.U16 R39, [R39] ;  /* 0x0000000027277984 */ /* 0x000ea80000000400 */
[----:B------:R-:W3:Y:S04]  /*2120*/  LDS.U16 R41, [R41] ;  /* 0x0000000029297984 */ /* 0x000ee80000000400 */
[----:B------:R-:W4:Y:S04]  /*2130*/  LDS.U16 R43, [R43] ;  /* 0x000000002b2b7984 */ /* 0x000f280000000400 */
[----:B------:R-:W5:Y:S04]  /*2140*/  LDS.U16 R45, [R45] ;  /* 0x000000002d2d7984 */ /* 0x000f680000000400 */
[----:B------:R-:W5:Y:S04]  /*2150*/  LDS.U16 R47, [R47] ;  /* 0x000000002f2f7984 */ /* 0x000f680000000400 */
[----:B------:R-:W5:Y:S04]  /*2160*/  LDS.U16 R49, [R49] ;  /* 0x0000000031317984 */ /* 0x000f680000000400 */
[----:B------:R-:W5:Y:S04]  /*2170*/  LDS.U16 R51, [R51] ;  /* 0x0000000033337984 */ /* 0x000f680000000400 */
[----:B------:R-:W5:Y:S04]  /*2180*/  LDS.U16 R53, [R53] ;  /* 0x0000000035357984 */ /* 0x000f680000000400 */
[----:B------:R-:W5:Y:S01]  /*2190*/  LDS.U16 R55, [R55] ;  /* 0x0000000037377984 */ /* 0x000f620000000400 */
[----:B0-----:R-:W-:-:S03]  /*21a0*/  IMAD.IADD R5, R34, 0x1, R5 ;  /* 0x0000000122057824 */ /* 0x001fc600078e0205 */
[----:B------:R-:W0:Y:S01]  /*21b0*/  LDS.U16 R57, [R57] ;  /* 0x0000000039397984 */ /* 0x000e220000000400 */
[----:B-1----:R-:W-:-:S03]  /*21c0*/  IMAD.IADD R37, R38, 0x1, R37 ;  /* 0x0000000126257824 */ /* 0x002fc600078e0225 */
[----:B------:R-:W1:Y:S01]  /*21d0*/  LDS.U16 R59, [R59] ;  /* 0x000000003b3b7984 */ /* 0x000e620000000400 */
[----:B--2---:R-:W-:-:S03]  /*21e0*/  IMAD.IADD R39, R40, 0x1, R39 ;  /* 0x0000000128277824 */ /* 0x004fc600078e0227 */
[----:B------:R-:W2:Y:S01]  /*21f0*/  LDS.U16 R61, [R61] ;  /* 0x000000003d3d7984 */ /* 0x000ea20000000400 */
[----:B---3--:R-:W-:-:S03]  /*2200*/  IMAD.IADD R41, R42, 0x1, R41 ;  /* 0x000000012a297824 */ /* 0x008fc600078e0229 */
[----:B------:R-:W3:Y:S01]  /*2210*/  LDS.U16 R63, [R63] ;  /* 0x000000003f3f7984 */ /* 0x000ee20000000400 */
[----:B----4-:R-:W-:-:S03]  /*2220*/  IMAD.IADD R43, R44, 0x1, R43 ;  /* 0x000000012c2b7824 */ /* 0x010fc600078e022b */
[----:B------:R-:W4:Y:S01]  /*2230*/  LDS.U16 R65, [R65] ;  /* 0x0000000041417984 */ /* 0x000f220000000400 */
[----:B-----5:R-:W-:-:S03]  /*2240*/  IMAD.IADD R45, R46, 0x1, R45 ;  /* 0x000000012e2d7824 */ /* 0x020fc600078e022d */
[----:B------:R-:W5:Y:S01]  /*2250*/  LDS.U16 R67, [R67] ;  /* 0x0000000043437984 */ /* 0x000f620000000400 */
[----:B------:R-:W-:-:S03]  /*2260*/  IMAD.IADD R47, R48, 0x1, R47 ;  /* 0x00000001302f7824 */ /* 0x000fc600078e022f */
[----:B------:R-:W5:Y:S01]  /*2270*/  LDS.U16 R69, [R69] ;  /* 0x0000000045457984 */ /* 0x000f620000000400 */
[----:B------:R-:W-:-:S03]  /*2280*/  IMAD.IADD R49, R50, 0x1, R49 ;  /* 0x0000000132317824 */ /* 0x000fc600078e0231 */
[----:B------:R-:W5:Y:S01]  /*2290*/  LDS.U16 R71, [R71] ;  /* 0x0000000047477984 */ /* 0x000f620000000400 */
[----:B------:R-:W-:Y:S02]  /*22a0*/  IMAD.IADD R51, R52, 0x1, R51 ;  /* 0x0000000134337824 */ /* 0x000fe400078e0233 */
[----:B------:R-:W-:Y:S02]  /*22b0*/  IMAD.IADD R53, R54, 0x1, R53 ;  /* 0x0000000136357824 */ /* 0x000fe400078e0235 */
[----:B------:R-:W-:Y:S02]  /*22c0*/  IMAD.IADD R55, R56, 0x1, R55 ;  /* 0x0000000138377824 */ /* 0x000fe400078e0237 */
[----:B0-----:R-:W-:Y:S02]  /*22d0*/  IMAD.IADD R57, R58, 0x1, R57 ;  /* 0x000000013a397824 */ /* 0x001fe400078e0239 */
[----:B-1----:R-:W-:Y:S02]  /*22e0*/  IMAD.IADD R59, R60, 0x1, R59 ;  /* 0x000000013c3b7824 */ /* 0x002fe400078e023b */
[----:B--2---:R-:W-:-:S02]  /*22f0*/  IMAD.IADD R61, R62, 0x1, R61 ;  /* 0x000000013e3d7824 */ /* 0x004fc400078e023d */
[----:B---3--:R-:W-:Y:S02]  /*2300*/  IMAD.IADD R63, R64, 0x1, R63 ;  /* 0x00000001403f7824 */ /* 0x008fe400078e023f */
[----:B----4-:R-:W-:Y:S02]  /*2310*/  IMAD.IADD R65, R66, 0x1, R65 ;  /* 0x0000000142417824 */ /* 0x010fe400078e0241 */
[----:B-----5:R-:W-:Y:S02]  /*2320*/  IMAD.IADD R67, R68, 0x1, R67 ;  /* 0x0000000144437824 */ /* 0x020fe400078e0243 */
[----:B------:R-:W-:Y:S02]  /*2330*/  IMAD.IADD R69, R70, 0x1, R69 ;  /* 0x0000000146457824 */ /* 0x000fe400078e0245 */
[----:B------:R-:W-:Y:S01]  /*2340*/  IMAD.IADD R71, R72, 0x1, R71 ;  /* 0x0000000148477824 */ /* 0x000fe200078e0247 */
[----:B------:R-:W-:Y:S06]  /*2350*/  BAR.SYNC.DEFER_BLOCKING 0x0 ;  /* 0x0000000000007b1d */ /* 0x000fec0000010000 */
[----:B------:R-:W-:Y:S05]  /*2360*/  BRA.U UP0, `(.L_x_219) ;  /* 0x0000000100f87547 */ /* 0x000fea000b800000 */
[----:B------:R-:W-:Y:S01]  /*2370*/  LEA R5, R5, UR4, 0x2 ;  /* 0x0000000405057c11 */ /* 0x000fe2000f8e10ff */
[----:B------:R-:W-:Y:S01]  /*2380*/  UIADD3 UR7, UPT, UPT, UR7, 0x6, URZ ;  /* 0x0000000607077890 */ /* 0x000fe2000fffe0ff */
[----:B------:R-:W-:Y:S01]  /*2390*/  LEA R4, R37, UR4, 0x2 ;  /* 0x0000000425047c11 */ /* 0x000fe2000f8e10ff */
[----:B------:R-:W-:Y:S01]  /*23a0*/  UIADD3 UR5, UPT, UPT, UR5, -0x6, URZ ;  /* 0xfffffffa05057890 */ /* 0x000fe2000fffe0ff */
[----:B------:R-:W-:Y:S01]  /*23b0*/  LEA R7, R39, UR4, 0x2 ;  /* 0x0000000427077c11 */ /* 0x000fe2000f8e10ff */
[----:B------:R0:W-:Y:S01]  /*23c0*/  STS [R5], R2 ;  /* 0x0000000205007388 */ /* 0x0001e20000000800 */
[----:B------:R-:W-:Y:S02]  /*23d0*/  LEA R6, R41, UR4, 0x2 ;  /* 0x0000000429067c11 */ /* 0x000fe4000f8e10ff */
[----:B------:R-:W-:Y:S01]  /*23e0*/  LEA R9, R43, UR4, 0x2 ;  /* 0x000000042b097c11 */ /* 0x000fe2000f8e10ff */
[----:B------:R1:W-:Y:S01]  /*23f0*/  STS [R4], R3 ;  /* 0x0000000304007388 */ /* 0x0003e20000000800 */
[----:B------:R-:W-:-:S02]  /*2400*/  LEA R8, R45, UR4, 0x2 ;  /* 0x000000042d087c11 */ /* 0x000fc4000f8e10ff */
[----:B------:R-:W-:Y:S01]  /*2410*/  LEA R11, R47, UR4, 0x2 ;  /* 0x000000042f0b7c11 */ /* 0x000fe2000f8e10ff */
[----:B------:R2:W-:Y:S01]  /*2420*/  STS [R7], R12 ;  /* 0x0000000c07007388 */ /* 0x0005e20000000800 */
[----:B------:R-:W-:Y:S02]  /*2430*/  LEA R10, R49, UR4, 0x2 ;  /* 0x00000004310a7c11 */ /* 0x000fe4000f8e10ff */
[----:B0-----:R-:W-:Y:S01]  /*2440*/  LEA R5, R51, UR4, 0x2 ;  /* 0x0000000433057c11 */ /* 0x001fe2000f8e10ff */
[----:B------:R0:W-:Y:S01]  /*2450*/  STS [R6], R13 ;  /* 0x0000000d06007388 */ /* 0x0001e20000000800 */
[----:B------:R-:W-:Y:S02]  /*2460*/  LEA R2, R53, UR4, 0x2 ;  /* 0x0000000435027c11 */ /* 0x000fe4000f8e10ff */
[----:B-1----:R-:W-:Y:S01]  /*2470*/  LEA R3, R55, UR4, 0x2 ;  /* 0x0000000437037c11 */ /* 0x002fe2000f8e10ff */
[----:B------:R1:W-:Y:S01]  /*2480*/  STS [R9], R14 ;  /* 0x0000000e09007388 */ /* 0x0003e20000000800 */
[----:B------:R-:W-:-:S02]  /*2490*/  LEA R4, R57, UR4, 0x2 ;  /* 0x0000000439047c11 */ /* 0x000fc4000f8e10ff */
[----:B--2---:R-:W-:Y:S01]  /*24a0*/  LEA R7, R59, UR4, 0x2 ;  /* 0x000000043b077c11 */ /* 0x004fe2000f8e10ff */
[----:B------:R2:W-:Y:S01]  /*24b0*/  STS [R8], R15 ;  /* 0x0000000f08007388 */ /* 0x0005e20000000800 */
[----:B0-----:R-:W-:-:S03]  /*24c0*/  LEA R6, R63, UR4, 0x2 ;  /* 0x000000043f067c11 */ /* 0x001fc6000f8e10ff */
[----:B------:R0:W-:Y:S01]  /*24d0*/  STS [R11], R16 ;  /* 0x000000100b007388 */ /* 0x0001e20000000800 */
[----:B-1----:R-:W-:-:S03]  /*24e0*/  LEA R9, R61, UR4, 0x2 ;  /* 0x000000043d097c11 */ /* 0x002fc6000f8e10ff */
[----:B------:R-:W-:Y:S01]  /*24f0*/  STS [R10], R17 ;  /* 0x000000110a007388 */ /* 0x000fe20000000800 */
[----:B--2---:R-:W-:-:S03]  /*2500*/  LEA R8, R67, UR4, 0x2 ;  /* 0x0000000443087c11 */ /* 0x004fc6000f8e10ff */
[----:B------:R1:W-:Y:S01]  /*2510*/  STS [R5], R18 ;  /* 0x0000001205007388 */ /* 0x0003e20000000800 */
[----:B0-----:R-:W-:-:S03]  /*2520*/  LEA R11, R65, UR4, 0x2 ;  /* 0x00000004410b7c11 */ /* 0x001fc6000f8e10ff */
[----:B------:R0:W-:Y:S04]  /*2530*/  STS [R2], R19 ;  /* 0x0000001302007388 */ /* 0x0001e80000000800 */
[----:B------:R2:W-:Y:S01]  /*2540*/  STS [R3], R20 ;  /* 0x0000001403007388 */ /* 0x0005e20000000800 */
[----:B-1----:R-:W-:-:S03]  /*2550*/  LEA R5, R69, UR4, 0x2 ;  /* 0x0000000445057c11 */ /* 0x002fc6000f8e10ff */
[----:B------:R2:W-:Y:S01]  /*2560*/  STS [R4], R21 ;  /* 0x0000001504007388 */ /* 0x0005e20000000800 */
[----:B0-----:R-:W-:-:S03]  /*2570*/  LEA R19, R71, UR4, 0x2 ;  /* 0x0000000447137c11 */ /* 0x001fc6000f8e10ff */
[----:B------:R2:W-:Y:S04]  /*2580*/  STS [R7], R22 ;  /* 0x0000001607007388 */ /* 0x0005e80000000800 */
[----:B------:R2:W-:Y:S04]  /*2590*/  STS [R9], R24 ;  /* 0x0000001809007388 */ /* 0x0005e80000000800 */
[----:B------:R2:W-:Y:S04]  /*25a0*/  STS [R6], R25 ;  /* 0x0000001906007388 */ /* 0x0005e80000000800 */
[----:B------:R2:W-:Y:S04]  /*25b0*/  STS [R11], R26 ;  /* 0x0000001a0b007388 */ /* 0x0005e80000000800 */
[----:B------:R2:W-:Y:S04]  /*25c0*/  STS [R8], R27 ;  /* 0x0000001b08007388 */ /* 0x0005e80000000800 */
[----:B------:R2:W-:Y:S04]  /*25d0*/  STS [R5], R28 ;  /* 0x0000001c05007388 */ /* 0x0005e80000000800 */
[----:B------:R2:W-:Y:S01]  /*25e0*/  STS [R19], R30 ;  /* 0x0000001e13007388 */ /* 0x0005e20000000800 */
[----:B------:R-:W-:Y:S06]  /*25f0*/  BAR.SYNC.DEFER_BLOCKING 0x0 ;  /* 0x0000000000007b1d */ /* 0x000fec0000010000 */
[----:B------:R2:W0:Y:S04]  /*2600*/  LDS R2, [R33] ;  /* 0x0000000021027984 */ /* 0x0004280000000800 */
[----:B------:R2:W1:Y:S04]  /*2610*/  LDS R3, [R33+0x4] ;  /* 0x0000040021037984 */ /* 0x0004680000000800 */
[----:B------:R2:W3:Y:S04]  /*2620*/  LDS R12, [R33+0x8] ;  /* 0x00000800210c7984 */ /* 0x0004e80000000800 */
[----:B------:R2:W4:Y:S04]  /*2630*/  LDS R13, [R33+0xc] ;  /* 0x00000c00210d7984 */ /* 0x0005280000000800 */
[----:B------:R2:W0:Y:S04]  /*2640*/  LDS R14, [R33+0x10] ;  /* 0x00001000210e7984 */ /* 0x0004280000000800 */
        /* <DEDUP_REMOVED lines=13> */
[----:B------:R2:W0:Y:S01]  /*2720*/  LDS R30, [R33+0x48] ;  /* 0x00004800211e7984 */ /* 0x0004220000000800 */
[----:B------:R-:W-:Y:S06]  /*2730*/  BAR.SYNC.DEFER_BLOCKING 0x0 ;  /* 0x0000000000007b1d */ /* 0x000fec0000010000 */
[----:B-1-34-:R-:W-:Y:S05]  /*2740*/  BRA `(.L_x_220) ;  /* 0xffffffdc00f87947 */ /* 0x01afea000383ffff */
.L_x_219:
[----:B------:R-:W-:Y:S01]  /*2750*/  LEA R5, R5, UR4, 0x2 ;  /* 0x0000000405057c11 */ /* 0x000fe2000f8e10ff */
[C---:B------:R-:W-:Y:S01]  /*2760*/  IMAD R33, R0.reuse, -0x48, R33 ;  /* 0xffffffb800217824 */ /* 0x040fe200078e0221 */
[----:B------:R-:W-:Y:S01]  /*2770*/  LEA R4, R37, UR4, 0x2 ;  /* 0x0000000425047c11 */ /* 0x000fe2000f8e10ff */
[C---:B------:R-:W-:Y:S01]  /*2780*/  VIADD R7, R0.reuse, 0x100 ;  /* 0x0000010000077836 */ /* 0x040fe20000000000 */
[----:B------:R-:W-:Y:S01]  /*2790*/  LEA R39, R39, UR4, 0x2 ;  /* 0x0000000427277c11 */ /* 0x000fe2000f8e10ff */
[----:B------:R0:W-:Y:S01]  /*27a0*/  STS [R5], R2 ;  /* 0x0000000205007388 */ /* 0x0001e20000000800 */
[----:B------:R-:W-:Y:S01]  /*27b0*/  LEA R6, R41, UR4, 0x2 ;  /* 0x0000000429067c11 */ /* 0x000fe2000f8e10ff */
[----:B------:R-:W-:Y:S01]  /*27c0*/  VIADD R9, R0, 0x200 ;  /* 0x0000020000097836 */ /* 0x000fe20000000000 */
[----:B------:R-:W-:Y:S01]  /*27d0*/  LEA R43, R43, UR4, 0x2 ;  /* 0x000000042b2b7c11 */ /* 0x000fe2000f8e10ff */
[----:B------:R1:W-:Y:S01]  /*27e0*/  STS [R4], R3 ;  /* 0x0000000304007388 */ /* 0x0003e20000000800 */
[----:B------:R-:W-:-:S02]  /*27f0*/  LEA R8, R45, UR4, 0x2 ;  /* 0x000000042d087c11 */ /* 0x000fc4000f8e10ff */
[----:B------:R-:W-:Y:S01]  /*2800*/  LEA R47, R47, UR4, 0x2 ;  /* 0x000000042f2f7c11 */ /* 0x000fe2000f8e10ff */
[----:B------:R-:W-:Y:S01]  /*2810*/  STS [R39], R12 ;  /* 0x0000000c27007388 */ /* 0x000fe20000000800 */
[----:B------:R-:W-:Y:S02]  /*2820*/  LEA R10, R49, UR4, 0x2 ;  /* 0x00000004310a7c11 */ /* 0x000fe4000f8e10ff */
[----:B------:R-:W-:Y:S01]  /*2830*/  LEA R51, R51, UR4, 0x2 ;  /* 0x0000000433337c11 */ /* 0x000fe2000f8e10ff */
[----:B------:R2:W-:Y:S01]  /*2840*/  STS [R6], R13 ;  /* 0x0000000d06007388 */ /* 0x0005e20000000800 */
[----:B0-----:R-:W-:Y:S02]  /*2850*/  LEA R2, R53, UR4, 0x2 ;  /* 0x0000000435027c11 */ /* 0x001fe4000f8e10ff */
[----:B------:R-:W-:Y:S01]  /*2860*/  LEA R55, R55, UR4, 0x2 ;  /* 0x0000000437377c11 */ /* 0x000fe2000f8e10ff */
[----:B------:R0:W-:Y:S01]  /*2870*/  STS [R43], R14 ;  /* 0x0000000e2b007388 */ /* 0x0001e20000000800 */
[----:B-1----:R-:W-:-:S02]  /*2880*/  LEA R4, R57, UR4, 0x2 ;  /* 0x0000000439047c11 */ /* 0x002fc4000f8e10ff */
[----:B------:R-:W-:Y:S01]  /*2890*/  LEA R59, R59, UR4, 0x2 ;  /* 0x000000043b3b7c11 */ /* 0x000fe2000f8e10ff */
[----:B------:R1:W-:Y:S01]  /*28a0*/  STS [R8], R15 ;  /* 0x0000000f08007388 */ /* 0x0003e20000000800 */
[----:B------:R-:W-:Y:S01]  /*28b0*/  LEA R61, R61, UR4, 0x2 ;  /* 0x000000043d3d7c11 */ /* 0x000fe2000f8e10ff */
[C---:B--2---:R-:W-:Y:S01]  /*28c0*/  VIADD R13, R0.reuse, 0x500 ;  /* 0x00000500000d7836 */ /* 0x044fe20000000000 */
[----:B------:R-:W-:Y:S01]  /*28d0*/  LEA R6, R63, UR4, 0x2 ;  /* 0x000000043f067c11 */ /* 0x000fe2000f8e10ff */
[----:B------:R2:W-:Y:S01]  /*28e0*/  STS [R47], R16 ;  /* 0x000000102f007388 */ /* 0x0005e20000000800 */
[----:B------:R-:W-:Y:S01]  /*28f0*/  LEA R65, R65, UR4, 0x2 ;  /* 0x0000000441417c11 */ /* 0x000fe2000f8e10ff */
[C---:B0-----:R-:W-:Y:S01]  /*2900*/  VIADD R14, R0.reuse, 0x600 ;  /* 0x00000600000e7836 */ /* 0x041fe20000000000 */
[----:B------:R-:W-:Y:S01]  /*2910*/  LEA R69, R69, UR4, 0x2 ;  /* 0x0000000445457c11 */ /* 0x000fe2000f8e10ff */
[----:B------:R0:W-:Y:S01]  /*2920*/  STS [R10], R17 ;  /* 0x000000110a007388 */ /* 0x0001e20000000800 */
[----:B------:R-:W-:Y:S01]  /*2930*/  LEA R71, R71, UR4, 0x2 ;  /* 0x0000000447477c11 */ /* 0x000fe2000f8e10ff */
[C---:B-1----:R-:W-:Y:S01]  /*2940*/  VIADD R15, R0.reuse, 0x700 ;  /* 0x00000700000f7836 */ /* 0x042fe20000000000 */
[----:B------:R-:W-:Y:S01]  /*2950*/  LEA R8, R67, UR4, 0x2 ;  /* 0x0000000443087c11 */ /* 0x000fe2000f8e10ff */
[----:B------:R-:W-:Y:S01]  /*2960*/  STS [R51], R18 ;  /* 0x0000001233007388 */ /* 0x000fe20000000800 */
[----:B------:R-:W1:Y:S01]  /*2970*/  LDCU.64 UR4, c[0x0][0x3a0] ;  /* 0x00007400ff0477ac */ /* 0x000e620008000a00 */
[C---:B------:R-:W-:Y:S01]  /*2980*/  LOP3.LUT R12, R0.reuse, 0x400, RZ, 0xfc, !PT ;  /* 0x00000400000c7812 */ /* 0x040fe200078efcff */
[C---:B--2---:R-:W-:Y:S01]  /*2990*/  VIADD R16, R0.reuse, 0xd00 ;  /* 0x00000d0000107836 */ /* 0x044fe20000000000 */
[----:B------:R2:W-:Y:S01]  /*29a0*/  STS [R2], R19 ;  /* 0x0000001302007388 */ /* 0x0005e20000000800 */
[----:B0-----:R-:W-:-:S03]  /*29b0*/  VIADD R10, R0, 0x300 ;  /* 0x00000300000a7836 */ /* 0x001fc60000000000 */
[----:B------:R-:W-:Y:S04]  /*29c0*/  STS [R55], R20 ;  /* 0x0000001437007388 */ /* 0x000fe80000000800 */
[----:B------:R-:W-:Y:S01]  /*29d0*/  STS [R4], R21 ;  /* 0x0000001504007388 */ /* 0x000fe20000000800 */
[----:B--2---:R-:W0:Y:S03]  /*29e0*/  LDC.64 R2, c[0x0][0x388] ;  /* 0x0000e200ff027b82 */ /* 0x004e260000000a00 */
[----:B------:R-:W-:Y:S01]  /*29f0*/  STS [R59], R22 ;  /* 0x000000163b007388 */ /* 0x000fe20000000800 */
[----:B-1----:R-:W-:-:S03]  /*2a00*/  ISETP.GE.U32.AND P2, PT, R7, UR4, PT ;  /* 0x0000000407007c0c */ /* 0x002fc6000bf46070 */
[----:B------:R-:W-:Y:S01]  /*2a10*/  STS [R61], R24 ;  /* 0x000000183d007388 */ /* 0x000fe20000000800 */
[----:B------:R-:W-:Y:S02]  /*2a20*/  ISETP.GE.U32.AND P3, PT, R9, UR4, PT ;  /* 0x0000000409007c0c */ /* 0x000fe4000bf66070 */
[----:B------:R-:W-:Y:S01]  /*2a30*/  ISETP.GE.U32.AND P6, PT, R10, UR4, PT ;  /* 0x000000040a007c0c */ /* 0x000fe2000bfc6070 */
[----:B------:R-:W-:Y:S01]  /*2a40*/  STS [R6], R25 ;  /* 0x0000001906007388 */ /* 0x000fe20000000800 */
[----:B------:R-:W-:Y:S02]  /*2a50*/  ISETP.GE.U32.AND.EX P3, PT, RZ, UR5, PT, P3 ;  /* 0x00000005ff007c0c */ /* 0x000fe4000bf66130 */
[----:B------:R-:W-:Y:S01]  /*2a60*/  ISETP.GE.U32.AND.EX P2, PT, RZ, UR5, PT, P2 ;  /* 0x00000005ff007c0c */ /* 0x000fe2000bf46120 */
[----:B------:R-:W-:Y:S01]  /*2a70*/  STS [R65], R26 ;  /* 0x0000001a41007388 */ /* 0x000fe20000000800 */
[----:B------:R-:W-:Y:S02]  /*2a80*/  ISETP.GE.U32.AND P1, PT, R13, UR4, PT ;  /* 0x000000040d007c0c */ /* 0x000fe4000bf26070 */
[----:B------:R-:W-:Y:S01]  /*2a90*/  ISETP.GE.U32.AND.EX P6, PT, RZ, UR5, PT, P6 ;  /* 0x00000005ff007c0c */ /* 0x000fe2000bfc6160 */
[----:B------:R-:W-:Y:S01]  /*2aa0*/  STS [R8], R27 ;  /* 0x0000001b08007388 */ /* 0x000fe20000000800 */
[----:B------:R-:W-:-:S02]  /*2ab0*/  ISETP.GE.U32.AND.EX P1, PT, RZ, UR5, PT, P1 ;  /* 0x00000005ff007c0c */ /* 0x000fc4000bf26110 */
[----:B------:R-:W-:Y:S01]  /*2ac0*/  ISETP.GE.U32.AND P5, PT, R12, UR4, PT ;  /* 0x000000040c007c0c */ /* 0x000fe2000bfa6070 */
[----:B------:R-:W-:Y:S01]  /*2ad0*/  STS [R69], R28 ;  /* 0x0000001c45007388 */ /* 0x000fe20000000800 */
[----:B------:R-:W-:Y:S01]  /*2ae0*/  ISETP.GE.U32.AND P4, PT, R15, UR4, PT ;  /* 0x000000040f007c0c */ /* 0x000fe2000bf86070 */
[----:B0-----:R-:W-:Y:S01]  /*2af0*/  IMAD.WIDE.U32 R2, R0, 0x4, R2 ;  /* 0x0000000400027825 */ /* 0x001fe200078e0002 */
[----:B------:R-:W-:Y:S01]  /*2b00*/  ISETP.GE.U32.AND.EX P5, PT, RZ, UR5, PT, P5 ;  /* 0x00000005ff007c0c */ /* 0x000fe2000bfa6150 */
[----:B------:R-:W-:Y:S01]  /*2b10*/  STS [R71], R30 ;  /* 0x0000001e47007388 */ /* 0x000fe20000000800 */
[----:B------:R-:W-:Y:S01]  /*2b20*/  BAR.SYNC.DEFER_BLOCKING 0x0 ;  /* 0x0000000000007b1d */ /* 0x000fe20000010000 */
[----:B------:R-:W-:Y:S01]  /*2b30*/  ISETP.GE.U32.AND P0, PT, R14, UR4, PT ;  /* 0x000000040e007c0c */ /* 0x000fe2000bf06070 */
[C---:B------:R-:W-:Y:S01]  /*2b40*/  VIADD R14, R0.reuse, 0x900 ;  /* 0x00000900000e7836 */ /* 0x040fe20000000000 */
[----:B------:R-:W-:Y:S02]  /*2b50*/  LOP3.LUT R12, R0, 0x800, RZ, 0xfc, !PT ;  /* 0x00000800000c7812 */ /* 0x000fe400078efcff */
[----:B------:R-:W-:-:S02]  /*2b60*/  ISETP.GE.U32.AND.EX P0, PT, RZ, UR5, PT, P0 ;  /* 0x00000005ff007c0c */ /* 0x000fc4000bf06100 */
[----:B------:R-:W-:Y:S01]  /*2b70*/  ISETP.GE.U32.AND.EX P4, PT, RZ, UR5, PT, P4 ;  /* 0x00000005ff007c0c */ /* 0x000fe2000bf86140 */
[----:B------:R-:W0:Y:S04]  /*2b80*/  LDS R5, [R33+0x800] ;  /* 0x0008000021057984 */ /* 0x000e280000000800 */
[----:B------:R-:W1:Y:S04]  /*2b90*/  LDS R4, [R33+0x400] ;  /* 0x0004000021047984 */ /* 0x000e680000000800 */
[----:B------:R-:W2:Y:S04]  /*2ba0*/  LDS R6, [R33+0xc00] ;  /* 0x000c000021067984 */ /* 0x000ea80000000800 */
[----:B------:R-:W3:Y:S04]  /*2bb0*/  LDS R8, [R33+0x1400] ;  /* 0x0014000021087984 */ /* 0x000ee80000000800 */
[----:B------:R-:W4:Y:S04]  /*2bc0*/  LDS R7, [R33+0x1000] ;  /* 0x0010000021077984 */ /* 0x000f280000000800 */
[----:B------:R-:W5:Y:S04]  /*2bd0*/  LDS R9, [R33+0x1800] ;  /* 0x0018000021097984 */ /* 0x000f680000000800 */
[----:B------:R-:W5:Y:S01]  /*2be0*/  LDS R10, [R33+0x1c00] ;  /* 0x001c0000210a7984 */ /* 0x000f620000000800 */
[----:B0-----:R-:W-:-:S03]  /*2bf0*/  @!P3 LOP3.LUT R13, R5, 0x80000000, RZ, 0x3c, !PT ;  /* 0x80000000050db812 */ /* 0x001fc600078e3cff */
[----:B------:R-:W-:Y:S01]  /*2c00*/  LDS R5, [R33+0x2400] ;  /* 0x0024000021057984 */ /* 0x000fe20000000800 */
[----:B-1----:R-:W-:-:S03]  /*2c10*/  @!P2 LOP3.LUT R11, R4, 0x80000000, RZ, 0x3c, !PT ;  /* 0x80000000040ba812 */ /* 0x002fc600078e3cff */
[----:B------:R-:W0:Y:S01]  /*2c20*/  LDS R4, [R33+0x2000] ;  /* 0x0020000021047984 */ /* 0x000e220000000800 */
[----:B--2---:R-:W-:-:S03]  /*2c30*/  @!P6 LOP3.LUT R15, R6, 0x80000000, RZ, 0x3c, !PT ;  /* 0x80000000060fe812 */ /* 0x004fc600078e3cff */
[----:B------:R-:W-:Y:S01]  /*2c40*/  @!P2 STG.E desc[UR8][R2.64+0x400], R11 ;  /* 0x0004000b0200a986 */ /* 0x000fe2000c101908 */
[----:B------:R-:W-:Y:S01]  /*2c50*/  ISETP.GE.U32.AND P2, PT, R12, UR4, PT ;  /* 0x000000040c007c0c */ /* 0x000fe2000bf46070 */
[----:B------:R-:W-:Y:S01]  /*2c60*/  VIADD R12, R0, 0xa00 ;  /* 0x00000a00000c7836 */ /* 0x000fe20000000000 */
[----:B---3--:R-:W-:Y:S01]  /*2c70*/  @!P1 LOP3.LUT R19, R8, 0x80000000, RZ, 0x3c, !PT ;  /* 0x8000000008139812 */ /* 0x008fe200078e3cff */
[----:B------:R-:W-:Y:S01]  /*2c80*/  LDS R11, [R33+0x2800] ;  /* 0x00280000210b7984 */ /* 0x000fe20000000800 */
[----:B------:R-:W-:Y:S02]  /*2c90*/  ISETP.GE.U32.AND.EX P2, PT, RZ, UR5, PT, P2 ;  /* 0x00000005ff007c0c */ /* 0x000fe4000bf46120 */
[----:B----4-:R-:W-:Y:S01]  /*2ca0*/  @!P5 LOP3.LUT R17, R7, 0x80000000, RZ, 0x3c, !PT ;  /* 0x800000000711d812 */ /* 0x010fe200078e3cff */
[----:B------:R-:W-:Y:S01]  /*2cb0*/  LDS R6, [R33+0x2c00] ;  /* 0x002c000021067984 */ /* 0x000fe20000000800 */
[----:B-----5:R-:W-:-:S03]  /*2cc0*/  @!P0 LOP3.LUT R21, R9, 0x80000000, RZ, 0x3c, !PT ;  /* 0x8000000009158812 */ /* 0x020fc600078e3cff */
[----:B------:R-:W-:Y:S01]  /*2cd0*/  @!P1 STG.E desc[UR8][R2.64+0x1400], R19 ;  /* 0x0014001302009986 */ /* 0x000fe2000c101908 */
[----:B------:R-:W-:-:S03]  /*2ce0*/  ISETP.GE.U32.AND P1, PT, R0, UR4, PT ;  /* 0x0000000400007c0c */ /* 0x000fc6000bf26070 */
[----:B------:R-:W1:Y:S01]  /*2cf0*/  LDS R7, [R33+0x3000] ;  /* 0x0030000021077984 */ /* 0x000e620000000800 */
[----:B------:R-:W-:-:S03]  /*2d00*/  ISETP.GE.U32.AND.EX P1, PT, RZ, UR5, PT, P1 ;  /* 0x00000005ff007c0c */ /* 0x000fc6000bf26110 */
[----:B------:R-:W-:Y:S01]  /*2d10*/  @!P3 STG.E desc[UR8][R2.64+0x800], R13 ;  /* 0x0008000d0200b986 */ /* 0x000fe2000c101908 */
[----:B------:R-:W-:Y:S01]  /*2d20*/  ISETP.GE.U32.AND P3, PT, R14, UR4, PT ;  /* 0x000000040e007c0c */ /* 0x000fe2000bf66070 */
[----:B------:R-:W-:Y:S02]  /*2d30*/  VIADD R14, R0, 0xb00 ;  /* 0x00000b00000e7836 */ /* 0x000fe40000000000 */
[----:B------:R2:W-:Y:S01]  /*2d40*/  @!P6 STG.E desc[UR8][R2.64+0xc00], R15 ;  /* 0x000c000f0200e986 */ /* 0x0005e2000c101908 */
[----:B------:R-:W-:Y:S02]  /*2d50*/  ISETP.GE.U32.AND P6, PT, R12, UR4, PT ;  /* 0x000000040c007c0c */ /* 0x000fe4000bfc6070 */
[----:B------:R-:W-:Y:S01]  /*2d60*/  LOP3.LUT R12, R0, 0xc00, RZ, 0xfc, !PT ;  /* 0x00000c00000c7812 */ /* 0x000fe200078efcff */
[----:B------:R0:W-:Y:S01]  /*2d70*/  @!P5 STG.E desc[UR8][R2.64+0x1000], R17 ;  /* 0x001000110200d986 */ /* 0x0001e2000c101908 */
[----:B------:R-:W-:Y:S02]  /*2d80*/  ISETP.GE.U32.AND.EX P3, PT, RZ, UR5, PT, P3 ;  /* 0x00000005ff007c0c */ /* 0x000fe4000bf66130 */
[----:B------:R-:W-:Y:S01]  /*2d90*/  ISETP.GE.U32.AND P5, PT, R14, UR4, PT ;  /* 0x000000040e007c0c */ /* 0x000fe2000bfa6070 */
[----:B------:R-:W-:Y:S01]  /*2da0*/  @!P0 STG.E desc[UR8][R2.64+0x1800], R21 ;  /* 0x0018001502008986 */ /* 0x000fe2000c101908 */
[----:B------:R-:W-:-:S02]  /*2db0*/  ISETP.GE.U32.AND P0, PT, R12, UR4, PT ;  /* 0x000000040c007c0c */ /* 0x000fc4000bf06070 */
[----:B--2---:R-:W-:Y:S01]  /*2dc0*/  @!P4 LOP3.LUT R15, R10, 0x80000000, RZ, 0x3c, !PT ;  /* 0x800000000a0fc812 */ /* 0x004fe200078e3cff */
[----:B------:R-:W2:Y:S01]  /*2dd0*/  LDS R8, [R33+0x3400] ;  /* 0x0034000021087984 */ /* 0x000ea20000000800 */
[----:B------:R-:W-:Y:S02]  /*2de0*/  ISETP.GE.U32.AND.EX P0, PT, RZ, UR5, PT, P0 ;  /* 0x00000005ff007c0c */ /* 0x000fe4000bf06100 */
[----:B0-----:R-:W-:Y:S01]  /*2df0*/  @!P2 LOP3.LUT R17, R4, 0x80000000, RZ, 0x3c, !PT ;  /* 0x800000000411a812 */ /* 0x001fe200078e3cff */
[----:B------:R-:W0:Y:S02]  /*2e00*/  LDS R9, [R33+0x3800] ;  /* 0x0038000021097984 */ /* 0x000e240000000800 */
[----:B------:R-:W-:Y:S01]  /*2e10*/  @!P3 LOP3.LUT R5, R5, 0x80000000, RZ, 0x3c, !PT ;  /* 0x800000000505b812 */ /* 0x000fe200078e3cff */
[----:B------:R-:W-:Y:S01]  /*2e20*/  VIADD R4, R0, 0xe00 ;  /* 0x00000e0000047836 */ /* 0x000fe20000000000 */
[----:B------:R-:W3:Y:S04]  /*2e30*/  LDS R10, [R33+0x3c00] ;  /* 0x003c0000210a7984 */ /* 0x000ee80000000800 */
[----:B------:R-:W4:Y:S04]  /*2e40*/  LDS R12, [R33+0x4000] ;  /* 0x00400000210c7984 */ /* 0x000f280000000800 */
[----:B------:R-:W5:Y:S01]  /*2e50*/  LDS R13, [R33+0x4400] ;  /* 0x00440000210d7984 */ /* 0x000f620000000800 */
[----:B-1----:R-:W-:-:S03]  /*2e60*/  @!P0 LOP3.LUT R7, R7, 0x80000000, RZ, 0x3c, !PT ;  /* 0x8000000007078812 */ /* 0x002fc600078e3cff */
[----:B------:R-:W1:Y:S04]  /*2e70*/  @!P1 LDS R14, [R33] ;  /* 0x00000000210e9984 */ /* 0x000e680000000800 */
[----:B------:R2:W-:Y:S01]  /*2e80*/  @!P4 STG.E desc[UR8][R2.64+0x1c00], R15 ;  /* 0x001c000f0200c986 */ /* 0x0005e2000c101908 */
[----:B------:R-:W-:Y:S02]  /*2e90*/  ISETP.GE.U32.AND.EX P4, PT, RZ, UR5, PT, P6 ;  /* 0x00000005ff007c0c */ /* 0x000fe4000bf86160 */
[----:B------:R-:W-:Y:S01]  /*2ea0*/  ISETP.GE.U32.AND.EX P6, PT, RZ, UR5, PT, P5 ;  /* 0x00000005ff007c0c */ /* 0x000fe2000bfc6150 */
[----:B------:R-:W-:Y:S01]  /*2eb0*/  @!P3 STG.E desc[UR8][R2.64+0x2400], R5 ;  /* 0x002400050200b986 */ /* 0x000fe2000c101908 */
[----:B------:R-:W-:-:S03]  /*2ec0*/  ISETP.GE.U32.AND P5, PT, R16, UR4, PT ;  /* 0x0000000410007c0c */ /* 0x000fc6000bfa6070 */
[----:B------:R0:W-:Y:S01]  /*2ed0*/  @!P2 STG.E desc[UR8][R2.64+0x2000], R17 ;  /* 0x002000110200a986 */ /* 0x0001e2000c101908 */
[----:B------:R-:W-:Y:S02]  /*2ee0*/  ISETP.GE.U32.AND P2, PT, R4, UR4, PT ;  /* 0x0000000404007c0c */ /* 0x000fe4000bf46070 */
[C---:B------:R-:W-:Y:S01]  /*2ef0*/  LOP3.LUT R4, R0.reuse, 0x1000, RZ, 0xfc, !PT ;  /* 0x0000100000047812 */ /* 0x040fe200078efcff */
[----:B--2---:R-:W-:Y:S01]  /*2f00*/  VIADD R15, R0, 0xf00 ;  /* 0x00000f00000f7836 */ /* 0x004fe20000000000 */
[----:B------:R-:W-:Y:S01]  /*2f10*/  ISETP.GE.U32.AND.EX P5, PT, RZ, UR5, PT, P5 ;  /* 0x00000005ff007c0c */ /* 0x000fe2000bfa6150 */
[----:B------:R-:W-:Y:S01]  /*2f20*/  @!P0 STG.E desc[UR8][R2.64+0x3000], R7 ;  /* 0x0030000702008986 */ /* 0x000fe2000c101908 */
[----:B------:R-:W-:Y:S02]  /*2f30*/  @!P4 LOP3.LUT R11, R11, 0x80000000, RZ, 0x3c, !PT ;  /* 0x800000000b0bc812 */ /* 0x000fe400078e3cff */
[----:B------:R-:W-:Y:S02]  /*2f40*/  ISETP.GE.U32.AND P3, PT, R15, UR4, PT ;  /* 0x000000040f007c0c */ /* 0x000fe4000bf66070 */
[----:B------:R-:W-:Y:S01]  /*2f50*/  @!P6 LOP3.LUT R15, R6, 0x80000000, RZ, 0x3c, !PT ;  /* 0x80000000060fe812 */ /* 0x000fe200078e3cff */
[----:B------:R-:W-:Y:S01]  /*2f60*/  VIADD R6, R0, 0x1100 ;  /* 0x0000110000067836 */ /* 0x000fe20000000000 */
[----:B------:R3:W-:Y:S01]  /*2f70*/  @!P4 STG.E desc[UR8][R2.64+0x2800], R11 ;  /* 0x0028000b0200c986 */ /* 0x0007e2000c101908 */
[----:B------:R-:W-:Y:S01]  /*2f80*/  ISETP.GE.U32.AND P4, PT, R4, UR4, PT ;  /* 0x0000000404007c0c */ /* 0x000fe2000bf86070 */
[----:B------:R-:W-:Y:S01]  /*2f90*/  VIADD R0, R0, 0x1200 ;  /* 0x0000120000007836 */ /* 0x000fe20000000000 */
[----:B------:R-:W-:Y:S01]  /*2fa0*/  ISETP.GE.U32.AND.EX P2, PT, RZ, UR5, PT, P2 ;  /* 0x00000005ff007c0c */ /* 0x000fe2000bf46120 */
[----:B------:R4:W-:Y:S01]  /*2fb0*/  @!P6 STG.E desc[UR8][R2.64+0x2c00], R15 ;  /* 0x002c000f0200e986 */ /* 0x0009e2000c101908 */
[----:B------:R-:W-:-:S02]  /*2fc0*/  ISETP.GE.U32.AND P6, PT, R6, UR4, PT ;  /* 0x0000000406007c0c */ /* 0x000fc4000bfc6070 */
[----:B------:R-:W-:Y:S02]  /*2fd0*/  ISETP.GE.U32.AND.EX P3, PT, RZ, UR5, PT, P3 ;  /* 0x00000005ff007c0c */ /* 0x000fe4000bf66130 */
[----:B------:R-:W-:Y:S02]  /*2fe0*/  ISETP.GE.U32.AND.EX P4, PT, RZ, UR5, PT, P4 ;  /* 0x00000005ff007c0c */ /* 0x000fe4000bf86140 */
[----:B------:R-:W-:Y:S02]  /*2ff0*/  ISETP.GE.U32.AND.EX P6, PT, RZ, UR5, PT, P6 ;  /* 0x00000005ff007c0c */ /* 0x000fe4000bfc6160 */
[----:B------:R-:W-:Y:S02]  /*3000*/  ISETP.GE.U32.AND P0, PT, R0, UR4, PT ;  /* 0x0000000400007c0c */ /* 0x000fe4000bf06070 */
[----:B0-----:R-:W-:Y:S02]  /*3010*/  @!P5 LOP3.LUT R17, R8, 0x80000000, RZ, 0x3c, !PT ;  /* 0x800000000811d812 */ /* 0x001fe400078e3cff */
[----:B------:R-:W-:-:S02]  /*3020*/  ISETP.GE.U32.AND.EX P0, PT, RZ, UR5, PT, P0 ;  /* 0x00000005ff007c0c */ /* 0x000fc4000bf06100 */
[----:B------:R-:W-:Y:S01]  /*3030*/  @!P2 LOP3.LUT R9, R9, 0x80000000, RZ, 0x3c, !PT ;  /* 0x800000000909a812 */ /* 0x000fe200078e3cff */
[----:B------:R0:W-:Y:S01]  /*3040*/  @!P5 STG.E desc[UR8][R2.64+0x3400], R17 ;  /* 0x003400110200d986 */ /* 0x0001e2000c101908 */
[----:B---3--:R-:W-:Y:S02]  /*3050*/  @!P3 LOP3.LUT R11, R10, 0x80000000, RZ, 0x3c, !PT ;  /* 0x800000000a0bb812 */ /* 0x008fe400078e3cff */
[----:B----4-:R-:W-:Y:S01]  /*3060*/  @!P4 LOP3.LUT R15, R12, 0x80000000, RZ, 0x3c, !PT ;  /* 0x800000000c0fc812 */ /* 0x010fe200078e3cff */
[----:B------:R0:W-:Y:S01]  /*3070*/  @!P2 STG.E desc[UR8][R2.64+0x3800], R9 ;  /* 0x003800090200a986 */ /* 0x0001e2000c101908 */
[----:B-----5:R-:W-:Y:S02]  /*3080*/  @!P6 LOP3.LUT R13, R13, 0x80000000, RZ, 0x3c, !PT ;  /* 0x800000000d0de812 */ /* 0x020fe400078e3cff */
[----:B-1----:R-:W-:Y:S01]  /*3090*/  @!P1 LOP3.LUT R5, R14, 0x80000000, RZ, 0x3c, !PT ;  /* 0x800000000e059812 */ /* 0x002fe200078e3cff */
[----:B------:R0:W-:Y:S04]  /*30a0*/  @!P3 STG.E desc[UR8][R2.64+0x3c00], R11 ;  /* 0x003c000b0200b986 */ /* 0x0001e8000c101908 */
[----:B------:R0:W-:Y:S04]  /*30b0*/  @!P4 STG.E desc[UR8][R2.64+0x4000], R15 ;  /* 0x0040000f0200c986 */ /* 0x0001e8000c101908 */
[----:B------:R0:W-:Y:S04]  /*30c0*/  @!P6 STG.E desc[UR8][R2.64+0x4400], R13 ;  /* 0x0044000d0200e986 */ /* 0x0001e8000c101908 */
[----:B------:R0:W-:Y:S01]  /*30d0*/  @!P1 STG.E desc[UR8][R2.64], R5 ;  /* 0x0000000502009986 */ /* 0x0001e2000c101908 */
[----:B------:R-:W-:Y:S05]  /*30e0*/  @P0 EXIT ;  /* 0x000000000000094d */ /* 0x000fea0003800000 */
[----:B------:R-:W0:Y:S02]  /*30f0*/  LDS R33, [R33+0x4800] ;  /* 0x0048000021217984 */ /* 0x000e240000000800 */
[----:B0-----:R-:W-:-:S05]  /*3100*/  LOP3.LUT R5, R33, 0x80000000, RZ, 0x3c, !PT ;  /* 0x8000000021057812 */ /* 0x001fca00078e3cff */
[----:B------:R-:W-:Y:S01]  /*3110*/  STG.E desc[UR8][R2.64+0x4800], R5 ;  /* 0x0048000502007986 */ /* 0x000fe2000c101908 */
[----:B------:R-:W-:Y:S05]  /*3120*/  EXIT ;  /* 0x000000000000794d */ /* 0x000fea0003800000 */
.L_x_221:
        /* <DEDUP_REMOVED lines=13> */
.L_x_230:


//--------------------- .text._ZN3cub18CUB_300001_SM_10006detail8for_each13static_kernelINS2_12policy_hub_t12policy_500_tElN6thrust24THRUST_300001_SM_1000_NS8cuda_cub20__uninitialized_copy7functorINS7_6detail15normal_iteratorINS7_10device_ptrIiEEEENS7_7pointerIiNS8_3tagENS7_11use_defaultESI_EEEEEEvT0_T1_ --------------------------
	.section	.text._ZN3cub18CUB_300001_SM_10006detail8for_each13static_kernelINS2_12policy_hub_t12policy_500_tElN6thrust24THRUST_300001_SM_1000_NS8cuda_cub20__uninitialized_copy7functorINS7_6detail15normal_iteratorINS7_10device_ptrIiEEEENS7_7pointerIiNS8_3tagENS7_11use_defaultESI_EEEEEEvT0_T1_,"ax",@progbits
	.align	128
        .global         _ZN3cub18CUB_300001_SM_10006detail8for_each13static_kernelINS2_12policy_hub_t12policy_500_tElN6thrust24THRUST_300001_SM_1000_NS8cuda_cub20__uninitialized_copy7functorINS7_6detail15normal_iteratorINS7_10device_ptrIiEEEENS7_7pointerIiNS8_3tagENS7_11use_defaultESI_EEEEEEvT0_T1_
        .type           _ZN3cub18CUB_300001_SM_10006detail8for_each13static_kernelINS2_12policy_hub_t12policy_500_tElN6thrust24THRUST_300001_SM_1000_NS8cuda_cub20__uninitialized_copy7functorINS7_6detail15normal_iteratorINS7_10device_ptrIiEEEENS7_7pointerIiNS8_3tagENS7_11use_defaultESI_EEEEEEvT0_T1_,@function
        .size           _ZN3cub18CUB_300001_SM_10006detail8for_each13static_kernelINS2_12policy_hub_t12policy_500_tElN6thrust24THRUST_300001_SM_1000_NS8cuda_cub20__uninitialized_copy7functorINS7_6detail15normal_iteratorINS7_10device_ptrIiEEEENS7_7pointerIiNS8_3tagENS7_11use_defaultESI_EEEEEEvT0_T1_,(.L_x_231 - _ZN3cub18CUB_300001_SM_10006detail8for_each13static_kernelINS2_12policy_hub_t12policy_500_tElN6thrust24THRUST_300001_SM_1000_NS8cuda_cub20__uninitialized_copy7functorINS7_6detail15normal_iteratorINS7_10device_ptrIiEEEENS7_7pointerIiNS8_3tagENS7_11use_defaultESI_EEEEEEvT0_T1_)
        .other          _ZN3cub18CUB_300001_SM_10006detail8for_each13static_kernelINS2_12policy_hub_t12policy_500_tElN6thrust24THRUST_300001_SM_1000_NS8cuda_cub20__uninitialized_copy7functorINS7_6detail15normal_iteratorINS7_10device_ptrIiEEEENS7_7pointerIiNS8_3tagENS7_11use_defaultESI_EEEEEEvT0_T1_,@"STO_CUDA_ENTRY STV_DEFAULT"
_ZN3cub18CUB_300001_SM_10006detail8for_each13static_kernelINS2_12policy_hub_t12policy_500_tElN6thrust24THRUST_300001_SM_1000_NS8cuda_cub20__uninitialized_copy7functorINS7_6detail15normal_iteratorINS7_10device_ptrIiEEEENS7_7pointerIiNS8_3tagENS7_11use_defaultESI_EEEEEEvT0_T1_:
.text._ZN3cub18CUB_300001_SM_10006detail8for_each13static_kernelINS2_12policy_hub_t12policy_500_tElN6thrust24THRUST_300001_SM_1000_NS8cuda_cub20__uninitialized_copy7functorINS7_6detail15normal_iteratorINS7_10device_ptrIiEEEENS7_7pointerIiNS8_3tagENS7_11use_defaultESI_EEEEEEvT0_T1_:
[----:B------:R-:W-:Y:S08]  /*0000*/  LDC R1, c[0x0][0x37c] ;  /* 0x0000df00ff017b82 */ /* 0x000ff00000000800 */
[----:B------:R-:W0:Y:S01]  /*0010*/  S2UR UR4, SR_CTAID.X ;  /* 0x00000000000479c3 */ /* 0x000e220000002500 */
[----:B------:R-:W1:Y:S01]  /*0020*/  LDCU.64 UR6, c[0x0][0x380] ;  /* 0x00007000ff0677ac */ /* 0x000e620008000a00 */
[----:B------:R-:W2:Y:S01]  /*0030*/  LDCU.64 UR8, c[0x0][0x358] ;  /* 0x00006b00ff0877ac */ /* 0x000ea20008000a00 */
[----:B0-----:R-:W-:-:S04]  /*0040*/  UIMAD.WIDE.U32 UR4, UR4, 0x200, URZ ;  /* 0x00000200040478a5 */ /* 0x001fc8000f8e00ff */
[----:B-1----:R-:W-:-:S04]  /*0050*/  UIADD3 UR6, UP0, UPT, -UR4, UR6, URZ ;  /* 0x0000000604067290 */ /* 0x002fc8000ff1e1ff */
[----:B------:R-:W-:Y:S02]  /*0060*/  UIADD3.X UR7, UPT, UPT, ~UR5, UR7, URZ, UP0, !UPT ;  /* 0x0000000705077290 */ /* 0x000fe400087fe5ff */
[----:B------:R-:W-:-:S04]  /*0070*/  UISETP.GE.U32.AND UP0, UPT, UR6, 0x200, UPT ;  /* 0x000002000600788c */ /* 0x000fc8000bf06070 */
[----:B------:R-:W-:-:S09]  /*0080*/  UISETP.GE.AND.EX UP0, UPT, UR7, URZ, UPT, UP0 ;  /* 0x000000ff0700728c */ /* 0x000fd2000bf06300 */
[----:B--2---:R-:W-:Y:S05]  /*0090*/  BRA.U !UP0, `(.L_x_222) ;  /* 0x0000000108407547 */ /* 0x004fea000b800000 */
[----:B------:R-:W0:Y:S01]  /*00a0*/  S2R R0, SR_TID.X ;  /* 0x0000000000007919 */ /* 0x000e220000002100 */
[----:B------:R-:W1:Y:S01]  /*00b0*/  LDCU.64 UR10, c[0x0][0x388] ;  /* 0x00007100ff0a77ac */ /* 0x000e620008000a00 */
[----:B0-----:R-:W-:-:S05]  /*00c0*/  IADD3 R0, P0, PT, R0, UR4, RZ ;  /* 0x0000000400007c10 */ /* 0x001fca000ff1e0ff */
[----:B------:R-:W-:Y:S02]  /*00d0*/  IMAD.X R3, RZ, RZ, UR5, P0 ;  /* 0x00000005ff037e24 */ /* 0x000fe400080e06ff */
[----:B------:R-:W-:-:S03]  /*00e0*/  IMAD.SHL.U32 R4, R0, 0x4, RZ ;  /* 0x0000000400047824 */ /* 0x000fc600078e00ff */
[----:B------:R-:W-:Y:S02]  /*00f0*/  SHF.L.U64.HI R0, R0, 0x2, R3 ;  /* 0x0000000200007819 */ /* 0x000fe40000010203 */
[----:B-1----:R-:W-:-:S04]  /*0100*/  IADD3 R2, P0, PT, R4, UR10, RZ ;  /* 0x0000000a04027c10 */ /* 0x002fc8000ff1e0ff */
[----:B------:R-:W-:Y:S01]  /*0110*/  IADD3.X R3, PT, PT, R0, UR11, RZ, P0, !PT ;  /* 0x0000000b00037c10 */ /* 0x000fe200087fe4ff */
[----:B------:R-:W0:Y:S04]  /*0120*/  LDCU.64 UR10, c[0x0][0x390] ;  /* 0x00007200ff0a77ac */ /* 0x000e280008000a00 */
[----:B------:R-:W2:Y:S01]  /*0130*/  LDG.E R7, desc[UR8][R2.64] ;  /* 0x0000000802077981 */ /* 0x000ea2000c1e1900 */
[----:B0-----:R-:W-:-:S04]  /*0140*/  IADD3 R4, P0, PT, R4, UR10, RZ ;  /* 0x0000000a04047c10 */ /* 0x001fc8000ff1e0ff */
[----:B------:R-:W-:-:S05]  /*0150*/  IADD3.X R5, PT, PT, R0, UR11, RZ, P0, !PT ;  /* 0x0000000b00057c10 */ /* 0x000fca00087fe4ff */
[----:B--2---:R-:W-:Y:S04]  /*0160*/  STG.E desc[UR8][R4.64], R7 ;  /* 0x0000000704007986 */ /* 0x004fe8000c101908 */
[----:B------:R-:W2:Y:S04]  /*0170*/  LDG.E R9, desc[UR8][R2.64+0x400] ;  /* 0x0004000802097981 */ /* 0x000ea8000c1e1900 */
[----:B--2---:R-:W-:Y:S01]  /*0180*/  STG.E desc[UR8][R4.64+0x400], R9 ;  /* 0x0004000904007986 */ /* 0x004fe2000c101908 */
[----:B------:R-:W-:Y:S05]  /*0190*/  EXIT ;  /* 0x000000000000794d */ /* 0x000fea0003800000 */
.L_x_222:
[----:B------:R-:W0:Y:S01]  /*01a0*/  S2R R0, SR_TID.X ;  /* 0x0000000000007919 */ /* 0x000e220000002100 */
[----:B------:R-:W-:Y:S01]  /*01b0*/  USHF.R.S32.HI UR7, URZ, 0x1f, UR6 ;  /* 0x0000001fff077899 */ /* 0x000fe20008011406 */
[----:B------:R-:W-:Y:S05]  /*01c0*/  BSSY.RECONVERGENT B0, `(.L_x_223) ;  /* 0x0000015000007945 */ /* 0x000fea0003800200 */
[----:B------:R-:W-:Y:S01]  /*01d0*/  IMAD.U32 R3, RZ, RZ, UR7 ;  /* 0x00000007ff037e24 */ /* 0x000fe2000f8e00ff */
[C---:B0-----:R-:W-:Y:S01]  /*01e0*/  ISETP.LT.U32.AND P0, PT, R0.reuse, UR6, PT ;  /* 0x0000000600007c0c */ /* 0x041fe2000bf01070 */
[----:B------:R-:W-:-:S03]  /*01f0*/  VIADD R2, R0, 0x100 ;  /* 0x0000010000027836 */ /* 0x000fc60000000000 */
[----:B------:R-:W-:Y:S02]  /*0200*/  ISETP.GT.AND.EX P0, PT, R3, RZ, PT, P0 ;  /* 0x000000ff0300720c */ /* 0x000fe40003f04300 */
[----:B------:R-:W-:Y:S01]  /*0210*/  ISETP.LT.U32.AND P1, PT, R2, UR6, PT ;  /* 0x0000000602007c0c */ /* 0x000fe2000bf21070 */
[----:B------:R-:W-:-:S05]  /*0220*/  IMAD.U32 R2, RZ, RZ, UR7 ;  /* 0x00000007ff027e24 */ /* 0x000fca000f8e00ff */
[----:B------:R-:W-:-:S05]  /*0230*/  ISETP.GT.AND.EX P1, PT, R2, RZ, PT, P1 ;  /* 0x000000ff0200720c */ /* 0x000fca0003f24310 */
[----:B------:R-:W-:Y:S08]  /*0240*/  @!P0 BRA `(.L_x_224) ;  /* 0x0000000000308947 */ /* 0x000ff00003800000 */
[----:B------:R-:W0:Y:S01]  /*0250*/  LDCU.64 UR10, c[0x0][0x388] ;  /* 0x00007100ff0a77ac */ /* 0x000e220008000a00 */
[----:B------:R-:W-:-:S05]  /*0260*/  IADD3 R2, P0, PT, R0, UR4, RZ ;  /* 0x0000000400027c10 */ /* 0x000fca000ff1e0ff */
[----:B------:R-:W-:Y:S02]  /*0270*/  IMAD.X R3, RZ, RZ, UR5, P0 ;  /* 0x00000005ff037e24 */ /* 0x000fe400080e06ff */
[----:B------:R-:W-:-:S03]  /*0280*/  IMAD.SHL.U32 R4, R2, 0x4, RZ ;  /* 0x0000000402047824 */ /* 0x000fc600078e00ff */
[----:B------:R-:W-:Y:S02]  /*0290*/  SHF.L.U64.HI R5, R2, 0x2, R3 ;  /* 0x0000000202057819 */ /* 0x000fe40000010203 */
[----:B0-----:R-:W-:-:S04]  /*02a0*/  IADD3 R2, P0, PT, R4, UR10, RZ ;  /* 0x0000000a04027c10 */ /* 0x001fc8000ff1e0ff */
[----:B------:R-:W-:Y:S01]  /*02b0*/  IADD3.X R3, PT, PT, R5, UR11, RZ, P0, !PT ;  /* 0x0000000b05037c10 */ /* 0x000fe200087fe4ff */
[----:B------:R-:W0:Y:S05]  /*02c0*/  LDCU.64 UR10, c[0x0][0x390] ;  /* 0x00007200ff0a77ac */ /* 0x000e2a0008000a00 */
[----:B------:R-:W2:Y:S01]  /*02d0*/  LDG.E R3, desc[UR8][R2.64] ;  /* 0x0000000802037981 */ /* 0x000ea2000c1e1900 */
[----:B0-----:R-:W-:-:S04]  /*02e0*/  IADD3 R4, P0, PT, R4, UR10, RZ ;  /* 0x0000000a04047c10 */ /* 0x001fc8000ff1e0ff */
[----:B------:R-:W-:-:S05]  /*02f0*/  IADD3.X R5, PT, PT, R5, UR11, RZ, P0, !PT ;  /* 0x0000000b05057c10 */ /* 0x000fca00087fe4ff */
[----:B--2---:R0:W-:Y:S04]  /*0300*/  STG.E desc[UR8][R4.64], R3 ;  /* 0x0000000304007986 */ /* 0x0041e8000c101908 */
.L_x_224:
[----:B------:R-:W-:Y:S05]  /*0310*/  BSYNC.RECONVERGENT B0 ;  /* 0x0000000000007941 */ /* 0x000fea0003800200 */
.L_x_223:
[----:B------:R-:W-:Y:S05]  /*0320*/  @!P1 EXIT ;  /* 0x000000000000994d */ /* 0x000fea0003800000 */
[----:B------:R-:W1:Y:S01]  /*0330*/  LDCU.64 UR6, c[0x0][0x388] ;  /* 0x00007100ff0677ac */ /* 0x000e620008000a00 */
[----:B------:R-:W-:-:S05]  /*0340*/  IADD3 R0, P0, PT, R0, UR4, RZ ;  /* 0x0000000400007c10 */ /* 0x000fca000ff1e0ff */
[----:B0-----:R-:W-:Y:S02]  /*0350*/  IMAD.X R3, RZ, RZ, UR5, P0 ;  /* 0x00000005ff037e24 */ /* 0x001fe400080e06ff */
[----:B------:R-:W-:-:S03]  /*0360*/  IMAD.SHL.U32 R4, R0, 0x4, RZ ;  /* 0x0000000400047824 */ /* 0x000fc600078e00ff */
[----:B------:R-:W-:Y:S02]  /*0370*/  SHF.L.U64.HI R0, R0, 0x2, R3 ;  /* 0x0000000200007819 */ /* 0x000fe40000010203 */
[----:B-1----:R-:W-:-:S04]  /*0380*/  IADD3 R2, P0, PT, R4, UR6, RZ ;  /* 0x0000000604027c10 */ /* 0x002fc8000ff1e0ff */
[----:B------:R-:W-:Y:S01]  /*0390*/  IADD3.X R3, PT, PT, R0, UR7, RZ, P0, !PT ;  /* 0x0000000700037c10 */ /* 0x000fe200087fe4ff */
[----:B------:R-:W0:Y:S05]  /*03a0*/  LDCU.64 UR6, c[0x0][0x390] ;  /* 0x00007200ff0677ac */ /* 0x000e2a0008000a00 */
[----:B------:R-:W2:Y:S01]  /*03b0*/  LDG.E R3, desc[UR8][R2.64+0x400] ;  /* 0x0004000802037981 */ /* 0x000ea2000c1e1900 */
[----:B0-----:R-:W-:-:S04]  /*03c0*/  IADD3 R4, P0, PT, R4, UR6, RZ ;  /* 0x0000000604047c10 */ /* 0x001fc8000ff1e0ff */
[----:B------:R-:W-:-:S05]  /*03d0*/  IADD3.X R5, PT, PT, R0, UR7, RZ, P0, !PT ;  /* 0x0000000700057c10 */ /* 0x000fca00087fe4ff */
[----:B--2---:R-:W-:Y:S01]  /*03e0*/  STG.E desc[UR8][R4.64+0x400], R3 ;  /* 0x0004000304007986 */ /* 0x004fe2000c101908 */
[----:B------:R-:W-:Y:S05]  /*03f0*/  EXIT ;  /* 0x000000000000794d */ /* 0x000fea0003800000 */
.L_x_225:
        /* <DEDUP_REMOVED lines=16> */
.L_x_231:


//--------------------- .text._ZN3cub18CUB_300001_SM_10006detail11EmptyKernelIvEEvv --------------------------
	.section	.text._ZN3cub18CUB_300001_SM_10006detail11EmptyKernelIvEEvv,"ax",@progbits
	.align	128
        .global         _ZN3cub18CUB_300001_SM_10006detail11EmptyKernelIvEEvv
        .type           _ZN3cub18CUB_300001_SM_10006detail11EmptyKernelIvEEvv,@function
        .size           _ZN3cub18CUB_300001_SM_10006detail11EmptyKernelIvEEvv,(.L_x_232 - _ZN3cub18CUB_300001_SM_10006detail11EmptyKernelIvEEvv)
        .other          _ZN3cub18CUB_300001_SM_10006detail11EmptyKernelIvEEvv,@"STO_CUDA_ENTRY STV_DEFAULT"
_ZN3cub18CUB_300001_SM_10006detail11EmptyKernelIvEEvv:
.text._ZN3cub18CUB_300001_SM_10006detail11EmptyKernelIvEEvv:
[----:B------:R-:W-:Y:S01]  /*0000*/  LDC R1, c[0x0][0x37c] ;  /* 0x0000df00ff017b82 */ /* 0x000fe20000000800 */
[----:B------:R-:W-:Y:S05]  /*0010*/  EXIT ;  /* 0x000000000000794d */ /* 0x000fea0003800000 */
.L_x_226:
        /* <DEDUP_REMOVED lines=14> */
.L_x_232:


//--------------------- .nv.shared._ZN3cub18CUB_300001_SM_10006detail10radix_sort29DeviceRadixSortOnesweepKernelINS1_5radix10policy_hubIiNS0_8NullTypeEyE10Policy1000ELNS0_9SortOrderE0EiS6_yiiNS1_21identity_decomposer_tEEEvPT5_SC_PT3_PKSD_PT1_PKSH_PT2_PKSL_T4_iiT6_ --------------------------
	.section	.nv.shared._ZN3cub18CUB_300001_SM_10006detail10radix_sort29DeviceRadixSortOnesweepKernelINS1_5radix10policy_hubIiNS0_8NullTypeEyE10Policy1000ELNS0_9SortOrderE0EiS6_yiiNS1_21identity_decomposer_tEEEvPT5_SC_PT3_PKSD_PT1_PKSH_PT2_PKSL_T4_iiT6_,"aw",@nobits
	.sectionflags	@""
	.align	16
.nv.shared._ZN3cub18CUB_300001_SM_10006detail10radix_sort29DeviceRadixSortOnesweepKernelINS1_5radix10policy_hubIiNS0_8NullTypeEyE10Policy1000ELNS0_9SortOrderE0EiS6_yiiNS1_21identity_decomposer_tEEEvPT5_SC_PT3_PKSD_PT1_PKSH_PT2_PKSL_T4_iiT6_:
	.zero		32256


//--------------------- .nv.shared.reserved.0     --------------------------
	.section	.nv.shared.reserved.0,"aw",@nobits
	.weak		__nv_reservedSMEM_offset_0_alias
	.size		__nv_reservedSMEM_offset_0_alias, 0, 64
	.other		__nv_reservedSMEM_offset_0_alias,@"STO_CUDA_RESERVED_SHARED STV_DEFAULT"
__nv_reservedSMEM_offset_0_alias:
	.zero		0
	.zero		64


//--------------------- .nv.global                --------------------------
	.section	.nv.global,"aw",@nobits
.nv.global:
	.type		_ZN34_INTERNAL_359e6b29_4_k_cu_1b39e34d6thrust24THRUST_300001_SM_1000_NS12placeholders2_8E,@object
	.size		_ZN34_INTERNAL_359e6b29_4_k_cu_1b39e34d6thrust24THRUST_300001_SM_1000_NS12placeholders2_8E,(_ZN34_INTERNAL_359e6b29_4_k_cu_1b39e34d4cuda3std3__436_GLOBAL__N__359e6b29_4_k_cu_1b39e34d6ignoreE - _ZN34_INTERNAL_359e6b29_4_k_cu_1b39e34d6thrust24THRUST_300001_SM_1000_NS12placeholders2_8E)
_ZN34_INTERNAL_359e6b29_4_k_cu_1b39e34d6thrust24THRUST_300001_SM_1000_NS12placeholders2_8E:
	.zero		1
	.type		_ZN34_INTERNAL_359e6b29_4_k_cu_1b39e34d4cuda3std3__436_GLOBAL__N__359e6b29_4_k_cu_1b39e34d6ignoreE,@object
	.size		_ZN34_INTERNAL_359e6b29_4_k_cu_1b39e34d4cuda3std3__436_GLOBAL__N__359e6b29_4_k_cu_1b39e34d6ignoreE,(_ZN34_INTERNAL_359e6b29_4_k_cu_1b39e34d4cuda3std6ranges3__45__cpo4dataE - _ZN34_INTERNAL_359e6b29_4_k_cu_1b39e34d4cuda3std3__436_GLOBAL__N__359e6b29_4_k_cu_1b39e34d6ignoreE)
_ZN34_INTERNAL_359e6b29_4_k_cu_1b39e34d4cuda3std3__436_GLOBAL__N__359e6b29_4_k_cu_1b39e34d6ignoreE:
	.zero		1
	.type		_ZN34_INTERNAL_359e6b29_4_k_cu_1b39e34d4cuda3std6ranges3__45__cpo4dataE,@object
	.size		_ZN34_INTERNAL_359e6b29_4_k_cu_1b39e34d4cuda3std6ranges3__45__cpo4dataE,(_ZN34_INTERNAL_359e6b29_4_k_cu_1b39e34d6thrust24THRUST_300001_SM_1000_NS6system3cpp3parE - _ZN34_INTERNAL_359e6b29_4_k_cu_1b39e34d4cuda3std6ranges3__45__cpo4dataE)
_ZN34_INTERNAL_359e6b29_4_k_cu_1b39e34d4cuda3std6ranges3__45__cpo4dataE:
	.zero		1
	.type		_ZN34_INTERNAL_359e6b29_4_k_cu_1b39e34d6thrust24THRUST_300001_SM_1000_NS6system3cpp3parE,@object
	.size		_ZN34_INTERNAL_359e6b29_4_k_cu_1b39e34d6thrust24THRUST_300001_SM_1000_NS6system3cpp3parE,(_ZN34_INTERNAL_359e6b29_4_k_cu_1b39e34d4cuda3std3__45__cpo5beginE - _ZN34_INTERNAL_359e6b29_4_k_cu_1b39e34d6thrust24THRUST_300001_SM_1000_NS6system3cpp3parE)
_ZN34_INTERNAL_359e6b29_4_k_cu_1b39e34d6thrust24THRUST_300001_SM_1000_NS6system3cpp3parE:
	.zero		1
	.type		_ZN34_INTERNAL_359e6b29_4_k_cu_1b39e34d4cuda3std3__45__cpo5beginE,@object
	.size		_ZN34_INTERNAL_359e6b29_4_k_cu_1b39e34d4cuda3std3__45__cpo5beginE,(_ZN34_INTERNAL_359e6b29_4_k_cu_1b39e34d4cuda3std6ranges3__45__cpo5beginE - _ZN34_INTERNAL_359e6b29_4_k_cu_1b39e34d4cuda3std3__45__cpo5beginE)
_ZN34_INTERNAL_359e6b29_4_k_cu_1b39e34d4cuda3std3__45__cpo5beginE:
	.zero		1
	.type		_ZN34_INTERNAL_359e6b29_4_k_cu_1b39e34d4cuda3std6ranges3__45__cpo5beginE,@object
	.size		_ZN34_INTERNAL_359e6b29_4_k_cu_1b39e34d4cuda3std6ranges3__45__cpo5beginE,(_ZN34_INTERNAL_359e6b29_4_k_cu_1b39e34d6thrust24THRUST_300001_SM_1000_NS6deviceE - _ZN34_INTERNAL_359e6b29_4_k_cu_1b39e34d4cuda3std6ranges3__45__cpo5beginE)
_ZN34_INTERNAL_359e6b29_4_k_cu_1b39e34d4cuda3std6ranges3__45__cpo5beginE:
	.zero		1
	.type		_ZN34_INTERNAL_359e6b29_4_k_cu_1b39e34d6thrust24THRUST_300001_SM_1000_NS6deviceE,@object
	.size		_ZN34_INTERNAL_359e6b29_4_k_cu_1b39e34d6thrust24THRUST_300001_SM_1000_NS6deviceE,(_ZN34_INTERNAL_359e6b29_4_k_cu_1b39e34d4cuda3std3__47nulloptE - _ZN34_INTERNAL_359e6b29_4_k_cu_1b39e34d6thrust24THRUST_300001_SM_1000_NS6deviceE)
_ZN34_INTERNAL_359e6b29_4_k_cu_1b39e34d6thrust24THRUST_300001_SM_1000_NS6deviceE:
	.zero		1
	.type		_ZN34_INTERNAL_359e6b29_4_k_cu_1b39e34d4cuda3std3__47nulloptE,@object
	.size		_ZN34_INTERNAL_359e6b29_4_k_cu_1b39e34d4cuda3std3__47nulloptE,(_ZN34_INTERNAL_359e6b29_4_k_cu_1b39e34d4cuda3std6ranges3__45__cpo8distanceE - _ZN34_INTERNAL_359e6b29_4_k_cu_1b39e34d4cuda3std3__47nulloptE)
_ZN34_INTERNAL_359e6b29_4_k_cu_1b39e34d4cuda3std3__47nulloptE:
	.zero		1
	.type		_ZN34_INTERNAL_359e6b29_4_k_cu_1b39e34d4cuda3std6ranges3__45__cpo8distanceE,@object
	.size		_ZN34_INTERNAL_359e6b29_4_k_cu_1b39e34d4cuda3std6ranges3__45__cpo8distanceE,(_ZN34_INTERNAL_359e6b29_4_k_cu_1b39e34d6thrust24THRUST_300001_SM_1000_NS12placeholders2_4E - _ZN34_INTERNAL_359e6b29_4_k_cu_1b39e34d4cuda3std6ranges3__45__cpo8distanceE)
_ZN34_INTERNAL_359e6b29_4_k_cu_1b39e34d4cuda3std6ranges3__45__cpo8distanceE:
	.zero		1
	.type		_ZN34_INTERNAL_359e6b29_4_k_cu_1b39e34d6thrust24THRUST_300001_SM_1000_NS12placeholders2_4E,@object
	.size		_ZN34_INTERNAL_359e6b29_4_k_cu_1b39e34d6thrust24THRUST_300001_SM_1000_NS12placeholders2_4E,(_ZN34_INTERNAL_359e6b29_4_k_cu_1b39e34d4cuda3std3__45__cpo6rbeginE - _ZN34_INTERNAL_359e6b29_4_k_cu_1b39e34d6thrust24THRUST_300001_SM_1000_NS12placeholders2_4E)
_ZN34_INTERNAL_359e6b29_4_k_cu_1b39e34d6thrust24THRUST_300001_SM_1000_NS12placeholders2_4E:
	.zero		1
	.type		_ZN34_INTERNAL_359e6b29_4_k_cu_1b39e34d4cuda3std3__45__cpo6rbeginE,@object
	.size		_ZN34_INTERNAL_359e6b29_4_k_cu_1b39e34d4cuda3std3__45__cpo6rbeginE,(_ZN34_INTERNAL_359e6b29_4_k_cu_1b39e34d4cuda3std6ranges3__45__cpo7advanceE - _ZN34_INTERNAL_359e6b29_4_k_cu_1b39e34d4cuda3std3__45__cpo6rbeginE)
_ZN34_INTERNAL_359e6b29_4_k_cu_1b39e34d4cuda3std3__45__cpo6rbeginE:
	.zero		1
	.type		_ZN34_INTERNAL_359e6b29_4_k_cu_1b39e34d4cuda3std6ranges3__45__cpo7advanceE,@object
	.size		_ZN34_INTERNAL_359e6b29_4_k_cu_1b39e34d4cuda3std6ranges3__45__cpo7advanceE,(_ZN34_INTERNAL_359e6b29_4_k_cu_1b39e34d6thrust24THRUST_300001_SM_1000_NS12placeholders3_10E - _ZN34_INTERNAL_359e6b29_4_k_cu_1b39e34d4cuda3std6ranges3__45__cpo7advanceE)
_ZN34_INTERNAL_359e6b29_4_k_cu_1b39e34d4cuda3std6ranges3__45__cpo7advanceE:
	.zero		1
	.type		_ZN34_INTERNAL_359e6b29_4_k_cu_1b39e34d6thrust24THRUST_300001_SM_1000_NS12placeholders3_10E,@object
	.size		_ZN34_INTERNAL_359e6b29_4_k_cu_1b39e34d6thrust24THRUST_300001_SM_1000_NS12placeholders3_10E,(_ZN34_INTERNAL_359e6b29_4_k_cu_1b39e34d4cuda3std3__48in_placeE - _ZN34_INTERNAL_359e6b29_4_k_cu_1b39e34d6thrust24THRUST_300001_SM_1000_NS12placeholders3_10E)
_ZN34_INTERNAL_359e6b29_4_k_cu_1b39e34d6thrust24THRUST_300001_SM_1000_NS12placeholders3_10E:
	.zero		1
	.type		_ZN34_INTERNAL_359e6b29_4_k_cu_1b39e34d4cuda3std3__48in_placeE,@object
	.size		_ZN34_INTERNAL_359e6b29_4_k_cu_1b39e34d4cuda3std3__48in_placeE,(_ZN34_INTERNAL_359e6b29_4_k_cu_1b39e34d4cuda3std6ranges3__45__cpo4sizeE - _ZN34_INTERNAL_359e6b29_4_k_cu_1b39e34d4cuda3std3__48in_placeE)
_ZN34_INTERNAL_359e6b29_4_k_cu_1b39e34d4cuda3std3__48in_placeE:
	.zero		1
	.type		_ZN34_INTERNAL_359e6b29_4_k_cu_1b39e34d4cuda3std6ranges3__45__cpo4sizeE,@object
	.size		_ZN34_INTERNAL_359e6b29_4_k_cu_1b39e34d4cuda3std6ranges3__45__cpo4sizeE,(_ZN34_INTERNAL_359e6b29_4_k_cu_1b39e34d6thrust24THRUST_300001_SM_1000_NS12placeholders2_2E - _ZN34_INTERNAL_359e6b29_4_k_cu_1b39e34d4cuda3std6ranges3__45__cpo4sizeE)
_ZN34_INTERNAL_359e6b29_4_k_cu_1b39e34d4cuda3std6ranges3__45__cpo4sizeE:
	.zero		1
	.type		_ZN34_INTERNAL_359e6b29_4_k_cu_1b39e34d6thrust24THRUST_300001_SM_1000_NS12placeholders2_2E,@object
	.size		_ZN34_INTERNAL_359e6b29_4_k_cu_1b39e34d6thrust24THRUST_300001_SM_1000_NS12placeholders2_2E,(_ZN34_INTERNAL_359e6b29_4_k_cu_1b39e34d4cuda3std3__45__cpo6cbeginE - _ZN34_INTERNAL_359e6b29_4_k_cu_1b39e34d6thrust24THRUST_300001_SM_1000_NS12placeholders2_2E)
_ZN34_INTERNAL_359e6b29_4_k_cu_1b39e34d6thrust24THRUST_300001_SM_1000_NS12placeholders2_2E:
	.zero		1
	.type		_ZN34_INTERNAL_359e6b29_4_k_cu_1b39e34d4cuda3std3__45__cpo6cbeginE,@object
	.size		_ZN34_INTERNAL_359e6b29_4_k_cu_1b39e34d4cuda3std3__45__cpo6cbeginE,(_ZN34_INTERNAL_359e6b29_4_k_cu_1b39e34d4cuda3std6ranges3__45__cpo6cbeginE - _ZN34_INTERNAL_359e6b29_4_k_cu_1b39e34d4cuda3std3__45__cpo6cbeginE)
_ZN34_INTERNAL_359e6b29_4_k_cu_1b39e34d4cuda3std3__45__cpo6cbeginE:
	.zero		1
	.type		_ZN34_INTERNAL_359e6b29_4_k_cu_1b39e34d4cuda3std6ranges3__45__cpo6cbeginE,@object
	.size		_ZN34_INTERNAL_359e6b29_4_k_cu_1b39e34d4cuda3std6ranges3__45__cpo6cbeginE,(_ZN34_INTERNAL_359e6b29_4_k_cu_1b39e34d6thrust24THRUST_300001_SM_1000_NS12placeholders2_6E - _ZN34_INTERNAL_359e6b29_4_k_cu_1b39e34d4cuda3std6ranges3__45__cpo6cbeginE)
_ZN34_INTERNAL_359e6b29_4_k_cu_1b39e34d4cuda3std6ranges3__45__cpo6cbeginE:
	.zero		1
	.type		_ZN34_INTERNAL_359e6b29_4_k_cu_1b39e34d6thrust24THRUST_300001_SM_1000_NS12placeholders2_6E,@object
	.size		_ZN34_INTERNAL_359e6b29_4_k_cu_1b39e34d6thrust24THRUST_300001_SM_1000_NS12placeholders2_6E,(_ZN34_INTERNAL_359e6b29_4_k_cu_1b39e34d4cuda3std3__45__cpo7crbeginE - _ZN34_INTERNAL_359e6b29_4_k_cu_1b39e34d6thrust24THRUST_300001_SM_1000_NS12placeholders2_6E)
_ZN34_INTERNAL_359e6b29_4_k_cu_1b39e34d6thrust24THRUST_300001_SM_1000_NS12placeholders2_6E:
	.zero		1
	.type		_ZN34_INTERNAL_359e6b29_4_k_cu_1b39e34d4cuda3std3__45__cpo7crbeginE,@object
	.size		_ZN34_INTERNAL_359e6b29_4_k_cu_1b39e34d4cuda3std3__45__cpo7crbeginE,(_ZN34_INTERNAL_359e6b29_4_k_cu_1b39e34d4cuda3std6ranges3__45__cpo4nextE - _ZN34_INTERNAL_359e6b29_4_k_cu_1b39e34d4cuda3std3__45__cpo7crbeginE)
_ZN34_INTERNAL_359e6b29_4_k_cu_1b39e34d4cuda3std3__45__cpo7crbeginE:
	.zero		1
	.type		_ZN34_INTERNAL_359e6b29_4_k_cu_1b39e34d4cuda3std6ranges3__45__cpo4nextE,@object
	.size		_ZN34_INTERNAL_359e6b29_4_k_cu_1b39e34d4cuda3std6ranges3__45__cpo4nextE,(_ZN34_INTERNAL_359e6b29_4_k_cu_1b39e34d4cuda3std6ranges3__45__cpo4swapE - _ZN34_INTERNAL_359e6b29_4_k_cu_1b39e34d4cuda3std6ranges3__45__cpo4nextE)
_ZN34_INTERNAL_359e6b29_4_k_cu_1b39e34d4cuda3std6ranges3__45__cpo4nextE:
	.zero		1
	.type		_ZN34_INTERNAL_359e6b29_4_k_cu_1b39e34d4cuda3std6ranges3__45__cpo4swapE,@object
	.size		_ZN34_INTERNAL_359e6b29_4_k_cu_1b39e34d4cuda3std6ranges3__45__cpo4swapE,(_ZN34_INTERNAL_359e6b29_4_k_cu_1b39e34d6thrust24THRUST_300001_SM_1000_NS8cuda_cub10par_nosyncE - _ZN34_INTERNAL_359e6b29_4_k_cu_1b39e34d4cuda3std6ranges3__45__cpo4swapE)
_ZN34_INTERNAL_359e6b29_4_k_cu_1b39e34d4cuda3std6ranges3__45__cpo4swapE:
	.zero		1
	.type		_ZN34_INTERNAL_359e6b29_4_k_cu_1b39e34d6thrust24THRUST_300001_SM_1000_NS8cuda_cub10par_nosyncE,@object
	.size		_ZN34_INTERNAL_359e6b29_4_k_cu_1b39e34d6thrust24THRUST_300001_SM_1000_NS8cuda_cub10par_nosyncE,(_ZN34_INTERNAL_359e6b29_4_k_cu_1b39e34d6thrust24THRUST_300001_SM_1000_NS3seqE - _ZN34_INTERNAL_359e6b29_4_k_cu_1b39e34d6thrust24THRUST_300001_SM_1000_NS8cuda_cub10par_nosyncE)
_ZN34_INTERNAL_359e6b29_4_k_cu_1b39e34d6thrust24THRUST_300001_SM_1000_NS8cuda_cub10par_nosyncE:
	.zero		1
	.type		_ZN34_INTERNAL_359e6b29_4_k_cu_1b39e34d6thrust24THRUST_300001_SM_1000_NS3seqE,@object
	.size		_ZN34_INTERNAL_359e6b29_4_k_cu_1b39e34d6thrust24THRUST_300001_SM_1000_NS3seqE,(_ZN34_INTERNAL_359e6b29_4_k_cu_1b39e34d4cuda3std3__420unreachable_sentinelE - _ZN34_INTERNAL_359e6b29_4_k_cu_1b39e34d6thrust24THRUST_300001_SM_1000_NS3seqE)
_ZN34_INTERNAL_359e6b29_4_k_cu_1b39e34d6thrust24THRUST_300001_SM_1000_NS3seqE:
	.zero		1
	.type		_ZN34_INTERNAL_359e6b29_4_k_cu_1b39e34d4cuda3std3__420unreachable_sentinelE,@object
	.size		_ZN34_INTERNAL_359e6b29_4_k_cu_1b39e34d4cuda3std3__420unreachable_sentinelE,(_ZN34_INTERNAL_359e6b29_4_k_cu_1b39e34d4cuda3std6ranges3__45__cpo5ssizeE - _ZN34_INTERNAL_359e6b29_4_k_cu_1b39e34d4cuda3std3__420unreachable_sentinelE)
_ZN34_INTERNAL_359e6b29_4_k_cu_1b39e34d4cuda3std3__420unreachable_sentinelE:
	.zero		1
	.type		_ZN34_INTERNAL_359e6b29_4_k_cu_1b39e34d4cuda3std6ranges3__45__cpo5ssizeE,@object
	.size		_ZN34_INTERNAL_359e6b29_4_k_cu_1b39e34d4cuda3std6ranges3__45__cpo5ssizeE,(_ZN34_INTERNAL_359e6b29_4_k_cu_1b39e34d6thrust24THRUST_300001_SM_1000_NS12placeholders2_3E - _ZN34_INTERNAL_359e6b29_4_k_cu_1b39e34d4cuda3std6ranges3__45__cpo5ssizeE)
_ZN34_INTERNAL_359e6b29_4_k_cu_1b39e34d4cuda3std6ranges3__45__cpo5ssizeE:
	.zero		1
	.type		_ZN34_INTERNAL_359e6b29_4_k_cu_1b39e34d6thrust24THRUST_300001_SM_1000_NS12placeholders2_3E,@object
	.size		_ZN34_INTERNAL_359e6b29_4_k_cu_1b39e34d6thrust24THRUST_300001_SM_1000_NS12placeholders2_3E,(_ZN34_INTERNAL_359e6b29_4_k_cu_1b39e34d4cuda3std3__45__cpo4cendE - _ZN34_INTERNAL_359e6b29_4_k_cu_1b39e34d6thrust24THRUST_300001_SM_1000_NS12placeholders2_3E)
_ZN34_INTERNAL_359e6b29_4_k_cu_1b39e34d6thrust24THRUST_300001_SM_1000_NS12placeholders2_3E:
	.zero		1
	.type		_ZN34_INTERNAL_359e6b29_4_k_cu_1b39e34d4cuda3std3__45__cpo4cendE,@object
	.size		_ZN34_INTERNAL_359e6b29_4_k_cu_1b39e34d4cuda3std3__45__cpo4cendE,(_ZN34_INTERNAL_359e6b29_4_k_cu_1b39e34d4cuda3std6ranges3__45__cpo4cendE - _ZN34_INTERNAL_359e6b29_4_k_cu_1b39e34d4cuda3std3__45__cpo4cendE)
_ZN34_INTERNAL_359e6b29_4_k_cu_1b39e34d4cuda3std3__45__cpo4cendE:
	.zero		1
	.type		_ZN34_INTERNAL_359e6b29_4_k_cu_1b39e34d4cuda3std6ranges3__45__cpo4cendE,@object
	.size		_ZN34_INTERNAL_359e6b29_4_k_cu_1b39e34d4cuda3std6ranges3__45__cpo4cendE,(_ZN34_INTERNAL_359e6b29_4_k_cu_1b39e34d6thrust24THRUST_300001_SM_1000_NS12placeholders2_7E - _ZN34_INTERNAL_359e6b29_4_k_cu_1b39e34d4cuda3std6ranges3__45__cpo4cendE)
_ZN34_INTERNAL_359e6b29_4_k_cu_1b39e34d4cuda3std6ranges3__45__cpo4cendE:
	.zero		1
	.type		_ZN34_INTERNAL_359e6b29_4_k_cu_1b39e34d6thrust24THRUST_300001_SM_1000_NS12placeholders2_7E,@object
	.size		_ZN34_INTERNAL_359e6b29_4_k_cu_1b39e34d6thrust24THRUST_300001_SM_1000_NS12placeholders2_7E,(_ZN34_INTERNAL_359e6b29_4_k_cu_1b39e34d4cuda3std3__45__cpo5crendE - _ZN34_INTERNAL_359e6b29_4_k_cu_1b39e34d6thrust24THRUST_300001_SM_1000_NS12placeholders2_7E)
_ZN34_INTERNAL_359e6b29_4_k_cu_1b39e34d6thrust24THRUST_300001_SM_1000_NS12placeholders2_7E:
	.zero		1
	.type		_ZN34_INTERNAL_359e6b29_4_k_cu_1b39e34d4cuda3std3__45__cpo5crendE,@object
	.size		_ZN34_INTERNAL_359e6b29_4_k_cu_1b39e34d4cuda3std3__45__cpo5crendE,(_ZN34_INTERNAL_359e6b29_4_k_cu_1b39e34d4cuda3std6ranges3__45__cpo4prevE - _ZN34_INTERNAL_359e6b29_4_k_cu_1b39e34d4cuda3std3__45__cpo5crendE)
_ZN34_INTERNAL_359e6b29_4_k_cu_1b39e34d4cuda3std3__45__cpo5crendE:
	.zero		1
	.type		_ZN34_INTERNAL_359e6b29_4_k_cu_1b39e34d4cuda3std6ranges3__45__cpo4prevE,@object
	.size		_ZN34_INTERNAL_359e6b29_4_k_cu_1b39e34d4cuda3std6ranges3__45__cpo4prevE,(_ZN34_INTERNAL_359e6b29_4_k_cu_1b39e34d4cuda3std6ranges3__45__cpo9iter_moveE - _ZN34_INTERNAL_359e6b29_4_k_cu_1b39e34d4cuda3std6ranges3__45__cpo4prevE)
_ZN34_INTERNAL_359e6b29_4_k_cu_1b39e34d4cuda3std6ranges3__45__cpo4prevE:
	.zero		1
	.type		_ZN34_INTERNAL_359e6b29_4_k_cu_1b39e34d4cuda3std6ranges3__45__cpo9iter_moveE,@object
	.size		_ZN34_INTERNAL_359e6b29_4_k_cu_1b39e34d4cuda3std6ranges3__45__cpo9iter_moveE,(_ZN34_INTERNAL_359e6b29_4_k_cu_1b39e34d6thrust24THRUST_300001_SM_1000_NS6system6detail10sequential3seqE - _ZN34_INTERNAL_359e6b29_4_k_cu_1b39e34d4cuda3std6ranges3__45__cpo9iter_moveE)
_ZN34_INTERNAL_359e6b29_4_k_cu_1b39e34d4cuda3std6ranges3__45__cpo9iter_moveE:
	.zero		1
	.type		_ZN34_INTERNAL_359e6b29_4_k_cu_1b39e34d6thrust24THRUST_300001_SM_1000_NS6system6detail10sequential3seqE,@object
	.size		_ZN34_INTERNAL_359e6b29_4_k_cu_1b39e34d6thrust24THRUST_300001_SM_1000_NS6system6detail10sequential3seqE,(_ZN34_INTERNAL_359e6b29_4_k_cu_1b39e34d6thrust24THRUST_300001_SM_1000_NS12placeholders2_9E - _ZN34_INTERNAL_359e6b29_4_k_cu_1b39e34d6thrust24THRUST_300001_SM_1000_NS6system6detail10sequential3seqE)
_ZN34_INTERNAL_359e6b29_4_k_cu_1b39e34d6thrust24THRUST_300001_SM_1000_NS6system6detail10sequential3seqE:
	.zero		1
	.type		_ZN34_INTERNAL_359e6b29_4_k_cu_1b39e34d6thrust24THRUST_300001_SM_1000_NS12placeholders2_9E,@object
	.size		_ZN34_INTERNAL_359e6b29_4_k_cu_1b39e34d6thrust24THRUST_300001_SM_1000_NS12placeholders2_9E,(_ZN34_INTERNAL_359e6b29_4_k_cu_1b39e34d4cuda3std3__419piecewise_constructE - _ZN34_INTERNAL_359e6b29_4_k_cu_1b39e34d6thrust24THRUST_300001_SM_1000_NS12placeholders2_9E)
_ZN34_INTERNAL_359e6b29_4_k_cu_1b39e34d6thrust24THRUST_300001_SM_1000_NS12placeholders2_9E:
	.zero		1
	.type		_ZN34_INTERNAL_359e6b29_4_k_cu_1b39e34d4cuda3std3__419piecewise_constructE,@object
	.size		_ZN34_INTERNAL_359e6b29_4_k_cu_1b39e34d4cuda3std3__419piecewise_constructE,(_ZN34_INTERNAL_359e6b29_4_k_cu_1b39e34d4cuda3std6ranges3__45__cpo5cdataE - _ZN34_INTERNAL_359e6b29_4_k_cu_1b39e34d4cuda3std3__419piecewise_constructE)
_ZN34_INTERNAL_359e6b29_4_k_cu_1b39e34d4cuda3std3__419piecewise_constructE:
	.zero		1
	.type		_ZN34_INTERNAL_359e6b29_4_k_cu_1b39e34d4cuda3std6ranges3__45__cpo5cdataE,@object
	.size		_ZN34_INTERNAL_359e6b29_4_k_cu_1b39e34d4cuda3std6ranges3__45__cpo5cdataE,(_ZN34_INTERNAL_359e6b29_4_k_cu_1b39e34d6thrust24THRUST_300001_SM_1000_NS12placeholders2_1E - _ZN34_INTERNAL_359e6b29_4_k_cu_1b39e34d4cuda3std6ranges3__45__cpo5cdataE)
_ZN34_INTERNAL_359e6b29_4_k_cu_1b39e34d4cuda3std6ranges3__45__cpo5cdataE:
	.zero		1
	.type		_ZN34_INTERNAL_359e6b29_4_k_cu_1b39e34d6thrust24THRUST_300001_SM_1000_NS12placeholders2_1E,@object
	.size		_ZN34_INTERNAL_359e6b29_4_k_cu_1b39e34d6thrust24THRUST_300001_SM_1000_NS12placeholders2_1E,(_ZN34_INTERNAL_359e6b29_4_k_cu_1b39e34d4cuda3std3__45__cpo3endE - _ZN34_INTERNAL_359e6b29_4_k_cu_1b39e34d6thrust24THRUST_300001_SM_1000_NS12placeholders2_1E)
_ZN34_INTERNAL_359e6b29_4_k_cu_1b39e34d6thrust24THRUST_300001_SM_1000_NS12placeholders2_1E:
	.zero		1
	.type		_ZN34_INTERNAL_359e6b29_4_k_cu_1b39e34d4cuda3std3__45__cpo3endE,@object
	.size		_ZN34_INTERNAL_359e6b29_4_k_cu_1b39e34d4cuda3std3__45__cpo3endE,(_ZN34_INTERNAL_359e6b29_4_k_cu_1b39e34d4cuda3std6ranges3__45__cpo3endE - _ZN34_INTERNAL_359e6b29_4_k_cu_1b39e34d4cuda3std3__45__cpo3endE)
_ZN34_INTERNAL_359e6b29_4_k_cu_1b39e34d4cuda3std3__45__cpo3endE:
	.zero		1
	.type		_ZN34_INTERNAL_359e6b29_4_k_cu_1b39e34d4cuda3std6ranges3__45__cpo3endE,@object
	.size		_ZN34_INTERNAL_359e6b29_4_k_cu_1b39e34d4cuda3std6ranges3__45__cpo3endE,(_ZN34_INTERNAL_359e6b29_4_k_cu_1b39e34d6thrust24THRUST_300001_SM_1000_NS12placeholders2_5E - _ZN34_INTERNAL_359e6b29_4_k_cu_1b39e34d4cuda3std6ranges3__45__cpo3endE)
_ZN34_INTERNAL_359e6b29_4_k_cu_1b39e34d4cuda3std6ranges3__45__cpo3endE:
	.zero		1
	.type		_ZN34_INTERNAL_359e6b29_4_k_cu_1b39e34d6thrust24THRUST_300001_SM_1000_NS12placeholders2_5E,@object
	.size		_ZN34_INTERNAL_359e6b29_4_k_cu_1b39e34d6thrust24THRUST_300001_SM_1000_NS12placeholders2_5E,(_ZN34_INTERNAL_359e6b29_4_k_cu_1b39e34d4cuda3std3__45__cpo4rendE - _ZN34_INTERNAL_359e6b29_4_k_cu_1b39e34d6thrust24THRUST_300001_SM_1000_NS12placeholders2_5E)
_ZN34_INTERNAL_359e6b29_4_k_cu_1b39e34d6thrust24THRUST_300001_SM_1000_NS12placeholders2_5E:
	.zero		1
	.type		_ZN34_INTERNAL_359e6b29_4_k_cu_1b39e34d4cuda3std3__45__cpo4rendE,@object
	.size		_ZN34_INTERNAL_359e6b29_4_k_cu_1b39e34d4cuda3std3__45__cpo4rendE,(_ZN34_INTERNAL_359e6b29_4_k_cu_1b39e34d4cuda3std6ranges3__45__cpo9iter_swapE - _ZN34_INTERNAL_359e6b29_4_k_cu_1b39e34d4cuda3std3__45__cpo4rendE)
_ZN34_INTERNAL_359e6b29_4_k_cu_1b39e34d4cuda3std3__45__cpo4rendE:
	.zero		1
	.type		_ZN34_INTERNAL_359e6b29_4_k_cu_1b39e34d4cuda3std6ranges3__45__cpo9iter_swapE,@object
	.size		_ZN34_INTERNAL_359e6b29_4_k_cu_1b39e34d4cuda3std6ranges3__45__cpo9iter_swapE,(_ZN34_INTERNAL_359e6b29_4_k_cu_1b39e34d4cuda3std3__48unexpectE - _ZN34_INTERNAL_359e6b29_4_k_cu_1b39e34d4cuda3std6ranges3__45__cpo9iter_swapE)
_ZN34_INTERNAL_359e6b29_4_k_cu_1b39e34d4cuda3std6ranges3__45__cpo9iter_swapE:
	.zero		1
	.type		_ZN34_INTERNAL_359e6b29_4_k_cu_1b39e34d4cuda3std3__48unexpectE,@object
	.size		_ZN34_INTERNAL_359e6b29_4_k_cu_1b39e34d4cuda3std3__48unexpectE,(_ZN34_INTERNAL_359e6b29_4_k_cu_1b39e34d6thrust24THRUST_300001_SM_1000_NS8cuda_cub3parE - _ZN34_INTERNAL_359e6b29_4_k_cu_1b39e34d4cuda3std3__48unexpectE)
_ZN34_INTERNAL_359e6b29_4_k_cu_1b39e34d4cuda3std3__48unexpectE:
	.zero		1
	.type		_ZN34_INTERNAL_359e6b29_4_k_cu_1b39e34d6thrust24THRUST_300001_SM_1000_NS8cuda_cub3parE,@object
	.size		_ZN34_INTERNAL_359e6b29_4_k_cu_1b39e34d6thrust24THRUST_300001_SM_1000_NS8cuda_cub3parE,(.L_29 - _ZN34_INTERNAL_359e6b29_4_k_cu_1b39e34d6thrust24THRUST_300001_SM_1000_NS8cuda_cub3parE)
_ZN34_INTERNAL_359e6b29_4_k_cu_1b39e34d6thrust24THRUST_300001_SM_1000_NS8cuda_cub3parE:
	.zero		1
.L_29:


//--------------------- .nv.shared._ZN3cub18CUB_300001_SM_10006detail10radix_sort33DeviceRadixSortExclusiveSumKernelINS1_5radix10policy_hubIiNS0_8NullTypeEyE10Policy1000EyEEvPT0_ --------------------------
	.section	.nv.shared._ZN3cub18CUB_300001_SM_10006detail10radix_sort33DeviceRadixSortExclusiveSumKernelINS1_5radix10policy_hubIiNS0_8NullTypeEyE10Policy1000EyEEvPT0_,"aw",@nobits
	.sectionflags	@""
	.align	16
.nv.shared._ZN3cub18CUB_300001_SM_10006detail10radix_sort33DeviceRadixSortExclusiveSumKernelINS1_5radix10policy_hubIiNS0_8NullTypeEyE10Policy1000EyEEvPT0_:
	.zero		3360


//--------------------- .nv.shared._ZN3cub18CUB_300001_SM_10006detail10radix_sort30DeviceRadixSortHistogramKernelINS1_5radix10policy_hubIiNS0_8NullTypeEyE10Policy1000ELNS0_9SortOrderE0EiyNS1_21identity_decomposer_tEEEvPT2_PKT1_SB_iiT3_ --------------------------
	.section	.nv.shared._ZN3cub18CUB_300001_SM_10006detail10radix_sort30DeviceRadixSortHistogramKernelINS1_5radix10policy_hubIiNS0_8NullTypeEyE10Policy1000ELNS0_9SortOrderE0EiyNS1_21identity_decomposer_tEEEvPT2_PKT1_SB_iiT3_,"aw",@nobits
	.sectionflags	@""
	.align	4
.nv.shared._ZN3cub18CUB_300001_SM_10006detail10radix_sort30DeviceRadixSortHistogramKernelINS1_5radix10policy_hubIiNS0_8NullTypeEyE10Policy1000ELNS0_9SortOrderE0EiyNS1_21identity_decomposer_tEEEvPT2_PKT1_SB_iiT3_:
	.zero		5120


//--------------------- .nv.shared._ZN3cub18CUB_300001_SM_10006detail10radix_sort31DeviceRadixSortSingleTileKernelINS1_5radix10policy_hubIiNS0_8NullTypeEyE10Policy1000ELNS0_9SortOrderE0EiS6_yNS1_21identity_decomposer_tEEEvPKT1_PSB_PKT2_PSF_T3_iiT4_ --------------------------
	.section	.nv.shared._ZN3cub18CUB_300001_SM_10006detail10radix_sort31DeviceRadixSortSingleTileKernelINS1_5radix10policy_hubIiNS0_8NullTypeEyE10Policy1000ELNS0_9SortOrderE0EiS6_yNS1_21identity_decomposer_tEEEvPKT1_PSB_PKT2_PSF_T3_iiT4_,"aw",@nobits
	.sectionflags	@""
	.align	16
.nv.shared._ZN3cub18CUB_300001_SM_10006detail10radix_sort31DeviceRadixSortSingleTileKernelINS1_5radix10policy_hubIiNS0_8NullTypeEyE10Policy1000ELNS0_9SortOrderE0EiS6_yNS1_21identity_decomposer_tEEEvPKT1_PSB_PKT2_PSF_T3_iiT4_:
	.zero		34880


//--------------------- .nv.constant0._ZN3cub18CUB_300001_SM_10006detail10radix_sort29DeviceRadixSortOnesweepKernelINS1_5radix10policy_hubIiNS0_8NullTypeEyE10Policy1000ELNS0_9SortOrderE0EiS6_yiiNS1_21identity_decomposer_tEEEvPT5_SC_PT3_PKSD_PT1_PKSH_PT2_PKSL_T4_iiT6_ --------------------------
	.section	.nv.constant0._ZN3cub18CUB_300001_SM_10006detail10radix_sort29DeviceRadixSortOnesweepKernelINS1_5radix10policy_hubIiNS0_8NullTypeEyE10Policy1000ELNS0_9SortOrderE0EiS6_yiiNS1_21identity_decomposer_tEEEvPT5_SC_PT3_PKSD_PT1_PKSH_PT2_PKSL_T4_iiT6_,"a",@progbits
	.sectionflags	@""
	.align	4
.nv.constant0._ZN3cub18CUB_300001_SM_10006detail10radix_sort29DeviceRadixSortOnesweepKernelINS1_5radix10policy_hubIiNS0_8NullTypeEyE10Policy1000ELNS0_9SortOrderE0EiS6_yiiNS1_21identity_decomposer_tEEEvPT5_SC_PT3_PKSD_PT1_PKSH_PT2_PKSL_T4_iiT6_:
	.zero		973


//--------------------- .nv.constant0._ZN3cub18CUB_300001_SM_10006detail10radix_sort33DeviceRadixSortExclusiveSumKernelINS1_5radix10policy_hubIiNS0_8NullTypeEyE10Policy1000EyEEvPT0_ --------------------------
	.section	.nv.constant0._ZN3cub18CUB_300001_SM_10006detail10radix_sort33DeviceRadixSortExclusiveSumKernelINS1_5radix10policy_hubIiNS0_8NullTypeEyE10Policy1000EyEEvPT0_,"a",@progbits
	.sectionflags	@""
	.align	4
.nv.constant0._ZN3cub18CUB_300001_SM_10006detail10radix_sort33DeviceRadixSortExclusiveSumKernelINS1_5radix10policy_hubIiNS0_8NullTypeEyE10Policy1000EyEEvPT0_:
	.zero		904


//--------------------- .nv.constant0._ZN3cub18CUB_300001_SM_10006detail10radix_sort30DeviceRadixSortHistogramKernelINS1_5radix10policy_hubIiNS0_8NullTypeEyE10Policy1000ELNS0_9SortOrderE0EiyNS1_21identity_decomposer_tEEEvPT2_PKT1_SB_iiT3_ --------------------------
	.section	.nv.constant0._ZN3cub18CUB_300001_SM_10006detail10radix_sort30DeviceRadixSortHistogramKernelINS1_5radix10policy_hubIiNS0_8NullTypeEyE10Policy1000ELNS0_9SortOrderE0EiyNS1_21identity_decomposer_tEEEvPT2_PKT1_SB_iiT3_,"a",@progbits
	.sectionflags	@""
	.align	4
.nv.constant0._ZN3cub18CUB_300001_SM_10006detail10radix_sort30DeviceRadixSortHistogramKernelINS1_5radix10policy_hubIiNS0_8NullTypeEyE10Policy1000ELNS0_9SortOrderE0EiyNS1_21identity_decomposer_tEEEvPT2_PKT1_SB_iiT3_:
	.zero		929


//--------------------- .nv.constant0._ZN3cub18CUB_300001_SM_10006detail10radix_sort31DeviceRadixSortSingleTileKernelINS1_5radix10policy_hubIiNS0_8NullTypeEyE10Policy1000ELNS0_9SortOrderE0EiS6_yNS1_21identity_decomposer_tEEEvPKT1_PSB_PKT2_PSF_T3_iiT4_ --------------------------
	.section	.nv.constant0._ZN3cub18CUB_300001_SM_10006detail10radix_sort31DeviceRadixSortSingleTileKernelINS1_5radix10policy_hubIiNS0_8NullTypeEyE10Policy1000ELNS0_9SortOrderE0EiS6_yNS1_21identity_decomposer_tEEEvPKT1_PSB_PKT2_PSF_T3_iiT4_,"a",@progbits
	.sectionflags	@""
	.align	4
.nv.constant0._ZN3cub18CUB_300001_SM_10006detail10radix_sort31DeviceRadixSortSingleTileKernelINS1_5radix10policy_hubIiNS0_8NullTypeEyE10Policy1000ELNS0_9SortOrderE0EiS6_yNS1_21identity_decomposer_tEEEvPKT1_PSB_PKT2_PSF_T3_iiT4_:
	.zero		945


//--------------------- .nv.constant0._ZN3cub18CUB_300001_SM_10006detail8for_each13static_kernelINS2_12policy_hub_t12policy_500_tElN6thrust24THRUST_300001_SM_1000_NS8cuda_cub20__uninitialized_copy7functorINS7_6detail15normal_iteratorINS7_10device_ptrIiEEEENS7_7pointerIiNS8_3tagENS7_11use_defaultESI_EEEEEEvT0_T1_ --------------------------
	.section	.nv.constant0._ZN3cub18CUB_300001_SM_10006detail8for_each13static_kernelINS2_12policy_hub_t12policy_500_tElN6thrust24THRUST_300001_SM_1000_NS8cuda_cub20__uninitialized_copy7functorINS7_6detail15normal_iteratorINS7_10device_ptrIiEEEENS7_7pointerIiNS8_3tagENS7_11use_defaultESI_EEEEEEvT0_T1_,"a",@progbits
	.sectionflags	@""
	.align	4
.nv.constant0._ZN3cub18CUB_300001_SM_10006detail8for_each13static_kernelINS2_12policy_hub_t12policy_500_tElN6thrust24THRUST_300001_SM_1000_NS8cuda_cub20__uninitialized_copy7functorINS7_6detail15normal_iteratorINS7_10device_ptrIiEEEENS7_7pointerIiNS8_3tagENS7_11use_defaultESI_EEEEEEvT0_T1_:
	.zero		920


//--------------------- .nv.constant0._ZN3cub18CUB_300001_SM_10006detail11EmptyKernelIvEEvv --------------------------
	.section	.nv.constant0._ZN3cub18CUB_300001_SM_10006detail11EmptyKernelIvEEvv,"a",@progbits
	.sectionflags	@""
	.align	4
.nv.constant0._ZN3cub18CUB_300001_SM_10006detail11EmptyKernelIvEEvv:
	.zero		896


//--------------------- SYMBOLS --------------------------

	.type		.nv.reservedSmem.offset0,@object
	.size		.nv.reservedSmem.offset0,0x4
	.type		.nv.reservedSmem.cap,@object
	.size		.nv.reservedSmem.cap,0x4
